def matmul_kernel(
    a_ptr,
    b_ptr,
    c_ptr,
    M,
    N,
    K,
    stride_am,
    stride_ak,
    stride_bk,
    stride_bn,
    stride_cm,
    stride_cn,
    BLOCK_M: tl.constexpr,
    BLOCK_N: tl.constexpr,
    BLOCK_K: tl.constexpr,
    GROUP_M: tl.constexpr,
):
    pid = tl.program_id(axis=0)
    num_pid_m = tl.cdiv(M, BLOCK_M)
    num_pid_n = tl.cdiv(N, BLOCK_N)
    num_pid_in_group = GROUP_M * num_pid_n
    group_id = pid // num_pid_in_group
    first_pid_m = group_id * GROUP_M
    group_size_m = min(num_pid_m - first_pid_m, GROUP_M)
    pid_m = first_pid_m + ((pid % num_pid_in_group) % group_size_m)
    pid_n = (pid % num_pid_in_group) // group_size_m

    offs_am = (pid_m * BLOCK_M + tl.arange(0, BLOCK_M)) % M
    offs_bn = (pid_n * BLOCK_N + tl.arange(0, BLOCK_N)) % N
    offs_k = tl.arange(0, BLOCK_K)
    a_ptrs = a_ptr + offs_am[:, None] * stride_am + offs_k[None, :] * stride_ak
    b_ptrs = b_ptr + offs_k[:, None] * stride_bk + offs_bn[None, :] * stride_bn

    acc = tl.zeros((BLOCK_M, BLOCK_N), dtype=tl.float32)
    for kk in range(0, tl.cdiv(K, BLOCK_K)):
        a = tl.load(a_ptrs, mask=offs_k[None, :] < K - kk * BLOCK_K, other=0.0)
        b = tl.load(b_ptrs, mask=offs_k[:, None] < K - kk * BLOCK_K, other=0.0)
        acc = tl.dot(a, b, acc)
        a_ptrs += BLOCK_K * stride_ak
        b_ptrs += BLOCK_K * stride_bk

    c = acc.to(c_ptr.dtype.element_ty)
    offs_cm = pid_m * BLOCK_M + tl.arange(0, BLOCK_M)
    offs_cn = pid_n * BLOCK_N + tl.arange(0, BLOCK_N)
    c_ptrs = c_ptr + offs_cm[:, None] * stride_cm + offs_cn[None, :] * stride_cn
    mask = (offs_cm[:, None] < M) & (offs_cn[None, :] < N)
    tl.store(c_ptrs, c, mask=mask)

# config = {"BLOCK_K": 128, "BLOCK_M": 64, "BLOCK_N": 128, "GROUP_M": 8, "arch": "sm_90", "dtype": "fp32", "num_ctas": 1, "num_stages": 2, "num_warps": 4}
# arch = sm_90


// ===== COMPILED SASS (sm_90a) =====

	.target	sm_90a

	.elftype	@"ET_EXEC"


//--------------------- .note.nv.tkinfo           --------------------------
	.section	.note.nv.tkinfo,"",@"SHT_NOTE"
	.sectionflags	@"SHF_NOTE_NV_TKINFO"
	.tkinfo
        /*0018*/ 	.word	0x00000002
        /*0030*/ 	.string	""
        /*0030*/ 	.string	"ptxas"
        /*0030*/ 	.string	"Cuda compilation tools, release 13.0, V13.0.88"
        /*0030*/ 	.string	"Build cuda_13.0.r13.0/compiler.36424714_0"
        /*0030*/ 	.string	"-v  -suppress-debug-info  -lineinfo  -arch sm_90a "



//--------------------- .note.nv.cuinfo           --------------------------
	.section	.note.nv.cuinfo,"",@"SHT_NOTE"
	.sectionflags	@"SHF_NOTE_NV_CUINFO"
        /*0018*/ 	.short	0x0002
        /*001a*/ 	.short	0x005a
        /*001c*/ 	.short	0x0082
	.zero		2


//--------------------- .nv.info                  --------------------------
	.section	.nv.info,"",@"SHT_CUDA_INFO"
	.align	4


	//----- nvinfo : EIATTR_REGCOUNT
	.align		4
        /*0000*/ 	.byte	0x04, 0x2f
        /*0002*/ 	.short	(.L_1 - .L_0)
	.align		4
.L_0:
        /*0004*/ 	.word	index@(matmul_kernel)
        /*0008*/ 	.word	0x000000ff


	//----- nvinfo : EIATTR_FRAME_SIZE
	.align		4
.L_1:
        /*000c*/ 	.byte	0x04, 0x11
        /*000e*/ 	.short	(.L_3 - .L_2)
	.align		4
.L_2:
        /*0010*/ 	.word	index@(matmul_kernel)
        /*0014*/ 	.word	0x000006a8


	//----- nvinfo : EIATTR_MIN_STACK_SIZE
	.align		4
.L_3:
        /*0018*/ 	.byte	0x04, 0x12
        /*001a*/ 	.short	(.L_5 - .L_4)
	.align		4
.L_4:
        /*001c*/ 	.word	index@(matmul_kernel)
        /*0020*/ 	.word	0x000006a8
.L_5:


//--------------------- .nv.compat                --------------------------
	.section	.nv.compat,"",@"SHT_CUDA_COMPAT_INFO"
	.align	4
        /*0000*/ 	.byte	0x02, 0x09, 0x01, 0x00, 0x02, 0x02, 0x04, 0x00, 0x02, 0x05, 0x05, 0x00, 0x03, 0x07, 0x01, 0x01
        /*0010*/ 	.byte	0x02, 0x03, 0x00, 0x00, 0x02, 0x06, 0x01, 0x00, 0x04, 0x0b, 0x08, 0x00, 0x00, 0x00, 0x00, 0x00
        /*0020*/ 	.byte	0x00, 0x00, 0x00, 0x00


//--------------------- .nv.info.matmul_kernel    --------------------------
	.section	.nv.info.matmul_kernel,"",@"SHT_CUDA_INFO"
	.sectionflags	@""
	.align	4


	//----- nvinfo : EIATTR_CUDA_API_VERSION
	.align		4
        /*0000*/ 	.byte	0x04, 0x37
        /*0002*/ 	.short	(.L_7 - .L_6)
.L_6:
        /*0004*/ 	.word	0x00000082


	//----- nvinfo : EIATTR_KPARAM_INFO
	.align		4
.L_7:
        /*0008*/ 	.byte	0x04, 0x17
        /*000a*/ 	.short	(.L_9 - .L_8)
.L_8:
        /*000c*/ 	.word	0x00000000
        /*0010*/ 	.short	0x000d
        /*0012*/ 	.short	0x0048
        /*0014*/ 	.byte	0x00, 0xf4, 0x21, 0x00


	//----- nvinfo : EIATTR_KPARAM_INFO
	.align		4
.L_9:
        /*0018*/ 	.byte	0x04, 0x17
        /*001a*/ 	.short	(.L_11 - .L_10)
.L_10:
        /*001c*/ 	.word	0x00000000
        /*0020*/ 	.short	0x000c
        /*0022*/ 	.short	0x0040
        /*0024*/ 	.byte	0x00, 0xf4, 0x21, 0x00


	//----- nvinfo : EIATTR_KPARAM_INFO
	.align		4
.L_11:
        /*0028*/ 	.byte	0x04, 0x17
        /*002a*/ 	.short	(.L_13 - .L_12)
.L_12:
        /*002c*/ 	.word	0x00000000
        /*0030*/ 	.short	0x000b
        /*0032*/ 	.short	0x0038
        /*0034*/ 	.byte	0x00, 0xf0, 0x11, 0x00


	//----- nvinfo : EIATTR_KPARAM_INFO
	.align		4
.L_13:
        /*0038*/ 	.byte	0x04, 0x17
        /*003a*/ 	.short	(.L_15 - .L_14)
.L_14:
        /*003c*/ 	.word	0x00000000
        /*0040*/ 	.short	0x000a
        /*0042*/ 	.short	0x0034
        /*0044*/ 	.byte	0x00, 0xf0, 0x11, 0x00


	//----- nvinfo : EIATTR_KPARAM_INFO
	.align		4
.L_15:
        /*0048*/ 	.byte	0x04, 0x17
        /*004a*/ 	.short	(.L_17 - .L_16)
.L_16:
        /*004c*/ 	.word	0x00000000
        /*0050*/ 	.short	0x0009
        /*0052*/ 	.short	0x0030
        /*0054*/ 	.byte	0x00, 0xf0, 0x11, 0x00


	//----- nvinfo : EIATTR_KPARAM_INFO
	.align		4
.L_17:
        /*0058*/ 	.byte	0x04, 0x17
        /*005a*/ 	.short	(.L_19 - .L_18)
.L_18:
        /*005c*/ 	.word	0x00000000
        /*0060*/ 	.short	0x0008
        /*0062*/ 	.short	0x002c
        /*0064*/ 	.byte	0x00, 0xf0, 0x11, 0x00


	//----- nvinfo : EIATTR_KPARAM_INFO
	.align		4
.L_19:
        /*0068*/ 	.byte	0x04, 0x17
        /*006a*/ 	.short	(.L_21 - .L_20)
.L_20:
        /*006c*/ 	.word	0x00000000
        /*0070*/ 	.short	0x0007
        /*0072*/ 	.short	0x0028
        /*0074*/ 	.byte	0x00, 0xf0, 0x11, 0x00


	//----- nvinfo : EIATTR_KPARAM_INFO
	.align		4
.L_21:
        /*0078*/ 	.byte	0x04, 0x17
        /*007a*/ 	.short	(.L_23 - .L_22)
.L_22:
        /*007c*/ 	.word	0x00000000
        /*0080*/ 	.short	0x0006
        /*0082*/ 	.short	0x0024
        /*0084*/ 	.byte	0x00, 0xf0, 0x11, 0x00


	//----- nvinfo : EIATTR_KPARAM_INFO
	.align		4
.L_23:
        /*0088*/ 	.byte	0x04, 0x17
        /*008a*/ 	.short	(.L_25 - .L_24)
.L_24:
        /*008c*/ 	.word	0x00000000
        /*0090*/ 	.short	0x0005
        /*0092*/ 	.short	0x0020
        /*0094*/ 	.byte	0x00, 0xf0, 0x11, 0x00


	//----- nvinfo : EIATTR_KPARAM_INFO
	.align		4
.L_25:
        /*0098*/ 	.byte	0x04, 0x17
        /*009a*/ 	.short	(.L_27 - .L_26)
.L_26:
        /*009c*/ 	.word	0x00000000
        /*00a0*/ 	.short	0x0004
        /*00a2*/ 	.short	0x001c
        /*00a4*/ 	.byte	0x00, 0xf0, 0x11, 0x00


	//----- nvinfo : EIATTR_KPARAM_INFO
	.align		4
.L_27:
        /*00a8*/ 	.byte	0x04, 0x17
        /*00aa*/ 	.short	(.L_29 - .L_28)
.L_28:
        /*00ac*/ 	.word	0x00000000
        /*00b0*/ 	.short	0x0003
        /*00b2*/ 	.short	0x0018
        /*00b4*/ 	.byte	0x00, 0xf0, 0x11, 0x00


	//----- nvinfo : EIATTR_KPARAM_INFO
	.align		4
.L_29:
        /*00b8*/ 	.byte	0x04, 0x17
        /*00ba*/ 	.short	(.L_31 - .L_30)
.L_30:
        /*00bc*/ 	.word	0x00000000
        /*00c0*/ 	.short	0x0002
        /*00c2*/ 	.short	0x0010
        /*00c4*/ 	.byte	0x00, 0xf4, 0x21, 0x00


	//----- nvinfo : EIATTR_KPARAM_INFO
	.align		4
.L_31:
        /*00c8*/ 	.byte	0x04, 0x17
        /*00ca*/ 	.short	(.L_33 - .L_32)
.L_32:
        /*00cc*/ 	.word	0x00000000
        /*00d0*/ 	.short	0x0001
        /*00d2*/ 	.short	0x0008
        /*00d4*/ 	.byte	0x00, 0xf4, 0x21, 0x00


	//----- nvinfo : EIATTR_KPARAM_INFO
	.align		4
.L_33:
        /*00d8*/ 	.byte	0x04, 0x17
        /*00da*/ 	.short	(.L_35 - .L_34)
.L_34:
        /*00dc*/ 	.word	0x00000000
        /*00e0*/ 	.short	0x0000
        /*00e2*/ 	.short	0x0000
        /*00e4*/ 	.byte	0x00, 0xf4, 0x21, 0x00


	//----- nvinfo : EIATTR_SPARSE_MMA_MASK
	.align		4
.L_35:
        /*00e8*/ 	.byte	0x03, 0x50
        /*00ea*/ 	.short	0x0000


	//----- nvinfo : EIATTR_MAXREG_COUNT
	.align		4
        /*00ec*/ 	.byte	0x03, 0x1b
        /*00ee*/ 	.short	0x00ff


	//----- nvinfo : EIATTR_NUM_BARRIERS
	.align		4
        /*00f0*/ 	.byte	0x02, 0x4c
        /*00f2*/ 	.byte	0x01
	.zero		1


	//----- nvinfo : EIATTR_ANNOTATIONS
	.align		4
        /*00f4*/ 	.byte	0x04, 0x55
        /*00f6*/ 	.short	(.L_37 - .L_36)


	//   ....[0]....
.L_36:
        /*00f8*/ 	.word	0x00000001
        /*00fc*/ 	.byte	0x50, 0x06, 0x00, 0x00, 0x01, 0x00, 0x00, 0x00, 0x50, 0x09, 0x00, 0x00, 0x01, 0x00, 0x00, 0x00
        /* <DEDUP_REMOVED lines=570> */
        /*24ac*/ 	.byte	0xd0, 0x67, 0x01, 0x00, 0x01, 0x00, 0x00, 0x00, 0x60, 0x68, 0x01, 0x00


	//----- nvinfo : EIATTR_MERCURY_ISA_VERSION
	.align		4
.L_37:
        /*24b8*/ 	.byte	0x03, 0x5f
        /*24ba*/ 	.short	0x0101


	//----- nvinfo : EIATTR_EXIT_INSTR_OFFSETS
	.align		4
        /*24bc*/ 	.byte	0x04, 0x1c
        /*24be*/ 	.short	(.L_39 - .L_38)


	//   ....[0]....
.L_38:
        /*24c0*/ 	.word	0x00018570


	//   ....[1]....
        /*24c4*/ 	.word	0x00018590


	//----- nvinfo : EIATTR_REQNTID
	.align		4
.L_39:
        /*24c8*/ 	.byte	0x04, 0x10
        /*24ca*/ 	.short	(.L_41 - .L_40)
.L_40:
        /*24cc*/ 	.word	0x00000080
        /*24d0*/ 	.word	0x00000001
        /*24d4*/ 	.word	0x00000001


	//----- nvinfo : EIATTR_CBANK_PARAM_SIZE
	.align		4
.L_41:
        /*24d8*/ 	.byte	0x03, 0x19
        /*24da*/ 	.short	0x0050


	//----- nvinfo : EIATTR_PARAM_CBANK
	.align		4
        /*24dc*/ 	.byte	0x04, 0x0a
        /*24de*/ 	.short	(.L_43 - .L_42)
	.align		4
.L_42:
        /*24e0*/ 	.word	index@(.nv.constant0.matmul_kernel)
        /*24e4*/ 	.short	0x0210
        /*24e6*/ 	.short	0x0050


	//----- nvinfo : EIATTR_SW_WAR
	.align		4
.L_43:
        /*24e8*/ 	.byte	0x04, 0x36
        /*24ea*/ 	.short	(.L_45 - .L_44)
.L_44:
        /*24ec*/ 	.word	0x00000008
.L_45:


//--------------------- .nv.callgraph             --------------------------
	.section	.nv.callgraph,"",@"SHT_CUDA_CALLGRAPH"
	.align	4
	.sectionentsize	8
	.align		4
        /*0000*/ 	.word	0x00000000
	.align		4
        /*0004*/ 	.word	0xffffffff
	.align		4
        /*0008*/ 	.word	0x00000000
	.align		4
        /*000c*/ 	.word	0xfffffffe
	.align		4
        /*0010*/ 	.word	0x00000000
	.align		4
        /*0014*/ 	.word	0xfffffffd
	.align		4
        /*0018*/ 	.word	0x00000000
	.align		4
        /*001c*/ 	.word	0xfffffffc


//--------------------- .text.matmul_kernel       --------------------------
	.section	.text.matmul_kernel,"ax",@progbits
	.align	128
        .global         matmul_kernel
        .type           matmul_kernel,@function
        .size           matmul_kernel,(.L_x_3 - matmul_kernel)
        .other          matmul_kernel,@"STO_CUDA_ENTRY STV_DEFAULT"
matmul_kernel:
.text.matmul_kernel:
[----:B------:R-:W1:Y:S08]  /*0000*/  LDC R1, c[0x0][0x28] ;  /* 0x00000a00ff017b82 */ /* 0x000e700000000800 */
[----:B------:R-:W2:Y:S01]  /*0010*/  LDC.64 R156, c[0x0][0x228] ;  /* 0x00008a00ff9c7b82 */ /* 0x000ea20000000a00 */
[----:B------:R-:W3:Y:S01]  /*0020*/  S2R R5, SR_CTAID.X ;  /* 0x0000000000057919 */ /* 0x000ee20000002500 */
[----:B------:R-:W-:Y:S01]  /*0030*/  ULDC UR4, c[0x0][0x230] ;  /* 0x00008c0000047ab9 */ /* 0x000fe20000000800 */
[----:B-1----:R-:W-:Y:S01]  /*0040*/  VIADD R1, R1, 0xfffff958 ;  /* 0xfffff95801017836 */ /* 0x002fe20000000000 */
[----:B------:R-:W-:Y:S01]  /*0050*/  ULDC UR16, c[0x0][0x230] ;  /* 0x00008c0000107ab9 */ /* 0x000fe20000000800 */
[----:B------:R-:W1:Y:S01]  /*0060*/  S2R R110, SR_TID.X ;  /* 0x00000000006e7919 */ /* 0x000e620000002100 */
[----:B------:R-:W-:Y:S01]  /*0070*/  ULDC UR5, c[0x0][0x230] ;  /* 0x00008c0000057ab9 */ /* 0x000fe20000000800 */
[----:B------:R-:W-:Y:S01]  /*0080*/  ULDC UR6, c[0x0][0x230] ;  /* 0x00008c0000067ab9 */ /* 0x000fe20000000800 */
[----:B------:R-:W4:Y:S01]  /*0090*/  LDC.64 R150, c[0x0][0x238] ;  /* 0x00008e00ff967b82 */ /* 0x000f220000000a00 */
[----:B------:R-:W-:Y:S01]  /*00a0*/  UMOV UR8, 0x400 ;  /* 0x0000040000087882 */ /* 0x000fe20000000000 */
[----:B------:R-:W-:Y:S01]  /*00b0*/  ULDC.64 UR10, c[0x0][0x208] ;  /* 0x00008200000a7ab9 */ /* 0x000fe20000000a00 */
[----:B--2---:R-:W-:Y:S01]  /*00c0*/  VIADD R0, R157, 0x7f ;  /* 0x0000007f9d007836 */ /* 0x004fe20000000000 */
[----:B------:R-:W-:-:S04]  /*00d0*/  IABS R11, R156 ;  /* 0x0000009c000b7213 */ /* 0x000fc80000000000 */
[----:B------:R-:W-:-:S04]  /*00e0*/  SHF.R.S32.HI R3, RZ, 0x1f, R0 ;  /* 0x0000001fff037819 */ /* 0x000fc80000011400 */
[----:B------:R-:W-:Y:S02]  /*00f0*/  LEA.HI R3, R3, R0, RZ, 0x7 ;  /* 0x0000000003037211 */ /* 0x000fe400078f38ff */
[----:B---3--:R-:W-:Y:S02]  /*0100*/  IABS R8, R5 ;  /* 0x0000000500087213 */ /* 0x008fe40000000000 */
[----:B------:R-:W-:-:S05]  /*0110*/  SHF.R.S32.HI R3, RZ, 0x7, R3 ;  /* 0x00000007ff037819 */ /* 0x000fca0000011403 */
[----:B------:R-:W-:-:S05]  /*0120*/  IMAD.SHL.U32 R4, R3, 0x8, RZ ;  /* 0x0000000803047824 */ /* 0x000fca00078e00ff */
[-C--:B------:R-:W-:Y:S02]  /*0130*/  IABS R7, R4.reuse ;  /* 0x0000000400077213 */ /* 0x080fe40000000000 */
[----:B------:R-:W-:Y:S02]  /*0140*/  IABS R10, R4 ;  /* 0x00000004000a7213 */ /* 0x000fe40000000000 */
[----:B------:R-:W2:Y:S08]  /*0150*/  I2F.RP R0, R7 ;  /* 0x0000000700007306 */ /* 0x000eb00000209400 */
[----:B--2---:R-:W2:Y:S02]  /*0160*/  MUFU.RCP R0, R0 ;  /* 0x0000000000007308 */ /* 0x004ea40000001000 */
[----:B--2---:R-:W-:-:S02]  /*0170*/  VIADD R2, R0, 0xffffffe ;  /* 0x0ffffffe00027836 */ /* 0x004fc40000000000 */
[----:B------:R-:W-:-:S04]  /*0180*/  IMAD.MOV R0, RZ, RZ, -R10 ;  /* 0x000000ffff007224 */ /* 0x000fc800078e0a0a */
[----:B------:R2:W3:Y:S02]  /*0190*/  F2I.FTZ.U32.TRUNC.NTZ R3, R2 ;  /* 0x0000000200037305 */ /* 0x0004e4000021f000 */
[----:B--2---:R-:W-:Y:S02]  /*01a0*/  IMAD.MOV.U32 R2, RZ, RZ, RZ ;  /* 0x000000ffff027224 */ /* 0x004fe400078e00ff */
[----:B---3--:R-:W-:-:S04]  /*01b0*/  IMAD.MOV R6, RZ, RZ, -R3 ;  /* 0x000000ffff067224 */ /* 0x008fc800078e0a03 */
[----:B------:R-:W-:Y:S02]  /*01c0*/  IMAD R9, R6, R7, RZ ;  /* 0x0000000706097224 */ /* 0x000fe400078e02ff */
[----:B------:R-:W-:Y:S02]  /*01d0*/  IMAD.MOV.U32 R6, RZ, RZ, R8 ;  /* 0x000000ffff067224 */ /* 0x000fe400078e0008 */
[----:B------:R-:W-:-:S06]  /*01e0*/  IMAD.HI.U32 R3, R3, R9, R2 ;  /* 0x0000000903037227 */ /* 0x000fcc00078e0002 */
[----:B------:R-:W-:-:S04]  /*01f0*/  IMAD.HI.U32 R3, R3, R6, RZ ;  /* 0x0000000603037227 */ /* 0x000fc800078e00ff */
[----:B------:R-:W-:-:S05]  /*0200*/  IMAD R0, R3, R0, R6 ;  /* 0x0000000003007224 */ /* 0x000fca00078e0206 */
[----:B------:R-:W-:-:S13]  /*0210*/  ISETP.GT.U32.AND P1, PT, R7, R0, PT ;  /* 0x000000000700720c */ /* 0x000fda0003f24070 */
[----:B------:R-:W-:Y:S02]  /*0220*/  @!P1 IMAD.IADD R0, R0, 0x1, -R7 ;  /* 0x0000000100009824 */ /* 0x000fe400078e0a07 */
[----:B------:R-:W-:Y:S01]  /*0230*/  @!P1 VIADD R3, R3, 0x1 ;  /* 0x0000000103039836 */ /* 0x000fe20000000000 */
[----:B------:R-:W-:Y:S02]  /*0240*/  ISETP.NE.AND P1, PT, R4, RZ, PT ;  /* 0x000000ff0400720c */ /* 0x000fe40003f25270 */
[----:B------:R-:W-:Y:S02]  /*0250*/  ISETP.GE.U32.AND P0, PT, R0, R7, PT ;  /* 0x000000070000720c */ /* 0x000fe40003f06070 */
[----:B------:R-:W-:-:S04]  /*0260*/  LOP3.LUT R0, R5, R4, RZ, 0x3c, !PT ;  /* 0x0000000405007212 */ /* 0x000fc800078e3cff */
[----:B------:R-:W-:Y:S01]  /*0270*/  ISETP.GE.AND P2, PT, R0, RZ, PT ;  /* 0x000000ff0000720c */ /* 0x000fe20003f46270 */
[----:B------:R-:W-:-:S06]  /*0280*/  VIADD R0, R156, 0x3f ;  /* 0x0000003f9c007836 */ /* 0x000fcc0000000000 */
[----:B------:R-:W-:-:S04]  /*0290*/  @P0 VIADD R3, R3, 0x1 ;  /* 0x0000000103030836 */ /* 0x000fc80000000000 */
[----:B------:R-:W-:Y:S01]  /*02a0*/  IMAD.MOV.U32 R2, RZ, RZ, R3 ;  /* 0x000000ffff027224 */ /* 0x000fe200078e0003 */
[----:B------:R-:W-:-:S03]  /*02b0*/  SHF.R.S32.HI R3, RZ, 0x1f, R0 ;  /* 0x0000001fff037819 */ /* 0x000fc60000011400 */
[----:B------:R-:W-:Y:S01]  /*02c0*/  @!P2 IMAD.MOV R2, RZ, RZ, -R2 ;  /* 0x000000ffff02a224 */ /* 0x000fe200078e0a02 */
[----:B------:R-:W-:Y:S02]  /*02d0*/  @!P1 LOP3.LUT R2, RZ, R4, RZ, 0x33, !PT ;  /* 0x00000004ff029212 */ /* 0x000fe400078e33ff */
[----:B------:R-:W-:-:S03]  /*02e0*/  LEA.HI R3, R3, R0, RZ, 0x6 ;  /* 0x0000000003037211 */ /* 0x000fc600078f30ff */
[----:B------:R-:W-:Y:S02]  /*02f0*/  IMAD.SHL.U32 R8, R2, 0x8, RZ ;  /* 0x0000000802087824 */ /* 0x000fe400078e00ff */
[----:B------:R-:W-:-:S03]  /*0300*/  IMAD.MOV R2, RZ, RZ, -R2 ;  /* 0x000000ffff027224 */ /* 0x000fc600078e0a02 */
[----:B------:R-:W-:Y:S01]  /*0310*/  LEA.HI.SX32 R3, R3, -R8, 0x1a ;  /* 0x8000000803037211 */ /* 0x000fe200078fd2ff */
[----:B------:R-:W-:-:S03]  /*0320*/  IMAD R10, R4, R2, R5 ;  /* 0x00000002040a7224 */ /* 0x000fc600078e0205 */
[----:B------:R-:W-:Y:S02]  /*0330*/  VIMNMX R13, R3, 0x8, PT ;  /* 0x00000008030d7848 */ /* 0x000fe40003fe0100 */
[----:B------:R-:W-:Y:S02]  /*0340*/  IABS R9, R10 ;  /* 0x0000000a00097213 */ /* 0x000fe40000000000 */
[-C--:B------:R-:W-:Y:S02]  /*0350*/  IABS R7, R13.reuse ;  /* 0x0000000d00077213 */ /* 0x080fe40000000000 */
[----:B------:R-:W-:Y:S02]  /*0360*/  IABS R4, R13 ;  /* 0x0000000d00047213 */ /* 0x000fe40000000000 */
[----:B------:R-:W2:Y:S08]  /*0370*/  I2F.RP R0, R7 ;  /* 0x0000000700007306 */ /* 0x000eb00000209400 */
[----:B--2---:R-:W2:Y:S02]  /*0380*/  MUFU.RCP R0, R0 ;  /* 0x0000000000007308 */ /* 0x004ea40000001000 */
[----:B--2---:R-:W-:-:S02]  /*0390*/  VIADD R3, R0, 0xffffffe ;  /* 0x0ffffffe00037836 */ /* 0x004fc40000000000 */
[----:B------:R-:W-:Y:S01]  /*03a0*/  IMAD.MOV R0, RZ, RZ, -R4 ;  /* 0x000000ffff007224 */ /* 0x000fe200078e0a04 */
[----:B------:R-:W-:-:S03]  /*03b0*/  IABS R4, R157 ;  /* 0x0000009d00047213 */ /* 0x000fc60000000000 */
[----:B------:R-:W2:Y:S02]  /*03c0*/  F2I.FTZ.U32.TRUNC.NTZ R3, R3 ;  /* 0x0000000300037305 */ /* 0x000ea4000021f000 */
[----:B--2---:R-:W-:-:S04]  /*03d0*/  IMAD.MOV R6, RZ, RZ, -R3 ;  /* 0x000000ffff067224 */ /* 0x004fc800078e0a03 */
[----:B------:R-:W-:Y:S02]  /*03e0*/  IMAD.MOV.U32 R2, RZ, RZ, R6 ;  /* 0x000000ffff027224 */ /* 0x000fe400078e0006 */
[----:B------:R-:W2:Y:S02]  /*03f0*/  I2F.RP R6, R4 ;  /* 0x0000000400067306 */ /* 0x000ea40000209400 */
[----:B------:R-:W-:Y:S02]  /*0400*/  IMAD R5, R2, R7, RZ ;  /* 0x0000000702057224 */ /* 0x000fe400078e02ff */
[----:B------:R-:W-:-:S04]  /*0410*/  IMAD.MOV.U32 R2, RZ, RZ, RZ ;  /* 0x000000ffff027224 */ /* 0x000fc800078e00ff */
[----:B------:R-:W-:Y:S02]  /*0420*/  IMAD.HI.U32 R2, R3, R5, R2 ;  /* 0x0000000503027227 */ /* 0x000fe400078e0002 */
[----:B------:R-:W3:Y:S04]  /*0430*/  I2F.RP R3, R11 ;  /* 0x0000000b00037306 */ /* 0x000ee80000209400 */
[----:B------:R-:W-:-:S04]  /*0440*/  IMAD.HI.U32 R2, R2, R9, RZ ;  /* 0x0000000902027227 */ /* 0x000fc800078e00ff */
[----:B------:R-:W-:Y:S01]  /*0450*/  IMAD R0, R2, R0, R9 ;  /* 0x0000000002007224 */ /* 0x000fe200078e0209 */
[----:B--2---:R-:W2:Y:S04]  /*0460*/  MUFU.RCP R6, R6 ;  /* 0x0000000600067308 */ /* 0x004ea80000001000 */
[----:B------:R-:W-:-:S04]  /*0470*/  ISETP.GT.U32.AND P1, PT, R7, R0, PT ;  /* 0x000000000700720c */ /* 0x000fc80003f24070 */
[----:B---3--:R-:W3:Y:S09]  /*0480*/  MUFU.RCP R3, R3 ;  /* 0x0000000300037308 */ /* 0x008ef20000001000 */
[----:B------:R-:W-:Y:S02]  /*0490*/  @!P1 IMAD.IADD R0, R0, 0x1, -R7 ;  /* 0x0000000100009824 */ /* 0x000fe400078e0a07 */
[----:B------:R-:W-:Y:S01]  /*04a0*/  @!P1 VIADD R2, R2, 0x1 ;  /* 0x0000000102029836 */ /* 0x000fe20000000000 */
[----:B------:R-:W-:Y:S01]  /*04b0*/  ISETP.NE.AND P1, PT, R13, RZ, PT ;  /* 0x000000ff0d00720c */ /* 0x000fe20003f25270 */
[----:B--2---:R-:W-:Y:S01]  /*04c0*/  VIADD R14, R6, 0xffffffe ;  /* 0x0ffffffe060e7836 */ /* 0x004fe20000000000 */
[----:B------:R-:W-:-:S02]  /*04d0*/  ISETP.GE.U32.AND P0, PT, R0, R7, PT ;  /* 0x000000070000720c */ /* 0x000fc40003f06070 */
[----:B------:R-:W-:Y:S01]  /*04e0*/  LOP3.LUT R0, R10, R13, RZ, 0x3c, !PT ;  /* 0x0000000d0a007212 */ /* 0x000fe200078e3cff */
[----:B---3--:R-:W-:Y:S01]  /*04f0*/  VIADD R5, R3, 0xffffffe ;  /* 0x0ffffffe03057836 */ /* 0x008fe20000000000 */
[----:B------:R2:W3:Y:S02]  /*0500*/  F2I.FTZ.U32.TRUNC.NTZ R15, R14 ;  /* 0x0000000e000f7305 */ /* 0x0004e4000021f000 */
[----:B------:R-:W-:-:S06]  /*0510*/  ISETP.GE.AND P2, PT, R0, RZ, PT ;  /* 0x000000ff0000720c */ /* 0x000fcc0003f46270 */
[----:B------:R1:W4:Y:S01]  /*0520*/  F2I.FTZ.U32.TRUNC.NTZ R3, R5 ;  /* 0x0000000500037305 */ /* 0x000322000021f000 */
[----:B------:R-:W-:Y:S02]  /*0530*/  @P0 VIADD R2, R2, 0x1 ;  /* 0x0000000102020836 */ /* 0x000fe40000000000 */
[----:B--2---:R-:W-:Y:S02]  /*0540*/  IMAD.MOV.U32 R14, RZ, RZ, RZ ;  /* 0x000000ffff0e7224 */ /* 0x004fe400078e00ff */
[----:B------:R-:W-:Y:S02]  /*0550*/  IMAD.MOV.U32 R7, RZ, RZ, R2 ;  /* 0x000000ffff077224 */ /* 0x000fe400078e0002 */
[----:B---3--:R-:W-:Y:S02]  /*0560*/  IMAD.MOV R9, RZ, RZ, -R15 ;  /* 0x000000ffff097224 */ /* 0x008fe400078e0a0f */
[----:B------:R-:W-:Y:S01]  /*0570*/  @!P2 IMAD.MOV R7, RZ, RZ, -R7 ;  /* 0x000000ffff07a224 */ /* 0x000fe200078e0a07 */
[----:B------:R-:W-:-:S02]  /*0580*/  @!P1 LOP3.LUT R7, RZ, R13, RZ, 0x33, !PT ;  /* 0x0000000dff079212 */ /* 0x000fc400078e33ff */
[----:B-1----:R-:W-:-:S03]  /*0590*/  LOP3.LUT R5, R110, 0x3f, RZ, 0xc0, !PT ;  /* 0x0000003f6e057812 */ /* 0x002fc600078ec0ff */
[----:B------:R-:W-:Y:S02]  /*05a0*/  IMAD.MOV R0, RZ, RZ, -R7 ;  /* 0x000000ffff007224 */ /* 0x000fe400078e0a07 */
[----:B----4-:R-:W-:Y:S02]  /*05b0*/  IMAD.MOV R6, RZ, RZ, -R3 ;  /* 0x000000ffff067224 */ /* 0x010fe400078e0a03 */
[----:B------:R-:W-:-:S04]  /*05c0*/  IMAD R0, R13, R0, R10 ;  /* 0x000000000d007224 */ /* 0x000fc800078e020a */
[----:B------:R-:W-:Y:S02]  /*05d0*/  IMAD.IADD R2, R8, 0x1, R0 ;  /* 0x0000000108027824 */ /* 0x000fe400078e0200 */
[----:B------:R-:W-:Y:S02]  /*05e0*/  IMAD.SHL.U32 R0, R7, 0x80, RZ ;  /* 0x0000008007007824 */ /* 0x000fe400078e00ff */
[----:B------:R-:W-:Y:S02]  /*05f0*/  IMAD R108, R2, 0x40, R5 ;  /* 0x00000040026c7824 */ /* 0x000fe400078e0205 */
[----:B------:R-:W-:Y:S01]  /*0600*/  IMAD R7, R6, R11, RZ ;  /* 0x0000000b06077224 */ /* 0x000fe200078e02ff */
[----:B------:R-:W-:Y:S01]  /*0610*/  IABS R153, R0 ;  /* 0x0000000000997213 */ /* 0x000fe20000000000 */
[----:B------:R-:W-:Y:S01]  /*0620*/  IMAD.MOV.U32 R2, RZ, RZ, RZ ;  /* 0x000000ffff027224 */ /* 0x000fe200078e00ff */
[----:B------:R-:W-:Y:S01]  /*0630*/  IABS R8, R108 ;  /* 0x0000006c00087213 */ /* 0x000fe20000000000 */
[----:B------:R-:W-:Y:S01]  /*0640*/  IMAD.SHL.U32 R6, R5, 0x80, RZ ;  /* 0x0000008005067824 */ /* 0x000fe200078e00ff */
[----:B------:R-:W-:Y:S01]  /*0650*/  STL [R1+0x350], R108 ;  /* 0x0003506c01007387 */ /* 0x000fe20000100800 */
[----:B------:R-:W-:-:S04]  /*0660*/  IMAD.HI.U32 R2, R3, R7, R2 ;  /* 0x0000000703027227 */ /* 0x000fc800078e0002 */
[----:B------:R-:W-:Y:S02]  /*0670*/  IMAD R3, R9, R4, RZ ;  /* 0x0000000409037224 */ /* 0x000fe400078e02ff */
[----:B------:R-:W-:-:S04]  /*0680*/  IMAD.HI.U32 R2, R2, R8, RZ ;  /* 0x0000000802027227 */ /* 0x000fc800078e00ff */
[----:B------:R-:W-:Y:S01]  /*0690*/  IMAD.HI.U32 R14, R15, R3, R14 ;  /* 0x000000030f0e7227 */ /* 0x000fe200078e000e */
[----:B------:R-:W-:-:S03]  /*06a0*/  LOP3.LUT R3, R110, 0x40, RZ, 0xc0, !PT ;  /* 0x000000406e037812 */ /* 0x000fc600078ec0ff */
[----:B------:R-:W-:Y:S01]  /*06b0*/  IMAD.SHL.U32 R7, R110, 0x10, RZ ;  /* 0x000000106e077824 */ /* 0x000fe200078e00ff */
[----:B------:R-:W-:Y:S01]  /*06c0*/  LEA.HI R3, R3, R6, RZ, 0x1c ;  /* 0x0000000603037211 */ /* 0x000fe200078fe0ff */
[----:B------:R-:W-:Y:S02]  /*06d0*/  IMAD.MOV R9, RZ, RZ, -R2 ;  /* 0x000000ffff097224 */ /* 0x000fe400078e0a02 */
[C---:B------:R-:W-:Y:S01]  /*06e0*/  VIADD R10, R0.reuse, 0x7f ;  /* 0x0000007f000a7836 */ /* 0x040fe20000000000 */
[----:B------:R-:W-:Y:S01]  /*06f0*/  LOP3.LUT R2, R7, 0x70, RZ, 0xc0, !PT ;  /* 0x0000007007027812 */ /* 0x000fe200078ec0ff */
[C---:B------:R-:W-:Y:S01]  /*0700*/  IMAD R8, R11.reuse, R9, R8 ;  /* 0x000000090b087224 */ /* 0x040fe200078e0208 */
[----:B------:R-:W1:Y:S01]  /*0710*/  LDC.64 R6, c[0x0][0x230] ;  /* 0x00008c00ff067b82 */ /* 0x000e620000000a00 */
[----:B------:R-:W-:Y:S01]  /*0720*/  VIADD R12, R0, 0x2 ;  /* 0x00000002000c7836 */ /* 0x000fe20000000000 */
[----:B------:R-:W-:Y:S01]  /*0730*/  IABS R27, R10 ;  /* 0x0000000a001b7213 */ /* 0x000fe20000000000 */
[----:B------:R-:W-:Y:S01]  /*0740*/  IMAD.IADD R2, R2, 0x1, R3 ;  /* 0x0000000102027824 */ /* 0x000fe200078e0203 */
[----:B------:R-:W-:Y:S01]  /*0750*/  ISETP.GT.U32.AND P0, PT, R11, R8, PT ;  /* 0x000000080b00720c */ /* 0x000fe20003f04070 */
[----:B------:R-:W-:Y:S01]  /*0760*/  VIADD R3, R0, 0x1 ;  /* 0x0000000100037836 */ /* 0x000fe20000000000 */
[----:B------:R-:W-:Y:S01]  /*0770*/  IABS R211, R12 ;  /* 0x0000000c00d37213 */ /* 0x000fe20000000000 */
[----:B------:R-:W-:Y:S01]  /*0780*/  IMAD.HI.U32 R5, R14, R27, RZ ;  /* 0x0000001b0e057227 */ /* 0x000fe200078e00ff */
[----:B------:R-:W-:-:S02]  /*0790*/  ISETP.GE.AND P2, PT, R10, RZ, PT ;  /* 0x000000ff0a00720c */ /* 0x000fc40003f46270 */
[----:B------:R-:W-:Y:S01]  /*07a0*/  IABS R81, R3 ;  /* 0x0000000300517213 */ /* 0x000fe20000000000 */
[----:B------:R-:W-:Y:S01]  /*07b0*/  IMAD.MOV R5, RZ, RZ, -R5 ;  /* 0x000000ffff057224 */ /* 0x000fe200078e0a05 */
[----:B------:R-:W-:Y:S01]  /*07c0*/  ISETP.GE.AND P4, PT, R3, RZ, PT ;  /* 0x000000ff0300720c */ /* 0x000fe20003f86270 */
[----:B------:R-:W-:Y:S01]  /*07d0*/  VIADD R15, R0, 0x4 ;  /* 0x00000004000f7836 */ /* 0x000fe20000000000 */
[----:B------:R-:W-:Y:S01]  /*07e0*/  ISETP.GE.AND P6, PT, R12, RZ, PT ;  /* 0x000000ff0c00720c */ /* 0x000fe20003fc6270 */
[----:B------:R-:W-:-:S03]  /*07f0*/  IMAD.HI.U32 R3, R14, R81, RZ ;  /* 0x000000510e037227 */ /* 0x000fc600078e00ff */
[----:B------:R-:W-:Y:S01]  /*0800*/  IABS R29, R15 ;  /* 0x0000000f001d7213 */ /* 0x000fe20000000000 */
[----:B------:R-:W-:Y:S02]  /*0810*/  IMAD R27, R4, R5, R27 ;  /* 0x00000005041b7224 */ /* 0x000fe400078e021b */
[----:B------:R-:W-:-:S03]  /*0820*/  IMAD.HI.U32 R5, R14, R211, RZ ;  /* 0x000000d30e057227 */ /* 0x000fc600078e00ff */
[C---:B------:R-:W-:Y:S01]  /*0830*/  ISETP.GT.U32.AND P3, PT, R4.reuse, R27, PT ;  /* 0x0000001b0400720c */ /* 0x040fe20003f64070 */
[----:B------:R-:W-:Y:S02]  /*0840*/  IMAD.MOV R3, RZ, RZ, -R3 ;  /* 0x000000ffff037224 */ /* 0x000fe400078e0a03 */
[----:B------:R-:W-:Y:S02]  /*0850*/  IMAD.MOV R5, RZ, RZ, -R5 ;  /* 0x000000ffff057224 */ /* 0x000fe400078e0a05 */
[----:B------:R-:W-:Y:S01]  /*0860*/  IMAD R81, R4, R3, R81 ;  /* 0x0000000304517224 */ /* 0x000fe200078e0251 */
[----:B------:R-:W-:Y:S01]  /*0870*/  SHF.R.U32.HI R3, RZ, 0x6, R110 ;  /* 0x00000006ff037819 */ /* 0x000fe2000001166e */
[----:B------:R-:W-:Y:S02]  /*0880*/  @!P0 IMAD.IADD R8, R8, 0x1, -R11 ;  /* 0x0000000108088824 */ /* 0x000fe400078e0a0b */
[C---:B------:R-:W-:Y:S01]  /*0890*/  IMAD R211, R4.reuse, R5, R211 ;  /* 0x0000000504d37224 */ /* 0x040fe200078e02d3 */
[----:B------:R-:W-:Y:S01]  /*08a0*/  ISETP.GT.U32.AND P1, PT, R4, R81, PT ;  /* 0x000000510400720c */ /* 0x000fe20003f24070 */
[----:B------:R-:W-:Y:S01]  /*08b0*/  IMAD.HI.U32 R10, R14, R29, RZ ;  /* 0x0000001d0e0a7227 */ /* 0x000fe200078e00ff */
[----:B------:R-:W-:-:S02]  /*08c0*/  ISETP.GT.U32.AND P0, PT, R11, R8, PT ;  /* 0x000000080b00720c */ /* 0x000fc40003f04070 */
[----:B------:R-:W-:Y:S01]  /*08d0*/  ISETP.GT.U32.AND P5, PT, R4, R211, PT ;  /* 0x000000d30400720c */ /* 0x000fe20003fa4070 */
[----:B------:R-:W-:Y:S01]  /*08e0*/  VIADD R13, R0, 0x3 ;  /* 0x00000003000d7836 */ /* 0x000fe20000000000 */
[----:B------:R-:W-:Y:S01]  /*08f0*/  SGXT.U32 R3, R3, 0x1 ;  /* 0x000000010303781a */ /* 0x000fe20000000000 */
[----:B------:R-:W-:Y:S02]  /*0900*/  IMAD.MOV R10, RZ, RZ, -R10 ;  /* 0x000000ffff0a7224 */ /* 0x000fe400078e0a0a */
[----:B-1----:R-:W-:Y:S01]  /*0910*/  VIADD R5, R6, 0x7f ;  /* 0x0000007f06057836 */ /* 0x002fe20000000000 */
[----:B------:R-:W-:Y:S01]  /*0920*/  IABS R225, R13 ;  /* 0x0000000d00e17213 */ /* 0x000fe20000000000 */
[----:B------:R-:W-:Y:S02]  /*0930*/  IMAD R29, R4, R10, R29 ;  /* 0x0000000a041d7224 */ /* 0x000fe400078e021d */
[----:B------:R-:W-:Y:S01]  /*0940*/  VIADD R10, R0, 0x5 ;  /* 0x00000005000a7836 */ /* 0x000fe20000000000 */
[----:B------:R1:W-:Y:S01]  /*0950*/  STL [R1+0x6a0], R5 ;  /* 0x0006a00501007387 */ /* 0x0003e20000100800 */
[----:B------:R-:W-:-:S02]  /*0960*/  @!P1 IMAD.IADD R81, R81, 0x1, -R4 ;  /* 0x0000000151519824 */ /* 0x000fc400078e0a04 */
[--C-:B------:R-:W-:Y:S01]  /*0970*/  @!P3 IMAD.IADD R27, R27, 0x1, -R4.reuse ;  /* 0x000000011b1bb824 */ /* 0x100fe200078e0a04 */
[----:B------:R-:W-:Y:S01]  /*0980*/  ISETP.GT.AND P3, PT, R5, 0x7f, PT ;  /* 0x0000007f0500780c */ /* 0x000fe20003f64270 */
[----:B------:R-:W-:Y:S01]  /*0990*/  @!P0 IMAD.IADD R8, R8, 0x1, -R11 ;  /* 0x0000000108088824 */ /* 0x000fe200078e0a0b */
[----:B------:R-:W-:Y:S01]  /*09a0*/  IABS R31, R10 ;  /* 0x0000000a001f7213 */ /* 0x000fe20000000000 */
[----:B------:R-:W-:Y:S01]  /*09b0*/  VIADD R11, R0, 0x6 ;  /* 0x00000006000b7836 */ /* 0x000fe20000000000 */
[----:B------:R-:W-:Y:S01]  /*09c0*/  SEL R82, RZ, 0x4, !P3 ;  /* 0x00000004ff527807 */ /* 0x000fe20005800000 */
[----:B------:R-:W-:Y:S01]  /*09d0*/  @!P5 IMAD.IADD R211, R211, 0x1, -R4 ;  /* 0x00000001d3d3d824 */ /* 0x000fe200078e0a04 */
[----:B------:R-:W-:Y:S01]  /*09e0*/  ISETP.GT.U32.AND P5, PT, R4, R81, PT ;  /* 0x000000510400720c */ /* 0x000fe20003fa4070 */
[----:B------:R-:W-:Y:S01]  /*09f0*/  IMAD.HI.U32 R9, R14, R225, RZ ;  /* 0x000000e10e097227 */ /* 0x000fe200078e00ff */
[----:B------:R-:W-:Y:S01]  /*0a00*/  ISETP.GT.U32.AND P0, PT, R4, R27, PT ;  /* 0x0000001b0400720c */ /* 0x000fe20003f04070 */
[----:B------:R2:W-:Y:S01]  /*0a10*/  STL [R1+0x6a4], R0 ;  /* 0x0006a40001007387 */ /* 0x0005e20000100800 */
[----:B------:R-:W-:Y:S01]  /*0a20*/  ISETP.GE.AND P3, PT, R3, UR4, PT ;  /* 0x0000000403007c0c */ /* 0x000fe2000bf66270 */
[----:B------:R-:W-:Y:S01]  /*0a30*/  IMAD.MOV R9, RZ, RZ, -R9 ;  /* 0x000000ffff097224 */ /* 0x000fe200078e0a09 */
[----:B------:R-:W-:Y:S01]  /*0a40*/  IABS R39, R11 ;  /* 0x0000000b00277213 */ /* 0x000fe20000000000 */
[----:B------:R-:W-:Y:S01]  /*0a50*/  IMAD.HI.U32 R6, R14, R31, RZ ;  /* 0x0000001f0e067227 */ /* 0x000fe200078e00ff */
[----:B------:R-:W-:Y:S01]  /*0a60*/  ISETP.GT.U32.AND P1, PT, R4, R211, PT ;  /* 0x000000d30400720c */ /* 0x000fe20003f24070 */
[----:B------:R-:W3:Y:S01]  /*0a70*/  S2UR UR4, SR_CgaCtaId ;  /* 0x00000000000479c3 */ /* 0x000ee20000008800 */
[----:B------:R-:W-:Y:S01]  /*0a80*/  SEL R12, R82, RZ, !P3 ;  /* 0x000000ff520c7207 */ /* 0x000fe20005800000 */
[C---:B------:R-:W-:Y:S01]  /*0a90*/  IMAD R225, R4.reuse, R9, R225 ;  /* 0x0000000904e17224 */ /* 0x040fe200078e02e1 */
[----:B------:R-:W-:Y:S01]  /*0aa0*/  ISETP.GT.U32.AND P3, PT, R4, R29, PT ;  /* 0x0000001d0400720c */ /* 0x000fe20003f64070 */
[----:B------:R-:W-:Y:S01]  /*0ab0*/  IMAD.HI.U32 R9, R14, R39, RZ ;  /* 0x000000270e097227 */ /* 0x000fe200078e00ff */
[----:B-1----:R-:W-:-:S03]  /*0ac0*/  LOP3.LUT R5, R110, 0x7f, RZ, 0xc0, !PT ;  /* 0x0000007f6e057812 */ /* 0x002fc600078ec0ff */
[----:B------:R-:W-:Y:S02]  /*0ad0*/  IMAD.MOV R6, RZ, RZ, -R6 ;  /* 0x000000ffff067224 */ /* 0x000fe400078e0a06 */
[--C-:B------:R-:W-:Y:S01]  /*0ae0*/  @!P5 IMAD.IADD R81, R81, 0x1, -R4.reuse ;  /* 0x000000015151d824 */ /* 0x100fe200078e0a04 */
[----:B------:R-:W-:Y:S01]  /*0af0*/  ISETP.GE.AND P5, PT, R15, RZ, PT ;  /* 0x000000ff0f00720c */ /* 0x000fe20003fa6270 */
[----:B------:R-:W-:Y:S02]  /*0b00*/  IMAD.MOV R9, RZ, RZ, -R9 ;  /* 0x000000ffff097224 */ /* 0x000fe400078e0a09 */
[C---:B------:R-:W-:Y:S02]  /*0b10*/  IMAD R31, R4.reuse, R6, R31 ;  /* 0x00000006041f7224 */ /* 0x040fe400078e021f */
[--C-:B------:R-:W-:Y:S01]  /*0b20*/  @!P0 IMAD.IADD R27, R27, 0x1, -R4.reuse ;  /* 0x000000011b1b8824 */ /* 0x100fe200078e0a04 */
[----:B------:R-:W-:Y:S01]  /*0b30*/  ISETP.GT.U32.AND P0, PT, R4, R225, PT ;  /* 0x000000e10400720c */ /* 0x000fe20003f04070 */
[----:B------:R-:W-:Y:S01]  /*0b40*/  @!P1 IMAD.IADD R211, R211, 0x1, -R4 ;  /* 0x00000001d3d39824 */ /* 0x000fe200078e0a04 */
[----:B------:R-:W-:Y:S01]  /*0b50*/  ISETP.GE.AND P1, PT, R10, RZ, PT ;  /* 0x000000ff0a00720c */ /* 0x000fe20003f26270 */
[----:B------:R-:W-:-:S02]  /*0b60*/  IMAD R39, R4, R9, R39 ;  /* 0x0000000904277224 */ /* 0x000fc400078e0227 */
[----:B------:R-:W-:Y:S01]  /*0b70*/  @!P4 IMAD.MOV R81, RZ, RZ, -R81 ;  /* 0x000000ffff51c224 */ /* 0x000fe200078e0a51 */
[C---:B------:R-:W-:Y:S01]  /*0b80*/  ISETP.GT.U32.AND P4, PT, R4.reuse, R31, PT ;  /* 0x0000001f0400720c */ /* 0x040fe20003f84070 */
[--C-:B------:R-:W-:Y:S01]  /*0b90*/  @!P3 IMAD.IADD R29, R29, 0x1, -R4.reuse ;  /* 0x000000011d1db824 */ /* 0x100fe200078e0a04 */
[----:B---3--:R-:W-:Y:S01]  /*0ba0*/  ULEA UR8, UR4, UR8, 0x18 ;  /* 0x0000000804087291 */ /* 0x008fe2000f8ec03f */
[----:B------:R-:W-:Y:S01]  /*0bb0*/  @!P6 IMAD.MOV R211, RZ, RZ, -R211 ;  /* 0x000000ffffd3e224 */ /* 0x000fe200078e0ad3 */
[----:B------:R-:W-:Y:S01]  /*0bc0*/  ISETP.GT.U32.AND P6, PT, R4, R39, PT ;  /* 0x000000270400720c */ /* 0x000fe20003fc4070 */
[----:B------:R-:W-:Y:S01]  /*0bd0*/  VIADD R9, R0, 0x7 ;  /* 0x0000000700097836 */ /* 0x000fe20000000000 */
[----:B------:R-:W-:Y:S01]  /*0be0*/  ISETP.GT.U32.AND P3, PT, R4, R29, PT ;  /* 0x0000001d0400720c */ /* 0x000fe20003f64070 */
[--C-:B------:R-:W-:Y:S01]  /*0bf0*/  @!P0 IMAD.IADD R225, R225, 0x1, -R4.reuse ;  /* 0x00000001e1e18824 */ /* 0x100fe200078e0a04 */
[----:B------:R-:W-:Y:S01]  /*0c00*/  ULDC UR4, c[0x0][0x230] ;  /* 0x00008c0000047ab9 */ /* 0x000fe20000000800 */
[----:B------:R-:W-:Y:S01]  /*0c10*/  VIADD R10, R0, 0x8 ;  /* 0x00000008000a7836 */ /* 0x000fe20000000000 */
[----:B------:R-:W-:Y:S01]  /*0c20*/  IABS R53, R9 ;  /* 0x0000000900357213 */ /* 0x000fe20000000000 */
[----:B------:R-:W-:Y:S01]  /*0c30*/  @!P2 IMAD.MOV R27, RZ, RZ, -R27 ;  /* 0x000000ffff1ba224 */ /* 0x000fe200078e0a1b */
[----:B------:R-:W-:Y:S01]  /*0c40*/  ISETP.GT.U32.AND P0, PT, R4, R225, PT ;  /* 0x000000e10400720c */ /* 0x000fe20003f04070 */
[----:B------:R-:W-:Y:S01]  /*0c50*/  @!P4 IMAD.IADD R31, R31, 0x1, -R4 ;  /* 0x000000011f1fc824 */ /* 0x000fe200078e0a04 */
[----:B------:R-:W-:Y:S01]  /*0c60*/  IABS R67, R10 ;  /* 0x0000000a00437213 */ /* 0x000fe20000000000 */
[----:B------:R-:W-:Y:S01]  /*0c70*/  IMAD.HI.U32 R6, R14, R53, RZ ;  /* 0x000000350e067227 */ /* 0x000fe200078e00ff */
[----:B------:R-:W-:-:S02]  /*0c80*/  ISETP.GE.AND P2, PT, R13, RZ, PT ;  /* 0x000000ff0d00720c */ /* 0x000fc40003f46270 */
[----:B------:R-:W-:Y:S01]  /*0c90*/  ISETP.GT.U32.AND P4, PT, R4, R31, PT ;  /* 0x0000001f0400720c */ /* 0x000fe20003f84070 */
[--C-:B------:R-:W-:Y:S02]  /*0ca0*/  @!P6 IMAD.IADD R39, R39, 0x1, -R4.reuse ;  /* 0x000000012727e824 */ /* 0x100fe400078e0a04 */
[----:B------:R-:W-:Y:S01]  /*0cb0*/  @!P3 IMAD.IADD R29, R29, 0x1, -R4 ;  /* 0x000000011d1db824 */ /* 0x000fe200078e0a04 */
[----:B------:R-:W-:Y:S01]  /*0cc0*/  ISETP.GE.AND P3, PT, R9, RZ, PT ;  /* 0x000000ff0900720c */ /* 0x000fe20003f66270 */
[----:B------:R-:W-:Y:S01]  /*0cd0*/  IMAD.HI.U32 R9, R14, R67, RZ ;  /* 0x000000430e097227 */ /* 0x000fe200078e00ff */
[----:B------:R-:W-:-:S03]  /*0ce0*/  ISETP.GT.U32.AND P6, PT, R4, R39, PT ;  /* 0x000000270400720c */ /* 0x000fc60003fc4070 */
[----:B------:R-:W-:Y:S02]  /*0cf0*/  IMAD.MOV R6, RZ, RZ, -R6 ;  /* 0x000000ffff067224 */ /* 0x000fe400078e0a06 */
[----:B------:R-:W-:Y:S02]  /*0d00*/  IMAD.MOV R9, RZ, RZ, -R9 ;  /* 0x000000ffff097224 */ /* 0x000fe400078e0a09 */
[C---:B------:R-:W-:Y:S02]  /*0d10*/  IMAD R53, R4.reuse, R6, R53 ;  /* 0x0000000604357224 */ /* 0x040fe400078e0235 */
[--C-:B------:R-:W-:Y:S01]  /*0d20*/  @!P0 IMAD.IADD R225, R225, 0x1, -R4.reuse ;  /* 0x00000001e1e18824 */ /* 0x100fe200078e0a04 */
[----:B------:R-:W-:Y:S01]  /*0d30*/  ISETP.GE.AND P0, PT, R11, RZ, PT ;  /* 0x000000ff0b00720c */ /* 0x000fe20003f06270 */
[C---:B------:R-:W-:Y:S02]  /*0d40*/  IMAD R67, R4.reuse, R9, R67 ;  /* 0x0000000904437224 */ /* 0x040fe400078e0243 */
[----:B------:R-:W-:Y:S01]  /*0d50*/  @!P4 IMAD.IADD R31, R31, 0x1, -R4 ;  /* 0x000000011f1fc824 */ /* 0x000fe200078e0a04 */
[----:B------:R-:W-:Y:S01]  /*0d60*/  ISETP.GT.U32.AND P4, PT, R4, R53, PT ;  /* 0x000000350400720c */ /* 0x000fe20003f84070 */
[----:B------:R-:W-:-:S02]  /*0d70*/  VIADD R11, R0, 0x9 ;  /* 0x00000009000b7836 */ /* 0x000fc40000000000 */
[--C-:B------:R-:W-:Y:S01]  /*0d80*/  @!P6 IMAD.IADD R39, R39, 0x1, -R4.reuse ;  /* 0x000000012727e824 */ /* 0x100fe200078e0a04 */
[----:B------:R-:W-:Y:S01]  /*0d90*/  ISETP.GT.U32.AND P6, PT, R4, R67, PT ;  /* 0x000000430400720c */ /* 0x000fe20003fc4070 */
[----:B------:R-:W-:Y:S01]  /*0da0*/  @!P2 IMAD.MOV R225, RZ, RZ, -R225 ;  /* 0x000000ffffe1a224 */ /* 0x000fe200078e0ae1 */
[----:B------:R-:W-:Y:S01]  /*0db0*/  IABS R83, R11 ;  /* 0x0000000b00537213 */ /* 0x000fe20000000000 */
[----:B------:R-:W-:Y:S01]  /*0dc0*/  VIADD R13, R0, 0xb ;  /* 0x0000000b000d7836 */ /* 0x000fe20000000000 */
[----:B------:R-:W-:Y:S01]  /*0dd0*/  ISETP.GE.AND P2, PT, R10, RZ, PT ;  /* 0x000000ff0a00720c */ /* 0x000fe20003f46270 */
[----:B------:R-:W-:Y:S02]  /*0de0*/  VIADD R10, R0, 0xa ;  /* 0x0000000a000a7836 */ /* 0x000fe40000000000 */
[----:B------:R-:W-:Y:S01]  /*0df0*/  IMAD.HI.U32 R6, R14, R83, RZ ;  /* 0x000000530e067227 */ /* 0x000fe200078e00ff */
[----:B------:R-:W-:Y:S02]  /*0e00*/  IABS R43, R13 ;  /* 0x0000000d002b7213 */ /* 0x000fe40000000000 */
[----:B------:R-:W-:Y:S01]  /*0e10*/  IABS R41, R10 ;  /* 0x0000000a00297213 */ /* 0x000fe20000000000 */
[----:B------:R-:W-:-:S02]  /*0e20*/  @!P4 IMAD.IADD R53, R53, 0x1, -R4 ;  /* 0x000000013535c824 */ /* 0x000fc400078e0a04 */
[----:B------:R-:W-:Y:S02]  /*0e30*/  IMAD.MOV R6, RZ, RZ, -R6 ;  /* 0x000000ffff067224 */ /* 0x000fe400078e0a06 */
[----:B------:R-:W-:Y:S01]  /*0e40*/  @!P6 IMAD.IADD R67, R67, 0x1, -R4 ;  /* 0x000000014343e824 */ /* 0x000fe200078e0a04 */
[C---:B------:R-:W-:Y:S01]  /*0e50*/  ISETP.GT.U32.AND P6, PT, R4.reuse, R53, PT ;  /* 0x000000350400720c */ /* 0x040fe20003fc4070 */
[----:B------:R-:W-:Y:S02]  /*0e60*/  IMAD R83, R4, R6, R83 ;  /* 0x0000000604537224 */ /* 0x000fe400078e0253 */
[----:B------:R-:W-:-:S03]  /*0e70*/  IMAD.HI.U32 R6, R14, R41, RZ ;  /* 0x000000290e067227 */ /* 0x000fc600078e00ff */
[----:B------:R-:W-:Y:S01]  /*0e80*/  ISETP.GT.U32.AND P4, PT, R4, R83, PT ;  /* 0x000000530400720c */ /* 0x000fe20003f84070 */
[----:B------:R-:W-:Y:S02]  /*0e90*/  VIADD R15, R0, 0xc ;  /* 0x0000000c000f7836 */ /* 0x000fe40000000000 */
[----:B------:R-:W-:Y:S02]  /*0ea0*/  IMAD.MOV R6, RZ, RZ, -R6 ;  /* 0x000000ffff067224 */ /* 0x000fe400078e0a06 */
[----:B------:R-:W-:Y:S01]  /*0eb0*/  IMAD.HI.U32 R9, R14, R43, RZ ;  /* 0x0000002b0e097227 */ /* 0x000fe200078e00ff */
[----:B------:R-:W-:-:S03]  /*0ec0*/  IABS R239, R15 ;  /* 0x0000000f00ef7213 */ /* 0x000fc60000000000 */
[----:B------:R-:W-:Y:S02]  /*0ed0*/  IMAD R41, R4, R6, R41 ;  /* 0x0000000604297224 */ /* 0x000fe400078e0229 */
[----:B------:R-:W-:Y:S02]  /*0ee0*/  @!P6 IMAD.IADD R53, R53, 0x1, -R4 ;  /* 0x000000013535e824 */ /* 0x000fe400078e0a04 */
[----:B------:R-:W-:Y:S01]  /*0ef0*/  IMAD.HI.U32 R6, R14, R239, RZ ;  /* 0x000000ef0e067227 */ /* 0x000fe200078e00ff */
[----:B------:R-:W-:-:S03]  /*0f00*/  ISETP.GT.U32.AND P6, PT, R4, R41, PT ;  /* 0x000000290400720c */ /* 0x000fc60003fc4070 */
[----:B------:R-:W-:Y:S02]  /*0f10*/  IMAD.MOV R9, RZ, RZ, -R9 ;  /* 0x000000ffff097224 */ /* 0x000fe400078e0a09 */
[----:B------:R-:W-:Y:S02]  /*0f20*/  IMAD.MOV R6, RZ, RZ, -R6 ;  /* 0x000000ffff067224 */ /* 0x000fe400078e0a06 */
[C---:B------:R-:W-:Y:S02]  /*0f30*/  IMAD R43, R4.reuse, R9, R43 ;  /* 0x00000009042b7224 */ /* 0x040fe400078e022b */
[C---:B------:R-:W-:Y:S02]  /*0f40*/  IMAD R239, R4.reuse, R6, R239 ;  /* 0x0000000604ef7224 */ /* 0x040fe400078e02ef */
[----:B------:R-:W-:Y:S01]  /*0f50*/  @!P3 IMAD.MOV R53, RZ, RZ, -R53 ;  /* 0x000000ffff35b224 */ /* 0x000fe200078e0a35 */
[C---:B------:R-:W-:Y:S01]  /*0f60*/  ISETP.GT.U32.AND P3, PT, R4.reuse, R43, PT ;  /* 0x0000002b0400720c */ /* 0x040fe20003f64070 */
[----:B------:R-:W-:Y:S01]  /*0f70*/  @!P6 IMAD.IADD R41, R41, 0x1, -R4 ;  /* 0x000000012929e824 */ /* 0x000fe200078e0a04 */
[----:B------:R-:W-:Y:S01]  /*0f80*/  ISETP.GT.U32.AND P6, PT, R4, R239, PT ;  /* 0x000000ef0400720c */ /* 0x000fe20003fc4070 */
[----:B------:R-:W-:-:S02]  /*0f90*/  VIADD R16, R0, 0xd ;  /* 0x0000000d00107836 */ /* 0x000fc40000000000 */
[----:B------:R-:W-:Y:S01]  /*0fa0*/  @!P5 IMAD.MOV R29, RZ, RZ, -R29 ;  /* 0x000000ffff1dd224 */ /* 0x000fe200078e0a1d */
[----:B------:R-:W-:Y:S01]  /*0fb0*/  ISETP.GE.AND P5, PT, R11, RZ, PT ;  /* 0x000000ff0b00720c */ /* 0x000fe20003fa6270 */
[----:B------:R-:W-:Y:S01]  /*0fc0*/  VIADD R11, R0, 0xe ;  /* 0x0000000e000b7836 */ /* 0x000fe20000000000 */
[----:B------:R-:W-:Y:S01]  /*0fd0*/  IABS R55, R16 ;  /* 0x0000001000377213 */ /* 0x000fe20000000000 */
[--C-:B------:R-:W-:Y:S02]  /*0fe0*/  @!P4 IMAD.IADD R83, R83, 0x1, -R4.reuse ;  /* 0x000000015353c824 */ /* 0x100fe400078e0a04 */
[----:B------:R-:W-:Y:S01]  /*0ff0*/  @!P1 IMAD.MOV R31, RZ, RZ, -R31 ;  /* 0x000000ffff1f9224 */ /* 0x000fe200078e0a1f */
[----:B------:R-:W-:Y:S01]  /*1000*/  IABS R57, R11 ;  /* 0x0000000b00397213 */ /* 0x000fe20000000000 */
[--C-:B------:R-:W-:Y:S01]  /*1010*/  @!P3 IMAD.IADD R43, R43, 0x1, -R4.reuse ;  /* 0x000000012b2bb824 */ /* 0x100fe200078e0a04 */
[C---:B------:R-:W-:Y:S01]  /*1020*/  ISETP.GT.U32.AND P3, PT, R4.reuse, R41, PT ;  /* 0x000000290400720c */ /* 0x040fe20003f64070 */
[----:B------:R-:W-:Y:S01]  /*1030*/  @!P6 IMAD.IADD R239, R239, 0x1, -R4 ;  /* 0x00000001efefe824 */ /* 0x000fe200078e0a04 */
[----:B------:R-:W-:Y:S01]  /*1040*/  ISETP.GT.U32.AND P1, PT, R4, R67, PT ;  /* 0x000000430400720c */ /* 0x000fe20003f24070 */
[----:B------:R-:W-:Y:S01]  /*1050*/  IMAD.HI.U32 R9, R14, R55, RZ ;  /* 0x000000370e097227 */ /* 0x000fe200078e00ff */
[----:B------:R-:W-:-:S02]  /*1060*/  ISETP.GT.U32.AND P4, PT, R4, R83, PT ;  /* 0x000000530400720c */ /* 0x000fc40003f84070 */
[----:B------:R-:W-:Y:S01]  /*1070*/  ISETP.GT.U32.AND P6, PT, R4, R239, PT ;  /* 0x000000ef0400720c */ /* 0x000fe20003fc4070 */
[----:B------:R-:W-:Y:S02]  /*1080*/  IMAD.MOV R9, RZ, RZ, -R9 ;  /* 0x000000ffff097224 */ /* 0x000fe400078e0a09 */
[----:B------:R-:W-:-:S04]  /*1090*/  IMAD.HI.U32 R6, R14, R57, RZ ;  /* 0x000000390e067227 */ /* 0x000fc800078e00ff */
[C---:B------:R-:W-:Y:S02]  /*10a0*/  IMAD R55, R4.reuse, R9, R55 ;  /* 0x0000000904377224 */ /* 0x040fe400078e0237 */
[----:B------:R-:W-:Y:S02]  /*10b0*/  IMAD.MOV R6, RZ, RZ, -R6 ;  /* 0x000000ffff067224 */ /* 0x000fe400078e0a06 */
[--C-:B------:R-:W-:Y:S01]  /*10c0*/  @!P3 IMAD.IADD R41, R41, 0x1, -R4.reuse ;  /* 0x000000012929b824 */ /* 0x100fe200078e0a04 */
[C---:B------:R-:W-:Y:S01]  /*10d0*/  ISETP.GT.U32.AND P3, PT, R4.reuse, R55, PT ;  /* 0x000000370400720c */ /* 0x040fe20003f64070 */
[C---:B------:R-:W-:Y:S02]  /*10e0*/  IMAD R57, R4.reuse, R6, R57 ;  /* 0x0000000604397224 */ /* 0x040fe400078e0239 */
[--C-:B------:R-:W-:Y:S02]  /*10f0*/  @!P6 IMAD.IADD R239, R239, 0x1, -R4.reuse ;  /* 0x00000001efefe824 */ /* 0x100fe400078e0a04 */
[----:B------:R-:W-:Y:S01]  /*1100*/  @!P1 IMAD.IADD R67, R67, 0x1, -R4 ;  /* 0x0000000143439824 */ /* 0x000fe200078e0a04 */
[----:B------:R-:W-:Y:S01]  /*1110*/  ISETP.GT.U32.AND P6, PT, R4, R57, PT ;  /* 0x000000390400720c */ /* 0x000fe20003fc4070 */
[C---:B------:R-:W-:Y:S01]  /*1120*/  VIADD R17, R0.reuse, 0x11 ;  /* 0x0000001100117836 */ /* 0x040fe20000000000 */
[----:B------:R-:W-:Y:S01]  /*1130*/  ISETP.GE.AND P1, PT, R13, RZ, PT ;  /* 0x000000ff0d00720c */ /* 0x000fe20003f26270 */
[----:B------:R-:W-:-:S02]  /*1140*/  VIADD R13, R0, 0xf ;  /* 0x0000000f000d7836 */ /* 0x000fc40000000000 */
[--C-:B------:R-:W-:Y:S01]  /*1150*/  @!P4 IMAD.IADD R83, R83, 0x1, -R4.reuse ;  /* 0x000000015353c824 */ /* 0x100fe200078e0a04 */
[----:B------:R-:W-:Y:S01]  /*1160*/  ISETP.GE.AND P4, PT, R15, RZ, PT ;  /* 0x000000ff0f00720c */ /* 0x000fe20003f86270 */
[--C-:B------:R-:W-:Y:S01]  /*1170*/  @!P3 IMAD.IADD R55, R55, 0x1, -R4.reuse ;  /* 0x000000013737b824 */ /* 0x100fe200078e0a04 */
[----:B------:R-:W-:Y:S01]  /*1180*/  IABS R71, R17 ;  /* 0x0000001100477213 */ /* 0x000fe20000000000 */
[----:B------:R-:W-:Y:S01]  /*1190*/  VIADD R15, R0, 0x10 ;  /* 0x00000010000f7836 */ /* 0x000fe20000000000 */
[----:B------:R-:W-:Y:S01]  /*11a0*/  IABS R63, R13 ;  /* 0x0000000d003f7213 */ /* 0x000fe20000000000 */
[----:B------:R-:W-:Y:S01]  /*11b0*/  @!P0 IMAD.MOV R39, RZ, RZ, -R39 ;  /* 0x000000ffff278224 */ /* 0x000fe200078e0a27 */
[----:B------:R-:W-:Y:S01]  /*11c0*/  ISETP.GE.AND P0, PT, R10, RZ, PT ;  /* 0x000000ff0a00720c */ /* 0x000fe20003f06270 */
[----:B------:R-:W-:Y:S01]  /*11d0*/  @!P6 IMAD.IADD R57, R57, 0x1, -R4 ;  /* 0x000000013939e824 */ /* 0x000fe200078e0a04 */
[C---:B------:R-:W-:Y:S01]  /*11e0*/  ISETP.GT.U32.AND P6, PT, R4.reuse, R55, PT ;  /* 0x000000370400720c */ /* 0x040fe20003fc4070 */
[----:B------:R-:W-:Y:S01]  /*11f0*/  @!P2 IMAD.MOV R67, RZ, RZ, -R67 ;  /* 0x000000ffff43a224 */ /* 0x000fe200078e0a43 */
[----:B------:R-:W-:Y:S01]  /*1200*/  ISETP.GT.U32.AND P2, PT, R4, R43, PT ;  /* 0x0000002b0400720c */ /* 0x000fe20003f44070 */
[----:B------:R-:W-:Y:S01]  /*1210*/  IMAD.HI.U32 R10, R14, R71, RZ ;  /* 0x000000470e0a7227 */ /* 0x000fe200078e00ff */
[----:B------:R-:W-:-:S02]  /*1220*/  IABS R69, R15 ;  /* 0x0000000f00457213 */ /* 0x000fc40000000000 */
[----:B------:R-:W-:Y:S01]  /*1230*/  ISETP.GE.AND P3, PT, R11, RZ, PT ;  /* 0x000000ff0b00720c */ /* 0x000fe20003f66270 */
[----:B------:R-:W-:-:S04]  /*1240*/  IMAD.HI.U32 R6, R14, R63, RZ ;  /* 0x0000003f0e067227 */ /* 0x000fc800078e00ff */
[----:B------:R-:W-:Y:S02]  /*1250*/  IMAD.MOV R10, RZ, RZ, -R10 ;  /* 0x000000ffff0a7224 */ /* 0x000fe400078e0a0a */
[----:B------:R-:W-:-:S04]  /*1260*/  IMAD.HI.U32 R9, R14, R69, RZ ;  /* 0x000000450e097227 */ /* 0x000fc800078e00ff */
[----:B------:R-:W-:Y:S02]  /*1270*/  IMAD.MOV R6, RZ, RZ, -R6 ;  /* 0x000000ffff067224 */ /* 0x000fe400078e0a06 */
[C---:B------:R-:W-:Y:S02]  /*1280*/  IMAD R71, R4.reuse, R10, R71 ;  /* 0x0000000a04477224 */ /* 0x040fe400078e0247 */
[----:B------:R-:W-:Y:S02]  /*1290*/  IMAD.MOV R9, RZ, RZ, -R9 ;  /* 0x000000ffff097224 */ /* 0x000fe400078e0a09 */
[----:B------:R-:W-:Y:S02]  /*12a0*/  IMAD R63, R4, R6, R63 ;  /* 0x00000006043f7224 */ /* 0x000fe400078e023f */
[----:B------:R-:W-:Y:S02]  /*12b0*/  VIADD R11, R0, 0x12 ;  /* 0x00000012000b7836 */ /* 0x000fe40000000000 */
[--C-:B------:R-:W-:Y:S01]  /*12c0*/  @!P6 IMAD.IADD R55, R55, 0x1, -R4.reuse ;  /* 0x000000013737e824 */ /* 0x100fe200078e0a04 */
[C---:B------:R-:W-:Y:S01]  /*12d0*/  ISETP.GT.U32.AND P6, PT, R4.reuse, R71, PT ;  /* 0x000000470400720c */ /* 0x040fe20003fc4070 */
[----:B------:R-:W-:Y:S01]  /*12e0*/  @!P2 IMAD.IADD R43, R43, 0x1, -R4 ;  /* 0x000000012b2ba824 */ /* 0x000fe200078e0a04 */
[----:B------:R-:W-:Y:S01]  /*12f0*/  IABS R213, R11 ;  /* 0x0000000b00d57213 */ /* 0x000fe20000000000 */
[----:B------:R-:W-:Y:S01]  /*1300*/  IMAD R69, R4, R9, R69 ;  /* 0x0000000904457224 */ /* 0x000fe200078e0245 */
[----:B------:R-:W-:Y:S01]  /*1310*/  ISETP.GE.AND P2, PT, R16, RZ, PT ;  /* 0x000000ff1000720c */ /* 0x000fe20003f46270 */
[----:B------:R-:W-:Y:S01]  /*1320*/  @!P5 IMAD.MOV R83, RZ, RZ, -R83 ;  /* 0x000000ffff53d224 */ /* 0x000fe200078e0a53 */
[C---:B------:R-:W-:Y:S01]  /*1330*/  ISETP.GT.U32.AND P5, PT, R4.reuse, R63, PT ;  /* 0x0000003f0400720c */ /* 0x040fe20003fa4070 */
[----:B------:R-:W-:Y:S01]  /*1340*/  @!P0 IMAD.MOV R41, RZ, RZ, -R41 ;  /* 0x000000ffff298224 */ /* 0x000fe200078e0a29 */
[C---:B------:R-:W-:Y:S01]  /*1350*/  ISETP.GT.U32.AND P0, PT, R4.reuse, R57, PT ;  /* 0x000000390400720c */ /* 0x040fe20003f04070 */
[----:B------:R-:W-:Y:S01]  /*1360*/  @!P1 IMAD.MOV R43, RZ, RZ, -R43 ;  /* 0x000000ffff2b9224 */ /* 0x000fe200078e0a2b */
[----:B------:R-:W-:Y:S01]  /*1370*/  ISETP.GT.U32.AND P1, PT, R4, R69, PT ;  /* 0x000000450400720c */ /* 0x000fe20003f24070 */
[----:B------:R-:W-:-:S04]  /*1380*/  IMAD.HI.U32 R6, R14, R213, RZ ;  /* 0x000000d50e067227 */ /* 0x000fc800078e00ff */
[----:B------:R-:W-:Y:S02]  /*1390*/  IMAD.MOV R9, RZ, RZ, -R6 ;  /* 0x000000ffff097224 */ /* 0x000fe400078e0a06 */
[--C-:B------:R-:W-:Y:S02]  /*13a0*/  @!P6 IMAD.IADD R71, R71, 0x1, -R4.reuse ;  /* 0x000000014747e824 */ /* 0x100fe400078e0a04 */
[----:B------:R-:W-:Y:S02]  /*13b0*/  VIADD R10, R0, 0x13 ;  /* 0x00000013000a7836 */ /* 0x000fe40000000000 */
[--C-:B------:R-:W-:Y:S01]  /*13c0*/  @!P0 IMAD.IADD R57, R57, 0x1, -R4.reuse ;  /* 0x0000000139398824 */ /* 0x100fe200078e0a04 */
[----:B------:R-:W-:Y:S01]  /*13d0*/  ISETP.GE.AND P0, PT, R15, RZ, PT ;  /* 0x000000ff0f00720c */ /* 0x000fe20003f06270 */
[--C-:B------:R-:W-:Y:S01]  /*13e0*/  @!P5 IMAD.IADD R63, R63, 0x1, -R4.reuse ;  /* 0x000000013f3fd824 */ /* 0x100fe200078e0a04 */
[----:B------:R-:W-:Y:S01]  /*13f0*/  IABS R227, R10 ;  /* 0x0000000a00e37213 */ /* 0x000fe20000000000 */
[C---:B------:R-:W-:Y:S01]  /*1400*/  IMAD R213, R4.reuse, R9, R213 ;  /* 0x0000000904d57224 */ /* 0x040fe200078e02d5 */
[----:B------:R-:W-:Y:S01]  /*1410*/  ISETP.GE.AND P5, PT, R17, RZ, PT ;  /* 0x000000ff1100720c */ /* 0x000fe20003fa6270 */
[----:B------:R-:W-:Y:S01]  /*1420*/  @!P2 IMAD.MOV R55, RZ, RZ, -R55 ;  /* 0x000000ffff37a224 */ /* 0x000fe200078e0a37 */
[C---:B------:R-:W-:Y:S01]  /*1430*/  ISETP.GT.U32.AND P2, PT, R4.reuse, R71, PT ;  /* 0x000000470400720c */ /* 0x040fe20003f44070 */
[----:B------:R-:W-:Y:S01]  /*1440*/  @!P1 IMAD.IADD R69, R69, 0x1, -R4 ;  /* 0x0000000145459824 */ /* 0x000fe200078e0a04 */
[C---:B------:R-:W-:Y:S01]  /*1450*/  ISETP.GT.U32.AND P1, PT, R4.reuse, R63, PT ;  /* 0x0000003f0400720c */ /* 0x040fe20003f24070 */
[----:B------:R-:W-:Y:S01]  /*1460*/  @!P3 IMAD.MOV R57, RZ, RZ, -R57 ;  /* 0x000000ffff39b224 */ /* 0x000fe200078e0a39 */
[----:B------:R-:W-:Y:S01]  /*1470*/  ISETP.GT.U32.AND P3, PT, R4, R213, PT ;  /* 0x000000d50400720c */ /* 0x000fe20003f64070 */
[----:B------:R-:W-:Y:S01]  /*1480*/  @!P4 IMAD.MOV R239, RZ, RZ, -R239 ;  /* 0x000000ffffefc224 */ /* 0x000fe200078e0aef */
[----:B------:R-:W-:Y:S01]  /*1490*/  ISETP.GE.AND P4, PT, R13, RZ, PT ;  /* 0x000000ff0d00720c */ /* 0x000fe20003f86270 */
[----:B------:R-:W-:Y:S01]  /*14a0*/  VIADD R13, R0, 0x14 ;  /* 0x00000014000d7836 */ /* 0x000fe20000000000 */
[----:B------:R-:W-:Y:S01]  /*14b0*/  ISETP.GT.U32.AND P6, PT, R4, R69, PT ;  /* 0x000000450400720c */ /* 0x000fe20003fc4070 */
[----:B------:R-:W-:-:S03]  /*14c0*/  IMAD.HI.U32 R6, R14, R227, RZ ;  /* 0x000000e30e067227 */ /* 0x000fc600078e00ff */
[----:B------:R-:W-:Y:S01]  /*14d0*/  IABS R85, R13 ;  /* 0x0000000d00557213 */ /* 0x000fe20000000000 */
[----:B------:R-:W-:Y:S02]  /*14e0*/  IMAD.MOV R6, RZ, RZ, -R6 ;  /* 0x000000ffff067224 */ /* 0x000fe400078e0a06 */
[--C-:B------:R-:W-:Y:S01]  /*14f0*/  @!P2 IMAD.IADD R71, R71, 0x1, -R4.reuse ;  /* 0x000000014747a824 */ /* 0x100fe200078e0a04 */
[----:B------:R-:W-:Y:S01]  /*1500*/  ISETP.GE.AND P2, PT, R10, RZ, PT ;  /* 0x000000ff0a00720c */ /* 0x000fe20003f46270 */
[----:B------:R-:W-:Y:S02]  /*1510*/  IMAD R227, R4, R6, R227 ;  /* 0x0000000604e37224 */ /* 0x000fe400078e02e3 */
[--C-:B------:R-:W-:Y:S01]  /*1520*/  @!P1 IMAD.IADD R63, R63, 0x1, -R4.reuse ;  /* 0x000000013f3f9824 */ /* 0x100fe200078e0a04 */
[----:B------:R-:W-:Y:S01]  /*1530*/  ISETP.GE.AND P1, PT, R11, RZ, PT ;  /* 0x000000ff0b00720c */ /* 0x000fe20003f26270 */
[----:B------:R-:W-:Y:S02]  /*1540*/  VIADD R10, R0, 0x16 ;  /* 0x00000016000a7836 */ /* 0x000fe40000000000 */
[----:B------:R-:W-:Y:S01]  /*1550*/  @!P3 IMAD.IADD R213, R213, 0x1, -R4 ;  /* 0x00000001d5d5b824 */ /* 0x000fe200078e0a04 */
[----:B------:R-:W-:Y:S01]  /*1560*/  ISETP.GE.AND P3, PT, R13, RZ, PT ;  /* 0x000000ff0d00720c */ /* 0x000fe20003f66270 */
[----:B------:R-:W-:Y:S01]  /*1570*/  IMAD.HI.U32 R6, R14, R85, RZ ;  /* 0x000000550e067227 */ /* 0x000fe200078e00ff */
[----:B------:R-:W-:-:S03]  /*1580*/  IABS R215, R10 ;  /* 0x0000000a00d77213 */ /* 0x000fc60000000000 */
[----:B------:R-:W-:Y:S01]  /*1590*/  @!P6 IMAD.IADD R69, R69, 0x1, -R4 ;  /* 0x000000014545e824 */ /* 0x000fe200078e0a04 */
[C---:B------:R-:W-:Y:S01]  /*15a0*/  ISETP.GT.U32.AND P6, PT, R4.reuse, R227, PT ;  /* 0x000000e30400720c */ /* 0x040fe20003fc4070 */
[----:B------:R-:W-:Y:S01]  /*15b0*/  @!P4 IMAD.MOV R63, RZ, RZ, -R63 ;  /* 0x000000ffff3fc224 */ /* 0x000fe200078e0a3f */
[----:B------:R-:W-:Y:S01]  /*15c0*/  ISETP.GT.U32.AND P4, PT, R4, R213, PT ;  /* 0x000000d50400720c */ /* 0x000fe20003f84070 */
[----:B------:R-:W-:Y:S02]  /*15d0*/  IMAD.MOV R6, RZ, RZ, -R6 ;  /* 0x000000ffff067224 */ /* 0x000fe400078e0a06 */
[----:B------:R-:W-:Y:S02]  /*15e0*/  VIADD R15, R0, 0x15 ;  /* 0x00000015000f7836 */ /* 0x000fe40000000000 */
[----:B------:R-:W-:Y:S02]  /*15f0*/  IMAD R85, R4, R6, R85 ;  /* 0x0000000604557224 */ /* 0x000fe400078e0255 */
[----:B------:R-:W-:Y:S01]  /*1600*/  IMAD.HI.U32 R6, R14, R215, RZ ;  /* 0x000000d70e067227 */ /* 0x000fe200078e00ff */
[----:B------:R-:W-:-:S03]  /*1610*/  IABS R87, R15 ;  /* 0x0000000f00577213 */ /* 0x000fc60000000000 */
[----:B------:R-:W-:Y:S02]  /*1620*/  IMAD.MOV R6, RZ, RZ, -R6 ;  /* 0x000000ffff067224 */ /* 0x000fe400078e0a06 */
[--C-:B------:R-:W-:Y:S02]  /*1630*/  @!P6 IMAD.IADD R227, R227, 0x1, -R4.reuse ;  /* 0x00000001e3e3e824 */ /* 0x100fe400078e0a04 */
[----:B------:R-:W-:Y:S02]  /*1640*/  @!P4 IMAD.IADD R213, R213, 0x1, -R4 ;  /* 0x00000001d5d5c824 */ /* 0x000fe400078e0a04 */
[C---:B------:R-:W-:Y:S01]  /*1650*/  IMAD R215, R4.reuse, R6, R215 ;  /* 0x0000000604d77224 */ /* 0x040fe200078e02d7 */
[----:B------:R-:W-:Y:S01]  /*1660*/  ISETP.GT.U32.AND P6, PT, R4, R227, PT ;  /* 0x000000e30400720c */ /* 0x000fe20003fc4070 */
[----:B------:R-:W-:Y:S02]  /*1670*/  @!P1 IMAD.MOV R213, RZ, RZ, -R213 ;  /* 0x000000ffffd59224 */ /* 0x000fe400078e0ad5 */
[----:B------:R-:W-:Y:S01]  /*1680*/  IMAD.HI.U32 R9, R14, R87, RZ ;  /* 0x000000570e097227 */ /* 0x000fe200078e00ff */
[----:B------:R-:W-:-:S03]  /*1690*/  ISETP.GT.U32.AND P1, PT, R4, R215, PT ;  /* 0x000000d70400720c */ /* 0x000fc60003f24070 */
[----:B------:R-:W-:Y:S01]  /*16a0*/  @!P0 IMAD.MOV R69, RZ, RZ, -R69 ;  /* 0x000000ffff458224 */ /* 0x000fe200078e0a45 */
[----:B------:R-:W-:Y:S01]  /*16b0*/  ISETP.GT.U32.AND P0, PT, R4, R85, PT ;  /* 0x000000550400720c */ /* 0x000fe20003f04070 */
[----:B------:R-:W-:Y:S02]  /*16c0*/  IMAD.MOV R9, RZ, RZ, -R9 ;  /* 0x000000ffff097224 */ /* 0x000fe400078e0a09 */
[----:B------:R-:W-:Y:S02]  /*16d0*/  VIADD R11, R0, 0x18 ;  /* 0x00000018000b7836 */ /* 0x000fe40000000000 */
[----:B------:R-:W-:Y:S02]  /*16e0*/  IMAD R87, R4, R9, R87 ;  /* 0x0000000904577224 */ /* 0x000fe400078e0257 */
[--C-:B------:R-:W-:Y:S01]  /*16f0*/  @!P6 IMAD.IADD R227, R227, 0x1, -R4.reuse ;  /* 0x00000001e3e3e824 */ /* 0x100fe200078e0a04 */
[----:B------:R-:W-:Y:S01]  /*1700*/  IABS R229, R11 ;  /* 0x0000000b00e57213 */ /* 0x000fe20000000000 */
[----:B------:R-:W-:Y:S01]  /*1710*/  VIADD R9, R0, 0x17 ;  /* 0x0000001700097836 */ /* 0x000fe20000000000 */
[----:B------:R-:W-:Y:S01]  /*1720*/  ISETP.GT.U32.AND P4, PT, R4, R87, PT ;  /* 0x000000570400720c */ /* 0x000fe20003f84070 */
[--C-:B------:R-:W-:Y:S01]  /*1730*/  @!P1 IMAD.IADD R215, R215, 0x1, -R4.reuse ;  /* 0x00000001d7d79824 */ /* 0x100fe200078e0a04 */
[----:B------:R-:W-:Y:S01]  /*1740*/  ISETP.GE.AND P6, PT, R10, RZ, PT ;  /* 0x000000ff0a00720c */ /* 0x000fe20003fc6270 */
[----:B------:R-:W-:Y:S01]  /*1750*/  @!P0 IMAD.IADD R85, R85, 0x1, -R4 ;  /* 0x0000000155558824 */ /* 0x000fe200078e0a04 */
[----:B------:R-:W-:Y:S01]  /*1760*/  IABS R217, R9 ;  /* 0x0000000900d97213 */ /* 0x000fe20000000000 */
[----:B------:R-:W-:Y:S01]  /*1770*/  @!P2 IMAD.MOV R227, RZ, RZ, -R227 ;  /* 0x000000ffffe3a224 */ /* 0x000fe200078e0ae3 */
[----:B------:R-:W-:Y:S01]  /*1780*/  ISETP.GE.AND P2, PT, R9, RZ, PT ;  /* 0x000000ff0900720c */ /* 0x000fe20003f46270 */
[----:B------:R-:W-:Y:S01]  /*1790*/  IMAD.HI.U32 R9, R14, R229, RZ ;  /* 0x000000e50e097227 */ /* 0x000fe200078e00ff */
[----:B------:R-:W-:-:S02]  /*17a0*/  ISETP.GT.U32.AND P1, PT, R4, R215, PT ;  /* 0x000000d70400720c */ /* 0x000fc40003f24070 */
[----:B------:R-:W-:Y:S01]  /*17b0*/  ISETP.GT.U32.AND P0, PT, R4, R85, PT ;  /* 0x000000550400720c */ /* 0x000fe20003f04070 */
[----:B------:R-:W-:Y:S02]  /*17c0*/  IMAD.MOV R9, RZ, RZ, -R9 ;  /* 0x000000ffff097224 */ /* 0x000fe400078e0a09 */
[----:B------:R-:W-:-:S04]  /*17d0*/  IMAD.HI.U32 R6, R14, R217, RZ ;  /* 0x000000d90e067227 */ /* 0x000fc800078e00ff */
[----:B------:R-:W-:Y:S02]  /*17e0*/  @!P4 IMAD.IADD R87, R87, 0x1, -R4 ;  /* 0x000000015757c824 */ /* 0x000fe400078e0a04 */
[C---:B------:R-:W-:Y:S02]  /*17f0*/  IMAD R229, R4.reuse, R9, R229 ;  /* 0x0000000904e57224 */ /* 0x040fe400078e02e5 */
[----:B------:R-:W-:Y:S01]  /*1800*/  IMAD.MOV R6, RZ, RZ, -R6 ;  /* 0x000000ffff067224 */ /* 0x000fe200078e0a06 */
[----:B------:R-:W-:Y:S01]  /*1810*/  ISETP.GT.U32.AND P4, PT, R4, R87, PT ;  /* 0x000000570400720c */ /* 0x000fe20003f84070 */
[----:B------:R-:W-:Y:S02]  /*1820*/  VIADD R13, R0, 0x19 ;  /* 0x00000019000d7836 */ /* 0x000fe40000000000 */
[--C-:B------:R-:W-:Y:S01]  /*1830*/  @!P1 IMAD.IADD R215, R215, 0x1, -R4.reuse ;  /* 0x00000001d7d79824 */ /* 0x100fe200078e0a04 */
[C---:B------:R-:W-:Y:S01]  /*1840*/  ISETP.GT.U32.AND P1, PT, R4.reuse, R229, PT ;  /* 0x000000e50400720c */ /* 0x040fe20003f24070 */
[----:B------:R-:W-:Y:S01]  /*1850*/  @!P0 IMAD.IADD R85, R85, 0x1, -R4 ;  /* 0x0000000155558824 */ /* 0x000fe200078e0a04 */
[----:B------:R-:W-:Y:S01]  /*1860*/  IABS R231, R13 ;  /* 0x0000000d00e77213 */ /* 0x000fe20000000000 */
[C---:B------:R-:W-:Y:S01]  /*1870*/  IMAD R217, R4.reuse, R6, R217 ;  /* 0x0000000604d97224 */ /* 0x040fe200078e02d9 */
[----:B------:R-:W-:Y:S01]  /*1880*/  ISETP.GE.AND P0, PT, R11, RZ, PT ;  /* 0x000000ff0b00720c */ /* 0x000fe20003f06270 */
[----:B------:R-:W-:Y:S01]  /*1890*/  @!P5 IMAD.MOV R71, RZ, RZ, -R71 ;  /* 0x000000ffff47d224 */ /* 0x000fe200078e0a47 */
[----:B------:R-:W-:Y:S01]  /*18a0*/  ISETP.GE.AND P5, PT, R15, RZ, PT ;  /* 0x000000ff0f00720c */ /* 0x000fe20003fa6270 */
[----:B------:R-:W-:Y:S01]  /*18b0*/  @!P3 IMAD.MOV R85, RZ, RZ, -R85 ;  /* 0x000000ffff55b224 */ /* 0x000fe200078e0a55 */
[----:B------:R-:W-:Y:S01]  /*18c0*/  ISETP.GT.U32.AND P3, PT, R4, R217, PT ;  /* 0x000000d90400720c */ /* 0x000fe20003f64070 */
[----:B------:R-:W-:-:S04]  /*18d0*/  IMAD.HI.U32 R10, R14, R231, RZ ;  /* 0x000000e70e0a7227 */ /* 0x000fc800078e00ff */
[C---:B------:R-:W-:Y:S02]  /*18e0*/  VIADD R6, R0.reuse, 0x1a ;  /* 0x0000001a00067836 */ /* 0x040fe40000000000 */
[----:B------:R-:W-:Y:S02]  /*18f0*/  IMAD.MOV R10, RZ, RZ, -R10 ;  /* 0x000000ffff0a7224 */ /* 0x000fe400078e0a0a */
[--C-:B------:R-:W-:Y:S01]  /*1900*/  @!P4 IMAD.IADD R87, R87, 0x1, -R4.reuse ;  /* 0x000000015757c824 */ /* 0x100fe200078e0a04 */
[----:B------:R-:W-:Y:S01]  /*1910*/  IABS R241, R6 ;  /* 0x0000000600f17213 */ /* 0x000fe20000000000 */
[----:B------:R-:W-:Y:S01]  /*1920*/  VIADD R16, R0, 0x1b ;  /* 0x0000001b00107836 */ /* 0x000fe20000000000 */
[----:B------:R-:W-:Y:S01]  /*1930*/  ISETP.GE.AND P4, PT, R13, RZ, PT ;  /* 0x000000ff0d00720c */ /* 0x000fe20003f86270 */
[----:B------:R-:W-:Y:S02]  /*1940*/  @!P1 IMAD.IADD R229, R229, 0x1, -R4 ;  /* 0x00000001e5e59824 */ /* 0x000fe400078e0a04 */
[----:B------:R-:W-:Y:S01]  /*1950*/  IMAD R231, R4, R10, R231 ;  /* 0x0000000a04e77224 */ /* 0x000fe200078e02e7 */
[----:B------:R-:W-:Y:S01]  /*1960*/  IABS R243, R16 ;  /* 0x0000001000f37213 */ /* 0x000fe20000000000 */
[----:B------:R-:W-:Y:S01]  /*1970*/  @!P5 IMAD.MOV R87, RZ, RZ, -R87 ;  /* 0x000000ffff57d224 */ /* 0x000fe200078e0a57 */
[----:B------:R-:W-:Y:S01]  /*1980*/  ISETP.GE.AND P5, PT, R6, RZ, PT ;  /* 0x000000ff0600720c */ /* 0x000fe20003fa6270 */
[----:B------:R-:W-:Y:S01]  /*1990*/  IMAD.HI.U32 R6, R14, R241, RZ ;  /* 0x000000f10e067227 */ /* 0x000fe200078e00ff */
[----:B------:R-:W-:-:S03]  /*19a0*/  ISETP.GT.U32.AND P1, PT, R4, R229, PT ;  /* 0x000000e50400720c */ /* 0x000fc60003f24070 */
[----:B------:R-:W-:Y:S02]  /*19b0*/  @!P3 IMAD.IADD R217, R217, 0x1, -R4 ;  /* 0x00000001d9d9b824 */ /* 0x000fe400078e0a04 */
[----:B------:R-:W-:Y:S01]  /*19c0*/  @!P6 IMAD.MOV R215, RZ, RZ, -R215 ;  /* 0x000000ffffd7e224 */ /* 0x000fe200078e0ad7 */
[----:B------:R-:W-:Y:S01]  /*19d0*/  ISETP.GT.U32.AND P6, PT, R4, R231, PT ;  /* 0x000000e70400720c */ /* 0x000fe20003fc4070 */
[----:B------:R-:W-:Y:S01]  /*19e0*/  VIADD R19, R0, 0x1c ;  /* 0x0000001c00137836 */ /* 0x000fe20000000000 */
[----:B------:R-:W-:Y:S01]  /*19f0*/  ISETP.GT.U32.AND P3, PT, R4, R217, PT ;  /* 0x000000d90400720c */ /* 0x000fe20003f64070 */
[----:B------:R-:W-:-:S03]  /*1a00*/  IMAD.HI.U32 R9, R14, R243, RZ ;  /* 0x000000f30e097227 */ /* 0x000fc600078e00ff */
[----:B------:R-:W-:Y:S01]  /*1a10*/  IABS R13, R19 ;  /* 0x00000013000d7213 */ /* 0x000fe20000000000 */
[----:B------:R-:W-:Y:S02]  /*1a20*/  IMAD.MOV R6, RZ, RZ, -R6 ;  /* 0x000000ffff067224 */ /* 0x000fe400078e0a06 */
[----:B------:R-:W-:Y:S02]  /*1a30*/  VIADD R21, R0, 0x1d ;  /* 0x0000001d00157836 */ /* 0x000fe40000000000 */
[----:B------:R-:W-:Y:S02]  /*1a40*/  IMAD.MOV R9, RZ, RZ, -R9 ;  /* 0x000000ffff097224 */ /* 0x000fe400078e0a09 */
[C---:B------:R-:W-:Y:S01]  /*1a50*/  IMAD R241, R4.reuse, R6, R241 ;  /* 0x0000000604f17224 */ /* 0x040fe200078e02f1 */
[----:B------:R-:W-:Y:S01]  /*1a60*/  IABS R15, R21 ;  /* 0x00000015000f7213 */ /* 0x000fe20000000000 */
[C---:B------:R-:W-:Y:S02]  /*1a70*/  IMAD R243, R4.reuse, R9, R243 ;  /* 0x0000000904f37224 */ /* 0x040fe400078e02f3 */
[----:B------:R-:W-:Y:S01]  /*1a80*/  @!P1 IMAD.IADD R229, R229, 0x1, -R4 ;  /* 0x00000001e5e59824 */ /* 0x000fe200078e0a04 */
[----:B------:R-:W-:Y:S01]  /*1a90*/  ISETP.GT.U32.AND P1, PT, R4, R241, PT ;  /* 0x000000f10400720c */ /* 0x000fe20003f24070 */
[----:B------:R-:W-:-:S04]  /*1aa0*/  IMAD.HI.U32 R10, R14, R13, RZ ;  /* 0x0000000d0e0a7227 */ /* 0x000fc800078e00ff */
[----:B------:R-:W-:Y:S01]  /*1ab0*/  @!P6 IMAD.IADD R231, R231, 0x1, -R4 ;  /* 0x00000001e7e7e824 */ /* 0x000fe200078e0a04 */
[----:B------:R-:W-:Y:S01]  /*1ac0*/  ISETP.GT.U32.AND P6, PT, R4, R243, PT ;  /* 0x000000f30400720c */ /* 0x000fe20003fc4070 */
[----:B------:R-:W-:Y:S02]  /*1ad0*/  IMAD.MOV R10, RZ, RZ, -R10 ;  /* 0x000000ffff0a7224 */ /* 0x000fe400078e0a0a */
[----:B------:R-:W-:-:S04]  /*1ae0*/  IMAD.HI.U32 R11, R14, R15, RZ ;  /* 0x0000000f0e0b7227 */ /* 0x000fc800078e00ff */
[--C-:B------:R-:W-:Y:S01]  /*1af0*/  @!P3 IMAD.IADD R217, R217, 0x1, -R4.reuse ;  /* 0x00000001d9d9b824 */ /* 0x100fe200078e0a04 */
[----:B------:R-:W-:Y:S01]  /*1b00*/  ISETP.GE.AND P3, PT, R16, RZ, PT ;  /* 0x000000ff1000720c */ /* 0x000fe20003f66270 */
[----:B------:R-:W-:Y:S02]  /*1b10*/  IMAD R16, R4, R10, R13 ;  /* 0x0000000a04107224 */ /* 0x000fe400078e020d */
[----:B------:R-:W-:Y:S02]  /*1b20*/  IMAD.MOV R11, RZ, RZ, -R11 ;  /* 0x000000ffff0b7224 */ /* 0x000fe400078e0a0b */
[----:B------:R-:W-:Y:S02]  /*1b30*/  VIADD R10, R0, 0x1e ;  /* 0x0000001e000a7836 */ /* 0x000fe40000000000 */
[----:B------:R-:W-:Y:S02]  /*1b40*/  IMAD R18, R4, R11, R15 ;  /* 0x0000000b04127224 */ /* 0x000fe400078e020f */
[----:B------:R-:W-:Y:S01]  /*1b50*/  VIADD R23, R0, 0x1f ;  /* 0x0000001f00177836 */ /* 0x000fe20000000000 */
[----:B------:R-:W-:Y:S01]  /*1b60*/  IABS R11, R10 ;  /* 0x0000000a000b7213 */ /* 0x000fe20000000000 */
[--C-:B------:R-:W-:Y:S01]  /*1b70*/  @!P1 IMAD.IADD R241, R241, 0x1, -R4.reuse ;  /* 0x00000001f1f19824 */ /* 0x100fe200078e0a04 */
[C---:B------:R-:W-:Y:S01]  /*1b80*/  ISETP.GT.U32.AND P1, PT, R4.reuse, R231, PT ;  /* 0x000000e70400720c */ /* 0x040fe20003f24070 */
[----:B------:R-:W-:Y:S01]  /*1b90*/  @!P6 IMAD.IADD R243, R243, 0x1, -R4 ;  /* 0x00000001f3f3e824 */ /* 0x000fe200078e0a04 */
[----:B------:R-:W-:Y:S01]  /*1ba0*/  IABS R13, R23 ;  /* 0x00000017000d7213 */ /* 0x000fe20000000000 */
[----:B------:R-:W-:Y:S01]  /*1bb0*/  @!P2 IMAD.MOV R217, RZ, RZ, -R217 ;  /* 0x000000ffffd9a224 */ /* 0x000fe200078e0ad9 */
[----:B------:R-:W-:Y:S01]  /*1bc0*/  ISETP.GT.U32.AND P2, PT, R4, R241, PT ;  /* 0x000000f10400720c */ /* 0x000fe20003f44070 */
[----:B------:R-:W-:Y:S01]  /*1bd0*/  IMAD.HI.U32 R6, R14, R11, RZ ;  /* 0x0000000b0e067227 */ /* 0x000fe200078e00ff */
[----:B------:R-:W-:-:S03]  /*1be0*/  ISETP.GT.U32.AND P6, PT, R4, R243, PT ;  /* 0x000000f30400720c */ /* 0x000fc60003fc4070 */
[----:B------:R-:W-:-:S04]  /*1bf0*/  IMAD.HI.U32 R9, R14, R13, RZ ;  /* 0x0000000d0e097227 */ /* 0x000fc800078e00ff */
[----:B------:R-:W-:Y:S02]  /*1c00*/  IMAD.MOV R6, RZ, RZ, -R6 ;  /* 0x000000ffff067224 */ /* 0x000fe400078e0a06 */
[----:B------:R-:W-:Y:S02]  /*1c10*/  IMAD.MOV R56, RZ, RZ, -R9 ;  /* 0x000000ffff387224 */ /* 0x000fe400078e0a09 */
[----:B------:R-:W-:Y:S01]  /*1c20*/  @!P0 IMAD.MOV R229, RZ, RZ, -R229 ;  /* 0x000000ffffe58224 */ /* 0x000fe200078e0ae5 */
[C---:B------:R-:W-:Y:S01]  /*1c30*/  ISETP.GT.U32.AND P0, PT, R4.reuse, R16, PT ;  /* 0x000000100400720c */ /* 0x040fe20003f04070 */
[----:B------:R-:W-:Y:S01]  /*1c40*/  @!P1 IMAD.IADD R231, R231, 0x1, -R4 ;  /* 0x00000001e7e79824 */ /* 0x000fe200078e0a04 */
[C---:B------:R-:W-:Y:S01]  /*1c50*/  ISETP.GT.U32.AND P1, PT, R4.reuse, R18, PT ;  /* 0x000000120400720c */ /* 0x040fe20003f24070 */
[C---:B------:R-:W-:Y:S02]  /*1c60*/  IMAD R20, R4.reuse, R6, R11 ;  /* 0x0000000604147224 */ /* 0x040fe400078e020b */
[----:B------:R-:W-:-:S02]  /*1c70*/  IMAD R56, R4, R56, R13 ;  /* 0x0000003804387224 */ /* 0x000fc400078e020d */
[--C-:B------:R-:W-:Y:S01]  /*1c80*/  @!P2 IMAD.IADD R241, R241, 0x1, -R4.reuse ;  /* 0x00000001f1f1a824 */ /* 0x100fe200078e0a04 */
[----:B------:R-:W-:Y:S01]  /*1c90*/  ISETP.GT.U32.AND P2, PT, R4, R20, PT ;  /* 0x000000140400720c */ /* 0x000fe20003f44070 */
[----:B------:R-:W-:Y:S02]  /*1ca0*/  VIADD R24, R0, 0x20 ;  /* 0x0000002000187836 */ /* 0x000fe40000000000 */
[--C-:B------:R-:W-:Y:S01]  /*1cb0*/  @!P6 IMAD.IADD R243, R243, 0x1, -R4.reuse ;  /* 0x00000001f3f3e824 */ /* 0x100fe200078e0a04 */
[----:B------:R-:W-:Y:S01]  /*1cc0*/  ISETP.GT.U32.AND P6, PT, R4, R56, PT ;  /* 0x000000380400720c */ /* 0x000fe20003fc4070 */
[----:B------:R-:W-:Y:S01]  /*1cd0*/  VIADD R25, R0, 0x21 ;  /* 0x0000002100197836 */ /* 0x000fe20000000000 */
[----:B------:R-:W-:Y:S01]  /*1ce0*/  IABS R15, R24 ;  /* 0x00000018000f7213 */ /* 0x000fe20000000000 */
[--C-:B------:R-:W-:Y:S01]  /*1cf0*/  @!P0 IMAD.IADD R16, R16, 0x1, -R4.reuse ;  /* 0x0000000110108824 */ /* 0x100fe200078e0a04 */
[----:B------:R-:W-:Y:S01]  /*1d00*/  ISETP.GE.AND P0, PT, R19, RZ, PT ;  /* 0x000000ff1300720c */ /* 0x000fe20003f06270 */
[----:B------:R-:W-:Y:S01]  /*1d10*/  @!P1 IMAD.IADD R18, R18, 0x1, -R4 ;  /* 0x0000000112129824 */ /* 0x000fe200078e0a04 */
[----:B------:R-:W-:Y:S01]  /*1d20*/  IABS R17, R25 ;  /* 0x0000001900117213 */ /* 0x000fe20000000000 */
[----:B------:R-:W-:Y:S01]  /*1d30*/  IMAD.HI.U32 R6, R14, R15, RZ ;  /* 0x0000000f0e067227 */ /* 0x000fe200078e00ff */
[----:B------:R-:W-:-:S03]  /*1d40*/  ISETP.GE.AND P1, PT, R21, RZ, PT ;  /* 0x000000ff1500720c */ /* 0x000fc60003f26270 */
[----:B------:R-:W-:Y:S01]  /*1d50*/  @!P2 IMAD.IADD R20, R20, 0x1, -R4 ;  /* 0x000000011414a824 */ /* 0x000fe200078e0a04 */
[C---:B------:R-:W-:Y:S01]  /*1d60*/  ISETP.GT.U32.AND P2, PT, R4.reuse, R16, PT ;  /* 0x000000100400720c */ /* 0x040fe20003f44070 */
[----:B------:R-:W-:Y:S01]  /*1d70*/  @!P4 IMAD.MOV R231, RZ, RZ, -R231 ;  /* 0x000000ffffe7c224 */ /* 0x000fe200078e0ae7 */
[----:B------:R-:W-:Y:S01]  /*1d80*/  ISETP.GT.U32.AND P4, PT, R4, R18, PT ;  /* 0x000000120400720c */ /* 0x000fe20003f84070 */
[----:B------:R-:W-:-:S04]  /*1d90*/  IMAD.HI.U32 R9, R14, R17, RZ ;  /* 0x000000110e097227 */ /* 0x000fc800078e00ff */
[----:B------:R-:W-:Y:S02]  /*1da0*/  IMAD.MOV R6, RZ, RZ, -R6 ;  /* 0x000000ffff067224 */ /* 0x000fe400078e0a06 */
[----:B------:R-:W-:Y:S01]  /*1db0*/  @!P6 IMAD.IADD R56, R56, 0x1, -R4 ;  /* 0x000000013838e824 */ /* 0x000fe200078e0a04 */
[C---:B------:R-:W-:Y:S01]  /*1dc0*/  ISETP.GT.U32.AND P6, PT, R4.reuse, R20, PT ;  /* 0x000000140400720c */ /* 0x040fe20003fc4070 */
[----:B------:R-:W-:Y:S02]  /*1dd0*/  IMAD.MOV R9, RZ, RZ, -R9 ;  /* 0x000000ffff097224 */ /* 0x000fe400078e0a09 */
[----:B------:R-:W-:Y:S02]  /*1de0*/  IMAD R22, R4, R6, R15 ;  /* 0x0000000604167224 */ /* 0x000fe400078e020f */
[----:B------:R-:W-:Y:S02]  /*1df0*/  VIADD R15, R0, 0x22 ;  /* 0x00000022000f7836 */ /* 0x000fe40000000000 */
[----:B------:R-:W-:Y:S01]  /*1e00*/  @!P5 IMAD.MOV R241, RZ, RZ, -R241 ;  /* 0x000000fffff1d224 */ /* 0x000fe200078e0af1 */
[C---:B------:R-:W-:Y:S01]  /*1e10*/  ISETP.GT.U32.AND P5, PT, R4.reuse, R56, PT ;  /* 0x000000380400720c */ /* 0x040fe20003fa4070 */
[----:B------:R-:W-:Y:S01]  /*1e20*/  IMAD R86, R4, R9, R17 ;  /* 0x0000000904567224 */ /* 0x000fe200078e0211 */
[----:B------:R-:W-:Y:S01]  /*1e30*/  IABS R11, R15 ;  /* 0x0000000f000b7213 */ /* 0x000fe20000000000 */
[----:B------:R-:W-:-:S02]  /*1e40*/  VIADD R17, R0, 0x23 ;  /* 0x0000002300117836 */ /* 0x000fc40000000000 */
[--C-:B------:R-:W-:Y:S01]  /*1e50*/  @!P2 IMAD.IADD R16, R16, 0x1, -R4.reuse ;  /* 0x000000011010a824 */ /* 0x100fe200078e0a04 */
[----:B------:R-:W-:Y:S01]  /*1e60*/  ISETP.GE.AND P2, PT, R10, RZ, PT ;  /* 0x000000ff0a00720c */ /* 0x000fe20003f46270 */
[----:B------:R-:W-:Y:S01]  /*1e70*/  @!P4 IMAD.IADD R18, R18, 0x1, -R4 ;  /* 0x000000011212c824 */ /* 0x000fe200078e0a04 */
[----:B------:R-:W-:Y:S01]  /*1e80*/  IABS R13, R17 ;  /* 0x00000011000d7213 */ /* 0x000fe20000000000 */
[----:B------:R-:W-:Y:S01]  /*1e90*/  IMAD.HI.U32 R6, R14, R11, RZ ;  /* 0x0000000b0e067227 */ /* 0x000fe200078e00ff */
[----:B------:R-:W-:-:S03]  /*1ea0*/  ISETP.GT.U32.AND P4, PT, R4, R86, PT ;  /* 0x000000560400720c */ /* 0x000fc60003f84070 */
[----:B------:R-:W-:Y:S01]  /*1eb0*/  @!P6 IMAD.IADD R20, R20, 0x1, -R4 ;  /* 0x000000011414e824 */ /* 0x000fe200078e0a04 */
[----:B------:R-:W-:Y:S01]  /*1ec0*/  ISETP.GE.AND P6, PT, R23, RZ, PT ;  /* 0x000000ff1700720c */ /* 0x000fe20003fc6270 */
[----:B------:R-:W-:-:S04]  /*1ed0*/  IMAD.HI.U32 R9, R14, R13, RZ ;  /* 0x0000000d0e097227 */ /* 0x000fc800078e00ff */
[----:B------:R-:W-:Y:S02]  /*1ee0*/  IMAD.MOV R6, RZ, RZ, -R6 ;  /* 0x000000ffff067224 */ /* 0x000fe400078e0a06 */
[--C-:B------:R-:W-:Y:S01]  /*1ef0*/  @!P5 IMAD.IADD R56, R56, 0x1, -R4.reuse ;  /* 0x000000013838d824 */ /* 0x100fe200078e0a04 */
[----:B------:R-:W-:Y:S01]  /*1f00*/  ISETP.GE.AND P5, PT, R24, RZ, PT ;  /* 0x000000ff1800720c */ /* 0x000fe20003fa6270 */
[----:B------:R-:W-:Y:S01]  /*1f10*/  @!P3 IMAD.MOV R243, RZ, RZ, -R243 ;  /* 0x000000fffff3b224 */ /* 0x000fe200078e0af3 */
[C---:B------:R-:W-:Y:S01]  /*1f20*/  ISETP.GT.U32.AND P3, PT, R4.reuse, R22, PT ;  /* 0x000000160400720c */ /* 0x040fe20003f64070 */
[----:B------:R-:W-:Y:S02]  /*1f30*/  IMAD.MOV R9, RZ, RZ, -R9 ;  /* 0x000000ffff097224 */ /* 0x000fe400078e0a09 */
[----:B------:R-:W-:Y:S02]  /*1f40*/  IMAD R24, R4, R6, R11 ;  /* 0x0000000604187224 */ /* 0x000fe400078e020b */
[----:B------:R-:W-:Y:S01]  /*1f50*/  @!P4 IMAD.IADD R86, R86, 0x1, -R4 ;  /* 0x000000015656c824 */ /* 0x000fe200078e0a04 */
[----:B------:R-:W-:Y:S01]  /*1f60*/  ISETP.GE.AND P4, PT, R15, RZ, PT ;  /* 0x000000ff0f00720c */ /* 0x000fe20003f86270 */
[----:B------:R-:W-:-:S02]  /*1f70*/  IMAD R30, R4, R9, R13 ;  /* 0x00000009041e7224 */ /* 0x000fc400078e020d */
[----:B------:R-:W-:Y:S01]  /*1f80*/  @!P2 IMAD.MOV R20, RZ, RZ, -R20 ;  /* 0x000000ffff14a224 */ /* 0x000fe200078e0a14 */
[C---:B------:R-:W-:Y:S01]  /*1f90*/  ISETP.GT.U32.AND P2, PT, R4.reuse, R24, PT ;  /* 0x000000180400720c */ /* 0x040fe20003f44070 */
[----:B------:R-:W-:Y:S01]  /*1fa0*/  @!P1 IMAD.MOV R18, RZ, RZ, -R18 ;  /* 0x000000ffff129224 */ /* 0x000fe200078e0a12 */
[C---:B------:R-:W-:Y:S01]  /*1fb0*/  ISETP.GT.U32.AND P1, PT, R4.reuse, R86, PT ;  /* 0x000000560400720c */ /* 0x040fe20003f24070 */
[----:B------:R-:W-:Y:S01]  /*1fc0*/  @!P6 IMAD.MOV R56, RZ, RZ, -R56 ;  /* 0x000000ffff38e224 */ /* 0x000fe200078e0a38 */
[----:B------:R-:W-:Y:S01]  /*1fd0*/  ISETP.GT.U32.AND P6, PT, R4, R30, PT ;  /* 0x0000001e0400720c */ /* 0x000fe20003fc4070 */
[----:B------:R-:W-:Y:S01]  /*1fe0*/  @!P3 IMAD.IADD R22, R22, 0x1, -R4 ;  /* 0x000000011616b824 */ /* 0x000fe200078e0a04 */
[----:B------:R-:W-:Y:S01]  /*1ff0*/  ISETP.GE.AND P3, PT, R25, RZ, PT ;  /* 0x000000ff1900720c */ /* 0x000fe20003f66270 */
[----:B------:R-:W-:Y:S02]  /*2000*/  VIADD R6, R0, 0x24 ;  /* 0x0000002400067836 */ /* 0x000fe40000000000 */
[----:B------:R-:W-:Y:S01]  /*2010*/  @!P0 IMAD.MOV R16, RZ, RZ, -R16 ;  /* 0x000000ffff108224 */ /* 0x000fe200078e0a10 */
[----:B------:R-:W-:Y:S01]  /*2020*/  ISETP.GT.U32.AND P0, PT, R4, R22, PT ;  /* 0x000000160400720c */ /* 0x000fe20003f04070 */
[----:B------:R-:W-:Y:S01]  /*2030*/  VIADD R9, R0, 0x25 ;  /* 0x0000002500097836 */ /* 0x000fe20000000000 */
[----:B------:R-:W-:Y:S01]  /*2040*/  IABS R11, R6 ;  /* 0x00000006000b7213 */ /* 0x000fe20000000000 */
[----:B------:R-:W-:-:S02]  /*2050*/  @!P2 IMAD.IADD R24, R24, 0x1, -R4 ;  /* 0x000000011818a824 */ /* 0x000fc400078e0a04 */
[--C-:B------:R-:W-:Y:S01]  /*2060*/  @!P1 IMAD.IADD R86, R86, 0x1, -R4.reuse ;  /* 0x0000000156569824 */ /* 0x100fe200078e0a04 */
[----:B------:R-:W-:Y:S01]  /*2070*/  ISETP.GE.AND P1, PT, R6, RZ, PT ;  /* 0x000000ff0600720c */ /* 0x000fe20003f26270 */
[----:B------:R-:W-:Y:S01]  /*2080*/  @!P6 IMAD.IADD R30, R30, 0x1, -R4 ;  /* 0x000000011e1ee824 */ /* 0x000fe200078e0a04 */
[----:B------:R-:W-:Y:S01]  /*2090*/  ISETP.GT.U32.AND P6, PT, R4, R24, PT ;  /* 0x000000180400720c */ /* 0x000fe20003fc4070 */
[----:B------:R-:W-:Y:S01]  /*20a0*/  IMAD.HI.U32 R6, R14, R11, RZ ;  /* 0x0000000b0e067227 */ /* 0x000fe200078e00ff */
[----:B------:R-:W-:Y:S02]  /*20b0*/  IABS R13, R9 ;  /* 0x00000009000d7213 */ /* 0x000fe40000000000 */
[----:B------:R-:W-:Y:S01]  /*20c0*/  ISETP.GE.AND P2, PT, R9, RZ, PT ;  /* 0x000000ff0900720c */ /* 0x000fe20003f46270 */
[----:B------:R-:W-:Y:S02]  /*20d0*/  IMAD.MOV R6, RZ, RZ, -R6 ;  /* 0x000000ffff067224 */ /* 0x000fe400078e0a06 */
[----:B------:R-:W-:Y:S01]  /*20e0*/  @!P0 IMAD.IADD R22, R22, 0x1, -R4 ;  /* 0x0000000116168824 */ /* 0x000fe200078e0a04 */
[----:B------:R-:W-:Y:S01]  /*20f0*/  ISETP.GE.AND P0, PT, R17, RZ, PT ;  /* 0x000000ff1100720c */ /* 0x000fe20003f06270 */
[----:B------:R-:W-:-:S02]  /*2100*/  IMAD R242, R4, R6, R11 ;  /* 0x0000000604f27224 */ /* 0x000fc400078e020b */
[----:B------:R-:W-:-:S04]  /*2110*/  IMAD.HI.U32 R9, R14, R13, RZ ;  /* 0x0000000d0e097227 */ /* 0x000fc800078e00ff */
[----:B------:R-:W-:Y:S01]  /*2120*/  @!P5 IMAD.MOV R22, RZ, RZ, -R22 ;  /* 0x000000ffff16d224 */ /* 0x000fe200078e0a16 */
[----:B------:R-:W-:Y:S01]  /*2130*/  ISETP.GT.U32.AND P5, PT, R4, R30, PT ;  /* 0x0000001e0400720c */ /* 0x000fe20003fa4070 */
[----:B------:R-:W-:Y:S01]  /*2140*/  @!P6 IMAD.IADD R24, R24, 0x1, -R4 ;  /* 0x000000011818e824 */ /* 0x000fe200078e0a04 */
[----:B------:R-:W-:Y:S01]  /*2150*/  ISETP.GT.U32.AND P6, PT, R4, R242, PT ;  /* 0x000000f20400720c */ /* 0x000fe20003fc4070 */
[----:B------:R-:W-:Y:S02]  /*2160*/  VIADD R10, R0, 0x26 ;  /* 0x00000026000a7836 */ /* 0x000fe40000000000 */
[----:B------:R-:W-:Y:S02]  /*2170*/  IMAD.MOV R9, RZ, RZ, -R9 ;  /* 0x000000ffff097224 */ /* 0x000fe400078e0a09 */
[----:B------:R-:W-:Y:S01]  /*2180*/  @!P3 IMAD.MOV R86, RZ, RZ, -R86 ;  /* 0x000000ffff56b224 */ /* 0x000fe200078e0a56 */
[----:B------:R-:W-:Y:S01]  /*2190*/  ISETP.GE.AND P3, PT, R10, RZ, PT ;  /* 0x000000ff0a00720c */ /* 0x000fe20003f66270 */
[----:B------:R-:W-:Y:S01]  /*21a0*/  IMAD R42, R4, R9, R13 ;  /* 0x00000009042a7224 */ /* 0x000fe200078e020d */
[----:B------:R-:W-:Y:S01]  /*21b0*/  IABS R10, R10 ;  /* 0x0000000a000a7213 */ /* 0x000fe20000000000 */
[----:B------:R-:W-:-:S02]  /*21c0*/  VIADD R6, R0, 0x27 ;  /* 0x0000002700067836 */ /* 0x000fc40000000000 */
[----:B------:R-:W-:Y:S01]  /*21d0*/  @!P4 IMAD.MOV R24, RZ, RZ, -R24 ;  /* 0x000000ffff18c224 */ /* 0x000fe200078e0a18 */
[----:B------:R-:W-:Y:S01]  /*21e0*/  ISETP.GT.U32.AND P4, PT, R4, R42, PT ;  /* 0x0000002a0400720c */ /* 0x000fe20003f84070 */
[----:B------:R-:W-:Y:S01]  /*21f0*/  IMAD.MOV.U32 R9, RZ, RZ, R10 ;  /* 0x000000ffff097224 */ /* 0x000fe200078e000a */
[----:B------:R-:W-:Y:S01]  /*2200*/  IABS R11, R6 ;  /* 0x00000006000b7213 */ /* 0x000fe20000000000 */
[--C-:B------:R-:W-:Y:S01]  /*2210*/  @!P5 IMAD.IADD R30, R30, 0x1, -R4.reuse ;  /* 0x000000011e1ed824 */ /* 0x100fe200078e0a04 */
[----:B------:R-:W-:Y:S01]  /*2220*/  ISETP.GE.AND P5, PT, R6, RZ, PT ;  /* 0x000000ff0600720c */ /* 0x000fe20003fa6270 */
[----:B------:R-:W-:Y:S02]  /*2230*/  @!P6 IMAD.IADD R242, R242, 0x1, -R4 ;  /* 0x00000001f2f2e824 */ /* 0x000fe400078e0a04 */
[----:B------:R-:W-:-:S03]  /*2240*/  IMAD.HI.U32 R6, R14, R9, RZ ;  /* 0x000000090e067227 */ /* 0x000fc600078e00ff */
[----:B------:R-:W-:Y:S01]  /*2250*/  ISETP.GT.U32.AND P6, PT, R4, R242, PT ;  /* 0x000000f20400720c */ /* 0x000fe20003fc4070 */
[----:B------:R-:W-:Y:S02]  /*2260*/  VIADD R10, R0, 0x28 ;  /* 0x00000028000a7836 */ /* 0x000fe40000000000 */
[----:B------:R-:W-:Y:S02]  /*2270*/  IMAD.MOV R52, RZ, RZ, -R6 ;  /* 0x000000ffff347224 */ /* 0x000fe400078e0a06 */
[----:B------:R-:W-:Y:S01]  /*2280*/  IMAD.HI.U32 R6, R14, R11, RZ ;  /* 0x0000000b0e067227 */ /* 0x000fe200078e00ff */
[----:B------:R-:W-:-:S03]  /*2290*/  IABS R13, R10 ;  /* 0x0000000a000d7213 */ /* 0x000fc60000000000 */
[----:B------:R-:W-:Y:S02]  /*22a0*/  VIADD R17, R0, 0x29 ;  /* 0x0000002900117836 */ /* 0x000fe40000000000 */
[----:B------:R-:W-:Y:S02]  /*22b0*/  @!P4 IMAD.IADD R42, R42, 0x1, -R4 ;  /* 0x000000012a2ac824 */ /* 0x000fe400078e0a04 */
[----:B------:R-:W-:Y:S01]  /*22c0*/  IMAD.MOV R6, RZ, RZ, -R6 ;  /* 0x000000ffff067224 */ /* 0x000fe200078e0a06 */
[----:B------:R-:W-:Y:S01]  /*22d0*/  IABS R15, R17 ;  /* 0x00000011000f7213 */ /* 0x000fe20000000000 */
[C---:B------:R-:W-:Y:S01]  /*22e0*/  IMAD R52, R4.reuse, R52, R9 ;  /* 0x0000003404347224 */ /* 0x040fe200078e0209 */
[C---:B------:R-:W-:Y:S01]  /*22f0*/  ISETP.GT.U32.AND P4, PT, R4.reuse, R42, PT ;  /* 0x0000002a0400720c */ /* 0x040fe20003f84070 */
[----:B------:R-:W-:Y:S02]  /*2300*/  IMAD R58, R4, R6, R11 ;  /* 0x00000006043a7224 */ /* 0x000fe400078e020b */
[----:B------:R-:W-:-:S04]  /*2310*/  IMAD.HI.U32 R6, R14, R13, RZ ;  /* 0x0000000d0e067227 */ /* 0x000fc800078e00ff */
[----:B------:R-:W-:Y:S01]  /*2320*/  @!P6 IMAD.IADD R242, R242, 0x1, -R4 ;  /* 0x00000001f2f2e824 */ /* 0x000fe200078e0a04 */
[----:B------:R-:W-:Y:S01]  /*2330*/  ISETP.GT.U32.AND P6, PT, R4, R52, PT ;  /* 0x000000340400720c */ /* 0x000fe20003fc4070 */
[----:B------:R-:W-:-:S04]  /*2340*/  IMAD.HI.U32 R9, R14, R15, RZ ;  /* 0x0000000f0e097227 */ /* 0x000fc800078e00ff */
[----:B------:R-:W-:Y:S02]  /*2350*/  IMAD.MOV R6, RZ, RZ, -R6 ;  /* 0x000000ffff067224 */ /* 0x000fe400078e0a06 */
[----:B------:R-:W-:Y:S02]  /*2360*/  IMAD.MOV R9, RZ, RZ, -R9 ;  /* 0x000000ffff097224 */ /* 0x000fe400078e0a09 */
[----:B------:R-:W-:Y:S02]  /*2370*/  IMAD R72, R4, R6, R13 ;  /* 0x0000000604487224 */ /* 0x000fe400078e020d */
[----:B------:R-:W-:Y:S01]  /*2380*/  @!P0 IMAD.MOV R30, RZ, RZ, -R30 ;  /* 0x000000ffff1e8224 */ /* 0x000fe200078e0a1e */
[----:B------:R-:W-:Y:S01]  /*2390*/  ISETP.GE.AND P0, PT, R10, RZ, PT ;  /* 0x000000ff0a00720c */ /* 0x000fe20003f06270 */
[----:B------:R-:W-:Y:S02]  /*23a0*/  IMAD R66, R4, R9, R15 ;  /* 0x0000000904427224 */ /* 0x000fe400078e020f */
[----:B------:R-:W-:Y:S01]  /*23b0*/  @!P4 IMAD.IADD R42, R42, 0x1, -R4 ;  /* 0x000000012a2ac824 */ /* 0x000fe200078e0a04 */
[----:B------:R-:W-:Y:S01]  /*23c0*/  ISETP.GT.U32.AND P4, PT, R4, R72, PT ;  /* 0x000000480400720c */ /* 0x000fe20003f84070 */
[----:B------:R-:W-:-:S02]  /*23d0*/  VIADD R10, R0, 0x2a ;  /* 0x0000002a000a7836 */ /* 0x000fc40000000000 */
[----:B------:R-:W-:Y:S01]  /*23e0*/  @!P6 IMAD.IADD R52, R52, 0x1, -R4 ;  /* 0x000000013434e824 */ /* 0x000fe200078e0a04 */
[----:B------:R-:W-:Y:S01]  /*23f0*/  ISETP.GT.U32.AND P6, PT, R4, R66, PT ;  /* 0x000000420400720c */ /* 0x000fe20003fc4070 */
[----:B------:R-:W-:Y:S01]  /*2400*/  @!P1 IMAD.MOV R242, RZ, RZ, -R242 ;  /* 0x000000fffff29224 */ /* 0x000fe200078e0af2 */
[----:B------:R-:W-:Y:S01]  /*2410*/  IABS R11, R10 ;  /* 0x0000000a000b7213 */ /* 0x000fe20000000000 */
[----:B------:R-:W-:Y:S01]  /*2420*/  VIADD R19, R0, 0x2b ;  /* 0x0000002b00137836 */ /* 0x000fe20000000000 */
[----:B------:R-:W-:Y:S01]  /*2430*/  ISETP.GT.U32.AND P1, PT, R4, R58, PT ;  /* 0x0000003a0400720c */ /* 0x000fe20003f24070 */
[----:B------:R-:W-:Y:S02]  /*2440*/  VIADD R21, R0, 0x2c ;  /* 0x0000002c00157836 */ /* 0x000fe40000000000 */
[----:B------:R-:W-:Y:S01]  /*2450*/  IMAD.HI.U32 R6, R14, R11, RZ ;  /* 0x0000000b0e067227 */ /* 0x000fe200078e00ff */
[----:B------:R-:W-:-:S03]  /*2460*/  IABS R9, R19 ;  /* 0x0000001300097213 */ /* 0x000fc60000000000 */
[----:B------:R-:W-:Y:S02]  /*2470*/  @!P4 IMAD.IADD R72, R72, 0x1, -R4 ;  /* 0x000000014848c824 */ /* 0x000fe400078e0a04 */
[----:B------:R-:W-:Y:S02]  /*2480*/  IMAD.MOV R6, RZ, RZ, -R6 ;  /* 0x000000ffff067224 */ /* 0x000fe400078e0a06 */
[----:B------:R-:W-:Y:S01]  /*2490*/  @!P6 IMAD.IADD R66, R66, 0x1, -R4 ;  /* 0x000000014242e824 */ /* 0x000fe200078e0a04 */
[C---:B------:R-:W-:Y:S01]  /*24a0*/  ISETP.GT.U32.AND P6, PT, R4.reuse, R72, PT ;  /* 0x000000480400720c */ /* 0x040fe20003fc4070 */
[----:B------:R-:W-:Y:S01]  /*24b0*/  IMAD R216, R4, R6, R11 ;  /* 0x0000000604d87224 */ /* 0x000fe200078e020b */
[----:B------:R-:W-:Y:S01]  /*24c0*/  IABS R11, R21 ;  /* 0x00000015000b7213 */ /* 0x000fe20000000000 */
[----:B------:R-:W-:-:S04]  /*24d0*/  IMAD.HI.U32 R6, R14, R9, RZ ;  /* 0x000000090e067227 */ /* 0x000fc800078e00ff */
[----:B------:R-:W-:Y:S01]  /*24e0*/  @!P1 IMAD.IADD R58, R58, 0x1, -R4 ;  /* 0x000000013a3a9824 */ /* 0x000fe200078e0a04 */
[----:B------:R-:W-:Y:S01]  /*24f0*/  ISETP.GT.U32.AND P1, PT, R4, R52, PT ;  /* 0x000000340400720c */ /* 0x000fe20003f24070 */
[----:B------:R-:W-:Y:S02]  /*2500*/  IMAD.MOV R6, RZ, RZ, -R6 ;  /* 0x000000ffff067224 */ /* 0x000fe400078e0a06 */
[----:B------:R-:W-:Y:S01]  /*2510*/  VIADD R23, R0, 0x2d ;  /* 0x0000002d00177836 */ /* 0x000fe20000000000 */
[C---:B------:R-:W-:Y:S01]  /*2520*/  ISETP.GT.U32.AND P4, PT, R4.reuse, R58, PT ;  /* 0x0000003a0400720c */ /* 0x040fe20003f84070 */
[----:B------:R-:W-:Y:S02]  /*2530*/  IMAD R230, R4, R6, R9 ;  /* 0x0000000604e67224 */ /* 0x000fe400078e0209 */
[----:B------:R-:W-:Y:S01]  /*2540*/  @!P6 IMAD.IADD R72, R72, 0x1, -R4 ;  /* 0x000000014848e824 */ /* 0x000fe200078e0a04 */
[----:B------:R-:W-:Y:S01]  /*2550*/  IABS R13, R23 ;  /* 0x00000017000d7213 */ /* 0x000fe20000000000 */
[----:B------:R-:W-:Y:S01]  /*2560*/  IMAD.HI.U32 R6, R14, R11, RZ ;  /* 0x0000000b0e067227 */ /* 0x000fe200078e00ff */
[----:B------:R-:W-:-:S03]  /*2570*/  ISETP.GT.U32.AND P6, PT, R4, R230, PT ;  /* 0x000000e60400720c */ /* 0x000fc60003fc4070 */
[----:B------:R-:W-:Y:S02]  /*2580*/  IMAD.MOV R6, RZ, RZ, -R6 ;  /* 0x000000ffff067224 */ /* 0x000fe400078e0a06 */
[----:B------:R-:W-:Y:S01]  /*2590*/  @!P2 IMAD.MOV R42, RZ, RZ, -R42 ;  /* 0x000000ffff2aa224 */ /* 0x000fe200078e0a2a */
[----:B------:R-:W-:Y:S01]  /*25a0*/  ISETP.GT.U32.AND P2, PT, R4, R66, PT ;  /* 0x000000420400720c */ /* 0x000fe20003f44070 */
[----:B------:R-:W-:Y:S01]  /*25b0*/  @!P4 IMAD.IADD R58, R58, 0x1, -R4 ;  /* 0x000000013a3ac824 */ /* 0x000fe200078e0a04 */
[----:B------:R-:W-:Y:S01]  /*25c0*/  ISETP.GE.AND P4, PT, R17, RZ, PT ;  /* 0x000000ff1100720c */ /* 0x000fe20003f86270 */
[----:B------:R-:W-:Y:S02]  /*25d0*/  VIADD R17, R0, 0x2e ;  /* 0x0000002e00117836 */ /* 0x000fe40000000000 */
[----:B------:R-:W-:Y:S02]  /*25e0*/  @!P5 IMAD.MOV R58, RZ, RZ, -R58 ;  /* 0x000000ffff3ad224 */ /* 0x000fe400078e0a3a */
[----:B------:R-:W-:Y:S01]  /*25f0*/  @!P6 IMAD.IADD R230, R230, 0x1, -R4 ;  /* 0x00000001e6e6e824 */ /* 0x000fe200078e0a04 */
[----:B------:R-:W-:Y:S01]  /*2600*/  IABS R15, R17 ;  /* 0x00000011000f7213 */ /* 0x000fe20000000000 */
[----:B------:R-:W-:-:S02]  /*2610*/  IMAD R88, R4, R6, R11 ;  /* 0x0000000604587224 */ /* 0x000fc400078e020b */
[----:B------:R-:W-:Y:S01]  /*2620*/  @!P1 IMAD.IADD R52, R52, 0x1, -R4 ;  /* 0x0000000134349824 */ /* 0x000fe200078e0a04 */
[----:B------:R-:W-:Y:S01]  /*2630*/  ISETP.GT.U32.AND P5, PT, R4, R230, PT ;  /* 0x000000e60400720c */ /* 0x000fe20003fa4070 */
[----:B------:R-:W-:Y:S01]  /*2640*/  IMAD.HI.U32 R6, R14, R15, RZ ;  /* 0x0000000f0e067227 */ /* 0x000fe200078e00ff */
[C---:B------:R-:W-:Y:S02]  /*2650*/  ISETP.GT.U32.AND P1, PT, R4.reuse, R216, PT ;  /* 0x000000d80400720c */ /* 0x040fe40003f24070 */
[----:B------:R-:W-:Y:S01]  /*2660*/  ISETP.GT.U32.AND P6, PT, R4, R88, PT ;  /* 0x000000580400720c */ /* 0x000fe20003fc4070 */
[----:B------:R-:W-:Y:S02]  /*2670*/  IMAD.MOV R6, RZ, RZ, -R6 ;  /* 0x000000ffff067224 */ /* 0x000fe400078e0a06 */
[----:B------:R-:W-:-:S04]  /*2680*/  IMAD.HI.U32 R9, R14, R13, RZ ;  /* 0x0000000d0e097227 */ /* 0x000fc800078e00ff */
[----:B------:R-:W-:Y:S02]  /*2690*/  IMAD R98, R4, R6, R15 ;  /* 0x0000000604627224 */ /* 0x000fe400078e020f */
[----:B------:R-:W-:Y:S02]  /*26a0*/  IMAD.MOV R9, RZ, RZ, -R9 ;  /* 0x000000ffff097224 */ /* 0x000fe400078e0a09 */
[--C-:B------:R-:W-:Y:S01]  /*26b0*/  @!P5 IMAD.IADD R230, R230, 0x1, -R4.reuse ;  /* 0x00000001e6e6d824 */ /* 0x100fe200078e0a04 */
[----:B------:R-:W-:Y:S01]  /*26c0*/  ISETP.GT.U32.AND P5, PT, R4, R98, PT ;  /* 0x000000620400720c */ /* 0x000fe20003fa4070 */
[--C-:B------:R-:W-:Y:S01]  /*26d0*/  @!P2 IMAD.IADD R66, R66, 0x1, -R4.reuse ;  /* 0x000000014242a824 */ /* 0x100fe200078e0a04 */
[----:B------:R-:W-:Y:S01]  /*26e0*/  ISETP.GE.AND P2, PT, R10, RZ, PT ;  /* 0x000000ff0a00720c */ /* 0x000fe20003f46270 */
[----:B------:R-:W-:Y:S01]  /*26f0*/  @!P1 IMAD.IADD R216, R216, 0x1, -R4 ;  /* 0x00000001d8d89824 */ /* 0x000fe200078e0a04 */
[----:B------:R-:W-:Y:S01]  /*2700*/  ISETP.GE.AND P1, PT, R19, RZ, PT ;  /* 0x000000ff1300720c */ /* 0x000fe20003f26270 */
[----:B------:R-:W-:-:S02]  /*2710*/  IMAD R92, R4, R9, R13 ;  /* 0x00000009045c7224 */ /* 0x000fc400078e020d */
[----:B------:R-:W-:Y:S02]  /*2720*/  VIADD R10, R0, 0x2f ;  /* 0x0000002f000a7836 */ /* 0x000fe40000000000 */
[----:B------:R-:W-:Y:S01]  /*2730*/  @!P3 IMAD.MOV R52, RZ, RZ, -R52 ;  /* 0x000000ffff34b224 */ /* 0x000fe200078e0a34 */
[C---:B------:R-:W-:Y:S01]  /*2740*/  ISETP.GT.U32.AND P3, PT, R4.reuse, R216, PT ;  /* 0x000000d80400720c */ /* 0x040fe20003f64070 */
[----:B------:R-:W-:Y:S01]  /*2750*/  @!P4 IMAD.MOV R66, RZ, RZ, -R66 ;  /* 0x000000ffff42c224 */ /* 0x000fe200078e0a42 */
[----:B------:R-:W-:Y:S01]  /*2760*/  ISETP.GT.U32.AND P4, PT, R4, R92, PT ;  /* 0x0000005c0400720c */ /* 0x000fe20003f84070 */
[----:B------:R-:W-:Y:S01]  /*2770*/  VIADD R19, R0, 0x30 ;  /* 0x0000003000137836 */ /* 0x000fe20000000000 */
[----:B------:R-:W-:Y:S01]  /*2780*/  IABS R9, R10 ;  /* 0x0000000a00097213 */ /* 0x000fe20000000000 */
[--C-:B------:R-:W-:Y:S02]  /*2790*/  @!P5 IMAD.IADD R98, R98, 0x1, -R4.reuse ;  /* 0x000000016262d824 */ /* 0x100fe400078e0a04 */
[----:B------:R-:W-:Y:S01]  /*27a0*/  @!P6 IMAD.IADD R88, R88, 0x1, -R4 ;  /* 0x000000015858e824 */ /* 0x000fe200078e0a04 */
[----:B------:R-:W-:Y:S01]  /*27b0*/  IABS R11, R19 ;  /* 0x00000013000b7213 */ /* 0x000fe20000000000 */
[----:B------:R-:W-:Y:S01]  /*27c0*/  IMAD.HI.U32 R6, R14, R9, RZ ;  /* 0x000000090e067227 */ /* 0x000fe200078e00ff */
[----:B------:R-:W-:-:S02]  /*27d0*/  ISETP.GT.U32.AND P5, PT, R4, R98, PT ;  /* 0x000000620400720c */ /* 0x000fc40003fa4070 */
[----:B------:R-:W-:Y:S01]  /*27e0*/  ISETP.GE.AND P6, PT, R17, RZ, PT ;  /* 0x000000ff1100720c */ /* 0x000fe20003fc6270 */
[----:B------:R-:W-:Y:S02]  /*27f0*/  IMAD.MOV R100, RZ, RZ, -R6 ;  /* 0x000000ffff647224 */ /* 0x000fe400078e0a06 */
[----:B------:R-:W-:-:S04]  /*2800*/  IMAD.HI.U32 R6, R14, R11, RZ ;  /* 0x0000000b0e067227 */ /* 0x000fc800078e00ff */
[--C-:B------:R-:W-:Y:S01]  /*2810*/  @!P3 IMAD.IADD R216, R216, 0x1, -R4.reuse ;  /* 0x00000001d8d8b824 */ /* 0x100fe200078e0a04 */
[----:B------:R-:W-:Y:S01]  /*2820*/  ISETP.GE.AND P3, PT, R23, RZ, PT ;  /* 0x000000ff1700720c */ /* 0x000fe20003f66270 */
[----:B------:R-:W-:Y:S01]  /*2830*/  @!P4 IMAD.IADD R92, R92, 0x1, -R4 ;  /* 0x000000015c5cc824 */ /* 0x000fe200078e0a04 */
[C---:B------:R-:W-:Y:S01]  /*2840*/  ISETP.GT.U32.AND P4, PT, R4.reuse, R88, PT ;  /* 0x000000580400720c */ /* 0x040fe20003f84070 */
[----:B------:R-:W-:Y:S02]  /*2850*/  IMAD.MOV R6, RZ, RZ, -R6 ;  /* 0x000000ffff067224 */ /* 0x000fe400078e0a06 */
[----:B------:R-:W-:Y:S01]  /*2860*/  @!P2 IMAD.MOV R216, RZ, RZ, -R216 ;  /* 0x000000ffffd8a224 */ /* 0x000fe200078e0ad8 */
[C---:B------:R-:W-:Y:S01]  /*2870*/  ISETP.GT.U32.AND P2, PT, R4.reuse, R92, PT ;  /* 0x0000005c0400720c */ /* 0x040fe20003f44070 */
[----:B------:R-:W-:Y:S02]  /*2880*/  IMAD R102, R4, R6, R11 ;  /* 0x0000000604667224 */ /* 0x000fe400078e020b */
[----:B------:R-:W-:-:S02]  /*2890*/  @!P5 IMAD.IADD R98, R98, 0x1, -R4 ;  /* 0x000000016262d824 */ /* 0x000fc400078e0a04 */
[----:B------:R-:W-:Y:S01]  /*28a0*/  VIADD R17, R0, 0x31 ;  /* 0x0000003100117836 */ /* 0x000fe20000000000 */
[C---:B------:R-:W-:Y:S01]  /*28b0*/  ISETP.GT.U32.AND P5, PT, R4.reuse, R102, PT ;  /* 0x000000660400720c */ /* 0x040fe20003fa4070 */
[----:B------:R-:W-:Y:S02]  /*28c0*/  IMAD R100, R4, R100, R9 ;  /* 0x0000006404647224 */ /* 0x000fe400078e0209 */
[----:B------:R-:W-:Y:S01]  /*28d0*/  @!P0 IMAD.MOV R72, RZ, RZ, -R72 ;  /* 0x000000ffff488224 */ /* 0x000fe200078e0a48 */
[----:B------:R-:W-:Y:S01]  /*28e0*/  IABS R13, R17 ;  /* 0x00000011000d7213 */ /* 0x000fe20000000000 */
[--C-:B------:R-:W-:Y:S01]  /*28f0*/  @!P4 IMAD.IADD R88, R88, 0x1, -R4.reuse ;  /* 0x000000015858c824 */ /* 0x100fe200078e0a04 */
[----:B------:R-:W-:Y:S01]  /*2900*/  ISETP.GE.AND P0, PT, R21, RZ, PT ;  /* 0x000000ff1500720c */ /* 0x000fe20003f06270 */
[----:B------:R-:W-:Y:S01]  /*2910*/  @!P2 IMAD.IADD R92, R92, 0x1, -R4 ;  /* 0x000000015c5ca824 */ /* 0x000fe200078e0a04 */
[----:B------:R-:W-:Y:S01]  /*2920*/  ISETP.GE.AND P2, PT, R10, RZ, PT ;  /* 0x000000ff0a00720c */ /* 0x000fe20003f46270 */
[----:B------:R-:W-:Y:S01]  /*2930*/  VIADD R10, R0, 0x33 ;  /* 0x00000033000a7836 */ /* 0x000fe20000000000 */
[----:B------:R-:W-:Y:S01]  /*2940*/  ISETP.GT.U32.AND P4, PT, R4, R100, PT ;  /* 0x000000640400720c */ /* 0x000fe20003f84070 */
[----:B------:R-:W-:-:S03]  /*2950*/  IMAD.HI.U32 R6, R14, R13, RZ ;  /* 0x0000000d0e067227 */ /* 0x000fc600078e00ff */
[----:B------:R-:W-:Y:S01]  /*2960*/  IABS R11, R10 ;  /* 0x0000000a000b7213 */ /* 0x000fe20000000000 */
[----:B------:R-:W-:Y:S02]  /*2970*/  @!P5 IMAD.IADD R102, R102, 0x1, -R4 ;  /* 0x000000016666d824 */ /* 0x000fe400078e0a04 */
[----:B------:R-:W-:Y:S02]  /*2980*/  IMAD.MOV R6, RZ, RZ, -R6 ;  /* 0x000000ffff067224 */ /* 0x000fe400078e0a06 */
[----:B------:R-:W-:Y:S01]  /*2990*/  VIADD R21, R0, 0x32 ;  /* 0x0000003200157836 */ /* 0x000fe20000000000 */
[C---:B------:R-:W-:Y:S01]  /*29a0*/  ISETP.GT.U32.AND P5, PT, R4.reuse, R102, PT ;  /* 0x000000660400720c */ /* 0x040fe20003fa4070 */
[----:B------:R-:W-:Y:S02]  /*29b0*/  IMAD R154, R4, R6, R13 ;  /* 0x00000006049a7224 */ /* 0x000fe400078e020d */
[----:B------:R-:W-:Y:S01]  /*29c0*/  IMAD.HI.U32 R6, R14, R11, RZ ;  /* 0x0000000b0e067227 */ /* 0x000fe200078e00ff */
[----:B------:R-:W-:-:S03]  /*29d0*/  IABS R15, R21 ;  /* 0x00000015000f7213 */ /* 0x000fc60000000000 */
[----:B------:R-:W-:Y:S02]  /*29e0*/  IMAD.MOV R6, RZ, RZ, -R6 ;  /* 0x000000ffff067224 */ /* 0x000fe400078e0a06 */
[----:B------:R-:W-:-:S04]  /*29f0*/  IMAD.HI.U32 R9, R14, R15, RZ ;  /* 0x0000000f0e097227 */ /* 0x000fc800078e00ff */
[----:B------:R-:W-:Y:S02]  /*2a00*/  IMAD R106, R4, R6, R11 ;  /* 0x00000006046a7224 */ /* 0x000fe400078e020b */
[----:B------:R-:W-:Y:S02]  /*2a10*/  IMAD.MOV R9, RZ, RZ, -R9 ;  /* 0x000000ffff097224 */ /* 0x000fe400078e0a09 */
[--C-:B------:R-:W-:Y:S01]  /*2a20*/  @!P4 IMAD.IADD R100, R100, 0x1, -R4.reuse ;  /* 0x000000016464c824 */ /* 0x100fe200078e0a04 */
[----:B------:R-:W-:Y:S01]  /*2a30*/  ISETP.GE.AND P4, PT, R19, RZ, PT ;  /* 0x000000ff1300720c */ /* 0x000fe20003f86270 */
[----:B------:R-:W-:Y:S01]  /*2a40*/  @!P5 IMAD.IADD R102, R102, 0x1, -R4 ;  /* 0x000000016666d824 */ /* 0x000fe200078e0a04 */
[----:B------:R-:W-:Y:S01]  /*2a50*/  ISETP.GT.U32.AND P5, PT, R4, R106, PT ;  /* 0x0000006a0400720c */ /* 0x000fe20003fa4070 */
[----:B------:R-:W-:Y:S02]  /*2a60*/  VIADD R19, R0, 0x34 ;  /* 0x0000003400137836 */ /* 0x000fe40000000000 */
[----:B------:R-:W-:-:S02]  /*2a70*/  IMAD R104, R4, R9, R15 ;  /* 0x0000000904687224 */ /* 0x000fc400078e020f */
[----:B------:R-:W-:Y:S01]  /*2a80*/  @!P0 IMAD.MOV R88, RZ, RZ, -R88 ;  /* 0x000000ffff588224 */ /* 0x000fe200078e0a58 */
[----:B------:R-:W-:Y:S01]  /*2a90*/  ISETP.GT.U32.AND P0, PT, R4, R154, PT ;  /* 0x0000009a0400720c */ /* 0x000fe20003f04070 */
[----:B------:R-:W-:Y:S01]  /*2aa0*/  @!P6 IMAD.MOV R98, RZ, RZ, -R98 ;  /* 0x000000ffff62e224 */ /* 0x000fe200078e0a62 */
[----:B------:R-:W-:Y:S01]  /*2ab0*/  IABS R9, R19 ;  /* 0x0000001300097213 */ /* 0x000fe20000000000 */
[----:B------:R-:W-:Y:S01]  /*2ac0*/  VIADD R13, R0, 0x35 ;  /* 0x00000035000d7836 */ /* 0x000fe20000000000 */
[C---:B------:R-:W-:Y:S01]  /*2ad0*/  ISETP.GT.U32.AND P6, PT, R4.reuse, R104, PT ;  /* 0x000000680400720c */ /* 0x040fe20003fc4070 */
[----:B------:R-:W-:Y:S01]  /*2ae0*/  @!P1 IMAD.MOV R230, RZ, RZ, -R230 ;  /* 0x000000ffffe69224 */ /* 0x000fe200078e0ae6 */
[----:B------:R-:W-:Y:S01]  /*2af0*/  ISETP.GT.U32.AND P1, PT, R4, R100, PT ;  /* 0x000000640400720c */ /* 0x000fe20003f24070 */
[----:B------:R-:W-:Y:S01]  /*2b00*/  IMAD.HI.U32 R6, R14, R9, RZ ;  /* 0x000000090e067227 */ /* 0x000fe200078e00ff */
[----:B------:R-:W-:-:S03]  /*2b10*/  IABS R11, R13 ;  /* 0x0000000d000b7213 */ /* 0x000fc60000000000 */
[----:B------:R-:W-:Y:S02]  /*2b20*/  @!P5 IMAD.IADD R106, R106, 0x1, -R4 ;  /* 0x000000016a6ad824 */ /* 0x000fe400078e0a04 */
[----:B------:R-:W-:Y:S02]  /*2b30*/  IMAD.MOV R6, RZ, RZ, -R6 ;  /* 0x000000ffff067224 */ /* 0x000fe400078e0a06 */
[----:B------:R-:W-:Y:S01]  /*2b40*/  @!P0 IMAD.IADD R154, R154, 0x1, -R4 ;  /* 0x000000019a9a8824 */ /* 0x000fe200078e0a04 */
[C---:B------:R-:W-:Y:S01]  /*2b50*/  ISETP.GT.U32.AND P5, PT, R4.reuse, R106, PT ;  /* 0x0000006a0400720c */ /* 0x040fe20003fa4070 */
[----:B------:R-:W-:Y:S01]  /*2b60*/  IMAD R244, R4, R6, R9 ;  /* 0x0000000604f47224 */ /* 0x000fe200078e0209 */
[----:B------:R-:W-:Y:S01]  /*2b70*/  ISETP.GE.AND P0, PT, R10, RZ, PT ;  /* 0x000000ff0a00720c */ /* 0x000fe20003f06270 */
[----:B------:R-:W-:-:S04]  /*2b80*/  IMAD.HI.U32 R6, R14, R11, RZ ;  /* 0x0000000b0e067227 */ /* 0x000fc800078e00ff */
[----:B------:R-:W-:Y:S01]  /*2b90*/  @!P6 IMAD.IADD R104, R104, 0x1, -R4 ;  /* 0x000000016868e824 */ /* 0x000fe200078e0a04 */
[----:B------:R-:W-:Y:S01]  /*2ba0*/  ISETP.GT.U32.AND P6, PT, R4, R154, PT ;  /* 0x0000009a0400720c */ /* 0x000fe20003fc4070 */
[----:B------:R-:W-:Y:S02]  /*2bb0*/  IMAD.MOV R6, RZ, RZ, -R6 ;  /* 0x000000ffff067224 */ /* 0x000fe400078e0a06 */
[--C-:B------:R-:W-:Y:S01]  /*2bc0*/  @!P1 IMAD.IADD R100, R100, 0x1, -R4.reuse ;  /* 0x0000000164649824 */ /* 0x100fe200078e0a04 */
[----:B------:R-:W-:Y:S01]  /*2bd0*/  ISETP.GE.AND P1, PT, R21, RZ, PT ;  /* 0x000000ff1500720c */ /* 0x000fe20003f26270 */
[----:B------:R-:W-:Y:S02]  /*2be0*/  IMAD R32, R4, R6, R11 ;  /* 0x0000000604207224 */ /* 0x000fe400078e020b */
[----:B------:R-:W-:Y:S02]  /*2bf0*/  @!P5 IMAD.IADD R106, R106, 0x1, -R4 ;  /* 0x000000016a6ad824 */ /* 0x000fe400078e0a04 */
[----:B------:R-:W-:Y:S01]  /*2c00*/  VIADD R10, R0, 0x36 ;  /* 0x00000036000a7836 */ /* 0x000fe20000000000 */
[C---:B------:R-:W-:Y:S01]  /*2c10*/  ISETP.GT.U32.AND P5, PT, R4.reuse, R32, PT ;  /* 0x000000200400720c */ /* 0x040fe20003fa4070 */
[----:B------:R-:W-:Y:S01]  /*2c20*/  @!P2 IMAD.MOV R100, RZ, RZ, -R100 ;  /* 0x000000ffff64a224 */ /* 0x000fe200078e0a64 */
[----:B------:R-:W-:Y:S01]  /*2c30*/  ISETP.GT.U32.AND P2, PT, R4, R104, PT ;  /* 0x000000680400720c */ /* 0x000fe20003f44070 */
[----:B------:R-:W-:Y:S01]  /*2c40*/  @!P6 IMAD.IADD R154, R154, 0x1, -R4 ;  /* 0x000000019a9ae824 */ /* 0x000fe200078e0a04 */
[----:B------:R-:W-:Y:S01]  /*2c50*/  ISETP.GT.U32.AND P6, PT, R4, R244, PT ;  /* 0x000000f40400720c */ /* 0x000fe20003fc4070 */
[----:B------:R-:W-:Y:S01]  /*2c60*/  VIADD R11, R0, 0x37 ;  /* 0x00000037000b7836 */ /* 0x000fe20000000000 */
[----:B------:R-:W-:Y:S01]  /*2c70*/  IABS R9, R10 ;  /* 0x0000000a00097213 */ /* 0x000fe20000000000 */
[----:B------:R-:W-:Y:S01]  /*2c80*/  @!P4 IMAD.MOV R102, RZ, RZ, -R102 ;  /* 0x000000ffff66c224 */ /* 0x000fe200078e0a66 */
[----:B------:R-:W-:Y:S01]  /*2c90*/  ISETP.GE.AND P4, PT, R19, RZ, PT ;  /* 0x000000ff1300720c */ /* 0x000fe20003f86270 */
[----:B------:R-:W-:Y:S01]  /*2ca0*/  @!P3 IMAD.MOV R92, RZ, RZ, -R92 ;  /* 0x000000ffff5cb224 */ /* 0x000fe200078e0a5c */
[----:B------:R-:W-:Y:S01]  /*2cb0*/  IABS R59, R11 ;  /* 0x0000000b003b7213 */ /* 0x000fe20000000000 */
[----:B------:R-:W-:Y:S01]  /*2cc0*/  IMAD.HI.U32 R6, R14, R9, RZ ;  /* 0x000000090e067227 */ /* 0x000fe200078e00ff */
[----:B------:R-:W-:-:S03]  /*2cd0*/  ISETP.GE.AND P3, PT, R17, RZ, PT ;  /* 0x000000ff1100720c */ /* 0x000fc60003f66270 */
[--C-:B------:R-:W-:Y:S02]  /*2ce0*/  @!P5 IMAD.IADD R32, R32, 0x1, -R4.reuse ;  /* 0x000000012020d824 */ /* 0x100fe400078e0a04 */
[----:B------:R-:W-:Y:S01]  /*2cf0*/  @!P2 IMAD.IADD R104, R104, 0x1, -R4 ;  /* 0x000000016868a824 */ /* 0x000fe200078e0a04 */
[----:B------:R-:W-:Y:S01]  /*2d00*/  ISETP.GE.AND P2, PT, R13, RZ, PT ;  /* 0x000000ff0d00720c */ /* 0x000fe20003f46270 */
[----:B------:R-:W-:Y:S01]  /*2d10*/  IMAD.MOV R6, RZ, RZ, -R6 ;  /* 0x000000ffff067224 */ /* 0x000fe200078e0a06 */
[----:B------:R-:W-:Y:S01]  /*2d20*/  ISETP.GT.U32.AND P5, PT, R4, R32, PT ;  /* 0x000000200400720c */ /* 0x000fe20003fa4070 */
[----:B------:R-:W-:Y:S02]  /*2d30*/  VIADD R13, R0, 0x38 ;  /* 0x00000038000d7836 */ /* 0x000fe40000000000 */
[----:B------:R-:W-:Y:S02]  /*2d40*/  @!P6 IMAD.IADD R244, R244, 0x1, -R4 ;  /* 0x00000001f4f4e824 */ /* 0x000fe400078e0a04 */
[----:B------:R-:W-:Y:S01]  /*2d50*/  IMAD R44, R4, R6, R9 ;  /* 0x00000006042c7224 */ /* 0x000fe200078e0209 */
[----:B------:R-:W-:Y:S01]  /*2d60*/  IABS R73, R13 ;  /* 0x0000000d00497213 */ /* 0x000fe20000000000 */
[----:B------:R-:W-:Y:S01]  /*2d70*/  IMAD.HI.U32 R6, R14, R59, RZ ;  /* 0x0000003b0e067227 */ /* 0x000fe200078e00ff */
[----:B------:R-:W-:-:S03]  /*2d80*/  ISETP.GT.U32.AND P6, PT, R4, R244, PT ;  /* 0x000000f40400720c */ /* 0x000fc60003fc4070 */
[----:B------:R-:W-:Y:S02]  /*2d90*/  IMAD.MOV R6, RZ, RZ, -R6 ;  /* 0x000000ffff067224 */ /* 0x000fe400078e0a06 */
[----:B------:R-:W-:-:S04]  /*2da0*/  IMAD.HI.U32 R9, R14, R73, RZ ;  /* 0x000000490e097227 */ /* 0x000fc800078e00ff */
[C---:B------:R-:W-:Y:S02]  /*2db0*/  IMAD R59, R4.reuse, R6, R59 ;  /* 0x00000006043b7224 */ /* 0x040fe400078e023b */
[----:B------:R-:W-:Y:S01]  /*2dc0*/  @!P1 IMAD.MOV R104, RZ, RZ, -R104 ;  /* 0x000000ffff689224 */ /* 0x000fe200078e0a68 */
[----:B------:R-:W-:Y:S01]  /*2dd0*/  ISETP.GT.U32.AND P1, PT, R4, R44, PT ;  /* 0x0000002c0400720c */ /* 0x000fe20003f24070 */
[----:B------:R-:W-:Y:S02]  /*2de0*/  IMAD.MOV R9, RZ, RZ, -R9 ;  /* 0x000000ffff097224 */ /* 0x000fe400078e0a09 */
[--C-:B------:R-:W-:Y:S01]  /*2df0*/  @!P5 IMAD.IADD R32, R32, 0x1, -R4.reuse ;  /* 0x000000012020d824 */ /* 0x100fe200078e0a04 */
[----:B------:R-:W-:Y:S01]  /*2e00*/  ISETP.GT.U32.AND P5, PT, R4, R59, PT ;  /* 0x0000003b0400720c */ /* 0x000fe20003fa4070 */
[----:B------:R-:W-:Y:S01]  /*2e10*/  @!P6 IMAD.IADD R244, R244, 0x1, -R4 ;  /* 0x00000001f4f4e824 */ /* 0x000fe200078e0a04 */
[----:B------:R-:W-:Y:S01]  /*2e20*/  ISETP.GE.AND P6, PT, R13, RZ, PT ;  /* 0x000000ff0d00720c */ /* 0x000fe20003fc6270 */
[----:B------:R-:W-:-:S02]  /*2e30*/  IMAD R73, R4, R9, R73 ;  /* 0x0000000904497224 */ /* 0x000fc400078e0249 */
[----:B------:R-:W-:Y:S02]  /*2e40*/  @!P4 IMAD.MOV R244, RZ, RZ, -R244 ;  /* 0x000000fffff4c224 */ /* 0x000fe400078e0af4 */
[----:B------:R-:W-:Y:S01]  /*2e50*/  @!P3 IMAD.MOV R154, RZ, RZ, -R154 ;  /* 0x000000ffff9ab224 */ /* 0x000fe200078e0a9a */
[----:B------:R-:W-:Y:S01]  /*2e60*/  ISETP.GT.U32.AND P4, PT, R4, R73, PT ;  /* 0x000000490400720c */ /* 0x000fe20003f84070 */
[--C-:B------:R-:W-:Y:S01]  /*2e70*/  @!P1 IMAD.IADD R44, R44, 0x1, -R4.reuse ;  /* 0x000000012c2c9824 */ /* 0x100fe200078e0a04 */
[----:B------:R-:W-:Y:S01]  /*2e80*/  ISETP.GE.AND P3, PT, R10, RZ, PT ;  /* 0x000000ff0a00720c */ /* 0x000fe20003f66270 */
[----:B------:R-:W-:Y:S02]  /*2e90*/  VIADD R10, R0, 0x39 ;  /* 0x00000039000a7836 */ /* 0x000fe40000000000 */
[----:B------:R-:W-:Y:S01]  /*2ea0*/  @!P5 IMAD.IADD R59, R59, 0x1, -R4 ;  /* 0x000000013b3bd824 */ /* 0x000fe200078e0a04 */
[----:B------:R-:W-:Y:S01]  /*2eb0*/  ISETP.GT.U32.AND P1, PT, R4, R44, PT ;  /* 0x0000002c0400720c */ /* 0x000fe20003f24070 */
[----:B------:R-:W-:Y:S01]  /*2ec0*/  VIADD R15, R0, 0x3b ;  /* 0x0000003b000f7836 */ /* 0x000fe20000000000 */
[----:B------:R-:W-:Y:S01]  /*2ed0*/  IABS R155, R10 ;  /* 0x0000000a009b7213 */ /* 0x000fe20000000000 */
[----:B------:R-:W-:Y:S01]  /*2ee0*/  @!P2 IMAD.MOV R32, RZ, RZ, -R32 ;  /* 0x000000ffff20a224 */ /* 0x000fe200078e0a20 */
[----:B------:R-:W-:Y:S01]  /*2ef0*/  ISETP.GT.U32.AND P5, PT, R4, R59, PT ;  /* 0x0000003b0400720c */ /* 0x000fe20003fa4070 */
[----:B------:R-:W-:Y:S01]  /*2f00*/  VIADD R9, R0, 0x3a ;  /* 0x0000003a00097836 */ /* 0x000fe20000000000 */
[----:B------:R-:W-:Y:S01]  /*2f10*/  ISETP.GE.AND P2, PT, R10, RZ, PT ;  /* 0x000000ff0a00720c */ /* 0x000fe20003f46270 */
[----:B------:R-:W-:Y:S01]  /*2f20*/  IMAD.HI.U32 R6, R14, R155, RZ ;  /* 0x0000009b0e067227 */ /* 0x000fe200078e00ff */
[----:B------:R-:W-:-:S03]  /*2f30*/  IABS R13, R15 ;  /* 0x0000000f000d7213 */ /* 0x000fc60000000000 */
[----:B------:R-:W-:Y:S02]  /*2f40*/  @!P4 IMAD.IADD R73, R73, 0x1, -R4 ;  /* 0x000000014949c824 */ /* 0x000fe400078e0a04 */
[----:B------:R-:W-:Y:S02]  /*2f50*/  IMAD.MOV R10, RZ, RZ, -R6 ;  /* 0x000000ffff0a7224 */ /* 0x000fe400078e0a06 */
[----:B------:R-:W-:Y:S01]  /*2f60*/  @!P0 IMAD.MOV R106, RZ, RZ, -R106 ;  /* 0x000000ffff6a8224 */ /* 0x000fe200078e0a6a */
[C---:B------:R-:W-:Y:S01]  /*2f70*/  ISETP.GT.U32.AND P4, PT, R4.reuse, R73, PT ;  /* 0x000000490400720c */ /* 0x040fe20003f84070 */
[----:B------:R-:W-:Y:S01]  /*2f80*/  IMAD R155, R4, R10, R155 ;  /* 0x0000000a049b7224 */ /* 0x000fe200078e029b */
[----:B------:R-:W-:Y:S01]  /*2f90*/  ISETP.GE.AND P0, PT, R11, RZ, PT ;  /* 0x000000ff0b00720c */ /* 0x000fe20003f06270 */
[--C-:B------:R-:W-:Y:S01]  /*2fa0*/  @!P1 IMAD.IADD R44, R44, 0x1, -R4.reuse ;  /* 0x000000012c2c9824 */ /* 0x100fe200078e0a04 */
[----:B------:R-:W-:Y:S01]  /*2fb0*/  IABS R11, R9 ;  /* 0x00000009000b7213 */ /* 0x000fe20000000000 */
[----:B------:R-:W-:Y:S01]  /*2fc0*/  @!P5 IMAD.IADD R59, R59, 0x1, -R4 ;  /* 0x000000013b3bd824 */ /* 0x000fe200078e0a04 */
[----:B------:R-:W-:Y:S01]  /*2fd0*/  ISETP.GE.AND P1, PT, R9, RZ, PT ;  /* 0x000000ff0900720c */ /* 0x000fe20003f26270 */
[----:B------:R-:W-:Y:S01]  /*2fe0*/  IMAD.HI.U32 R9, R14, R13, RZ ;  /* 0x0000000d0e097227 */ /* 0x000fe200078e00ff */
[----:B------:R-:W-:-:S03]  /*2ff0*/  ISETP.GT.U32.AND P5, PT, R4, R155, PT ;  /* 0x0000009b0400720c */ /* 0x000fc60003fa4070 */
[----:B------:R-:W-:Y:S02]  /*3000*/  IMAD.MOV R9, RZ, RZ, -R9 ;  /* 0x000000ffff097224 */ /* 0x000fe400078e0a09 */
[----:B------:R-:W-:Y:S02]  /*3010*/  @!P4 IMAD.IADD R73, R73, 0x1, -R4 ;  /* 0x000000014949c824 */ /* 0x000fe400078e0a04 */
[----:B------:R-:W-:Y:S02]  /*3020*/  IMAD R232, R4, R9, R13 ;  /* 0x0000000904e87224 */ /* 0x000fe400078e020d */
[----:B------:R-:W-:-:S04]  /*3030*/  IMAD.HI.U32 R6, R14, R11, RZ ;  /* 0x0000000b0e067227 */ /* 0x000fc800078e00ff */
[----:B------:R-:W-:Y:S01]  /*3040*/  @!P6 IMAD.MOV R73, RZ, RZ, -R73 ;  /* 0x000000ffff49e224 */ /* 0x000fe200078e0a49 */
[----:B------:R-:W-:Y:S01]  /*3050*/  ISETP.GT.U32.AND P6, PT, R4, R232, PT ;  /* 0x000000e80400720c */ /* 0x000fe20003fc4070 */
[----:B------:R-:W-:Y:S02]  /*3060*/  VIADD R13, R0, 0x3d ;  /* 0x0000003d000d7836 */ /* 0x000fe40000000000 */
[----:B------:R-:W-:Y:S02]  /*3070*/  @!P5 IMAD.IADD R155, R155, 0x1, -R4 ;  /* 0x000000019b9bd824 */ /* 0x000fe400078e0a04 */
[----:B------:R-:W-:Y:S01]  /*3080*/  IMAD.MOV R6, RZ, RZ, -R6 ;  /* 0x000000ffff067224 */ /* 0x000fe200078e0a06 */
[----:B------:R-:W-:Y:S01]  /*3090*/  IABS R33, R13 ;  /* 0x0000000d00217213 */ /* 0x000fe20000000000 */
[----:B------:R-:W-:Y:S01]  /*30a0*/  @!P0 IMAD.MOV R59, RZ, RZ, -R59 ;  /* 0x000000ffff3b8224 */ /* 0x000fe200078e0a3b */
[C---:B------:R-:W-:Y:S01]  /*30b0*/  ISETP.GT.U32.AND P5, PT, R4.reuse, R155, PT ;  /* 0x0000009b0400720c */ /* 0x040fe20003fa4070 */
[----:B------:R-:W-:-:S02]  /*30c0*/  IMAD R218, R4, R6, R11 ;  /* 0x0000000604da7224 */ /* 0x000fc400078e020b */
[----:B------:R-:W-:-:S03]  /*30d0*/  IMAD.HI.U32 R9, R14, R33, RZ ;  /* 0x000000210e097227 */ /* 0x000fc600078e00ff */
[----:B------:R-:W-:Y:S01]  /*30e0*/  ISETP.GT.U32.AND P0, PT, R4, R218, PT ;  /* 0x000000da0400720c */ /* 0x000fe20003f04070 */
[----:B------:R-:W-:Y:S02]  /*30f0*/  VIADD R17, R0, 0x3f ;  /* 0x0000003f00117836 */ /* 0x000fe40000000000 */
[--C-:B------:R-:W-:Y:S02]  /*3100*/  @!P6 IMAD.IADD R232, R232, 0x1, -R4.reuse ;  /* 0x00000001e8e8e824 */ /* 0x100fe400078e0a04 */
[----:B------:R-:W-:Y:S01]  /*3110*/  VIADD R6, R0, 0x3c ;  /* 0x0000003c00067836 */ /* 0x000fe20000000000 */
[----:B------:R-:W-:Y:S01]  /*3120*/  IABS R11, R17 ;  /* 0x00000011000b7213 */ /* 0x000fe20000000000 */
[----:B------:R-:W-:Y:S01]  /*3130*/  IMAD.MOV R9, RZ, RZ, -R9 ;  /* 0x000000ffff097224 */ /* 0x000fe200078e0a09 */
[C---:B------:R-:W-:Y:S01]  /*3140*/  ISETP.GT.U32.AND P6, PT, R4.reuse, R232, PT ;  /* 0x000000e80400720c */ /* 0x040fe20003fc4070 */
[----:B------:R-:W-:Y:S01]  /*3150*/  @!P5 IMAD.IADD R155, R155, 0x1, -R4 ;  /* 0x000000019b9bd824 */ /* 0x000fe200078e0a04 */
[----:B------:R-:W-:Y:S01]  /*3160*/  IABS R245, R6 ;  /* 0x0000000600f57213 */ /* 0x000fe20000000000 */
[----:B------:R-:W-:Y:S01]  /*3170*/  IMAD R33, R4, R9, R33 ;  /* 0x0000000904217224 */ /* 0x000fe200078e0221 */
[----:B------:R-:W-:Y:S01]  /*3180*/  ISETP.GE.AND P4, PT, R6, RZ, PT ;  /* 0x000000ff0600720c */ /* 0x000fe20003f86270 */
[----:B------:R-:W-:Y:S01]  /*3190*/  @!P3 IMAD.MOV R44, RZ, RZ, -R44 ;  /* 0x000000ffff2cb224 */ /* 0x000fe200078e0a2c */
[----:B------:R-:W-:Y:S01]  /*31a0*/  ISETP.GE.AND P3, PT, R15, RZ, PT ;  /* 0x000000ff0f00720c */ /* 0x000fe20003f66270 */
[----:B------:R-:W-:Y:S01]  /*31b0*/  IMAD.HI.U32 R9, R14, R11, RZ ;  /* 0x0000000b0e097227 */ /* 0x000fe200078e00ff */
[----:B------:R-:W-:-:S03]  /*31c0*/  ISETP.GE.AND P5, PT, R13, RZ, PT ;  /* 0x000000ff0d00720c */ /* 0x000fc60003fa6270 */
[----:B------:R-:W-:Y:S01]  /*31d0*/  @!P2 IMAD.MOV R155, RZ, RZ, -R155 ;  /* 0x000000ffff9ba224 */ /* 0x000fe200078e0a9b */
[----:B------:R-:W-:Y:S01]  /*31e0*/  ISETP.GT.U32.AND P2, PT, R4, R33, PT ;  /* 0x000000210400720c */ /* 0x000fe20003f44070 */
[----:B------:R-:W-:Y:S02]  /*31f0*/  VIADD R15, R0, 0x3e ;  /* 0x0000003e000f7836 */ /* 0x000fe40000000000 */
[----:B------:R-:W-:Y:S02]  /*3200*/  @!P0 IMAD.IADD R218, R218, 0x1, -R4 ;  /* 0x00000001dada8824 */ /* 0x000fe400078e0a04 */
[----:B------:R-:W-:Y:S01]  /*3210*/  IMAD.HI.U32 R6, R14, R245, RZ ;  /* 0x000000f50e067227 */ /* 0x000fe200078e00ff */
[----:B------:R-:W-:Y:S02]  /*3220*/  IABS R45, R15 ;  /* 0x0000000f002d7213 */ /* 0x000fe40000000000 */
[----:B------:R-:W-:Y:S01]  /*3230*/  ISETP.GT.U32.AND P0, PT, R4, R218, PT ;  /* 0x000000da0400720c */ /* 0x000fe20003f04070 */
[----:B------:R-:W-:-:S02]  /*3240*/  IMAD.MOV R9, RZ, RZ, -R9 ;  /* 0x000000ffff097224 */ /* 0x000fc400078e0a09 */
[----:B------:R-:W-:Y:S02]  /*3250*/  IMAD.MOV R10, RZ, RZ, -R6 ;  /* 0x000000ffff0a7224 */ /* 0x000fe400078e0a06 */
[----:B------:R-:W-:Y:S02]  /*3260*/  IMAD R60, R4, R9, R11 ;  /* 0x00000009043c7224 */ /* 0x000fe400078e020b */
[----:B------:R-:W-:Y:S02]  /*3270*/  @!P6 IMAD.IADD R232, R232, 0x1, -R4 ;  /* 0x00000001e8e8e824 */ /* 0x000fe400078e0a04 */
[----:B------:R-:W-:Y:S02]  /*3280*/  IMAD R245, R4, R10, R245 ;  /* 0x0000000a04f57224 */ /* 0x000fe400078e02f5 */
[----:B------:R-:W-:Y:S02]  /*3290*/  VIADD R10, R0, 0x40 ;  /* 0x00000040000a7836 */ /* 0x000fe40000000000 */
[----:B------:R-:W-:-:S03]  /*32a0*/  IMAD.HI.U32 R6, R14, R45, RZ ;  /* 0x0000002d0e067227 */ /* 0x000fc600078e00ff */
[----:B------:R-:W-:Y:S01]  /*32b0*/  IABS R9, R10 ;  /* 0x0000000a00097213 */ /* 0x000fe20000000000 */
[----:B------:R-:W-:Y:S01]  /*32c0*/  @!P3 IMAD.MOV R232, RZ, RZ, -R232 ;  /* 0x000000ffffe8b224 */ /* 0x000fe200078e0ae8 */
[----:B------:R-:W-:Y:S01]  /*32d0*/  ISETP.GT.U32.AND P3, PT, R4, R60, PT ;  /* 0x0000003c0400720c */ /* 0x000fe20003f64070 */
[----:B------:R-:W-:Y:S02]  /*32e0*/  @!P2 IMAD.IADD R33, R33, 0x1, -R4 ;  /* 0x000000012121a824 */ /* 0x000fe400078e0a04 */
[----:B------:R-:W-:Y:S02]  /*32f0*/  IMAD.MOV R6, RZ, RZ, -R6 ;  /* 0x000000ffff067224 */ /* 0x000fe400078e0a06 */
[----:B------:R-:W-:Y:S01]  /*3300*/  @!P0 IMAD.IADD R218, R218, 0x1, -R4 ;  /* 0x00000001dada8824 */ /* 0x000fe200078e0a04 */
[C---:B------:R-:W-:Y:S01]  /*3310*/  ISETP.GT.U32.AND P2, PT, R4.reuse, R33, PT ;  /* 0x000000210400720c */ /* 0x040fe20003f44070 */
[C---:B------:R-:W-:Y:S01]  /*3320*/  IMAD R45, R4.reuse, R6, R45 ;  /* 0x00000006042d7224 */ /* 0x040fe200078e022d */
[----:B------:R-:W-:Y:S01]  /*3330*/  ISETP.GT.U32.AND P0, PT, R4, R245, PT ;  /* 0x000000f50400720c */ /* 0x000fe20003f04070 */
[----:B------:R-:W-:-:S03]  /*3340*/  IMAD.HI.U32 R6, R14, R9, RZ ;  /* 0x000000090e067227 */ /* 0x000fc600078e00ff */
[----:B------:R-:W-:Y:S01]  /*3350*/  ISETP.GT.U32.AND P6, PT, R4, R45, PT ;  /* 0x0000002d0400720c */ /* 0x000fe20003fc4070 */
[----:B------:R-:W-:Y:S02]  /*3360*/  VIADD R13, R0, 0x41 ;  /* 0x00000041000d7836 */ /* 0x000fe40000000000 */
[----:B------:R-:W-:Y:S02]  /*3370*/  IMAD.MOV R6, RZ, RZ, -R6 ;  /* 0x000000ffff067224 */ /* 0x000fe400078e0a06 */
[--C-:B------:R-:W-:Y:S01]  /*3380*/  @!P3 IMAD.IADD R60, R60, 0x1, -R4.reuse ;  /* 0x000000013c3cb824 */ /* 0x100fe200078e0a04 */
[----:B------:R-:W-:Y:S01]  /*3390*/  IABS R11, R13 ;  /* 0x0000000d000b7213 */ /* 0x000fe20000000000 */
[C---:B------:R-:W-:Y:S02]  /*33a0*/  IMAD R74, R4.reuse, R6, R9 ;  /* 0x00000006044a7224 */ /* 0x040fe400078e0209 */
[----:B------:R-:W-:Y:S01]  /*33b0*/  @!P2 IMAD.IADD R33, R33, 0x1, -R4 ;  /* 0x000000012121a824 */ /* 0x000fe200078e0a04 */
[----:B------:R-:W-:Y:S01]  /*33c0*/  ISETP.GT.U32.AND P3, PT, R4, R60, PT ;  /* 0x0000003c0400720c */ /* 0x000fe20003f64070 */
[----:B------:R-:W-:Y:S01]  /*33d0*/  IMAD.HI.U32 R6, R14, R11, RZ ;  /* 0x0000000b0e067227 */ /* 0x000fe200078e00ff */
[----:B------:R-:W-:-:S03]  /*33e0*/  ISETP.GT.U32.AND P2, PT, R4, R74, PT ;  /* 0x0000004a0400720c */ /* 0x000fc60003f44070 */
[----:B------:R-:W-:Y:S02]  /*33f0*/  @!P0 IMAD.IADD R245, R245, 0x1, -R4 ;  /* 0x00000001f5f58824 */ /* 0x000fe400078e0a04 */
[----:B------:R-:W-:Y:S02]  /*3400*/  IMAD.MOV R6, RZ, RZ, -R6 ;  /* 0x000000ffff067224 */ /* 0x000fe400078e0a06 */
[----:B------:R-:W-:Y:S01]  /*3410*/  @!P1 IMAD.MOV R218, RZ, RZ, -R218 ;  /* 0x000000ffffda9224 */ /* 0x000fe200078e0ada */
[----:B------:R-:W-:Y:S01]  /*3420*/  ISETP.GE.AND P1, PT, R15, RZ, PT ;  /* 0x000000ff0f00720c */ /* 0x000fe20003f26270 */
[----:B------:R-:W-:Y:S01]  /*3430*/  VIADD R15, R0, 0x42 ;  /* 0x00000042000f7836 */ /* 0x000fe20000000000 */
[C---:B------:R-:W-:Y:S01]  /*3440*/  ISETP.GT.U32.AND P0, PT, R4.reuse, R245, PT ;  /* 0x000000f50400720c */ /* 0x040fe20003f04070 */
[--C-:B------:R-:W-:Y:S02]  /*3450*/  @!P6 IMAD.IADD R45, R45, 0x1, -R4.reuse ;  /* 0x000000012d2de824 */ /* 0x100fe400078e0a04 */
[----:B------:R-:W-:Y:S01]  /*3460*/  IMAD R166, R4, R6, R11 ;  /* 0x0000000604a67224 */ /* 0x000fe200078e020b */
[----:B------:R-:W-:Y:S01]  /*3470*/  IABS R219, R15 ;  /* 0x0000000f00db7213 */ /* 0x000fe20000000000 */
[--C-:B------:R-:W-:Y:S01]  /*3480*/  @!P3 IMAD.IADD R60, R60, 0x1, -R4.reuse ;  /* 0x000000013c3cb824 */ /* 0x100fe200078e0a04 */
[----:B------:R-:W-:Y:S01]  /*3490*/  ISETP.GT.U32.AND P6, PT, R4, R45, PT ;  /* 0x0000002d0400720c */ /* 0x000fe20003fc4070 */
[----:B------:R-:W-:Y:S01]  /*34a0*/  @!P2 IMAD.IADD R74, R74, 0x1, -R4 ;  /* 0x000000014a4aa824 */ /* 0x000fe200078e0a04 */
[----:B------:R-:W-:Y:S01]  /*34b0*/  ISETP.GT.U32.AND P3, PT, R4, R166, PT ;  /* 0x000000a60400720c */ /* 0x000fe20003f64070 */
[----:B------:R-:W-:-:S03]  /*34c0*/  IMAD.HI.U32 R9, R14, R219, RZ ;  /* 0x000000db0e097227 */ /* 0x000fc600078e00ff */
[----:B------:R-:W-:Y:S01]  /*34d0*/  ISETP.GT.U32.AND P2, PT, R4, R74, PT ;  /* 0x0000004a0400720c */ /* 0x000fe20003f44070 */
[--C-:B------:R-:W-:Y:S01]  /*34e0*/  @!P0 IMAD.IADD R245, R245, 0x1, -R4.reuse ;  /* 0x00000001f5f58824 */ /* 0x100fe200078e0a04 */
[----:B------:R-:W-:Y:S01]  /*34f0*/  ISETP.GE.AND P0, PT, R17, RZ, PT ;  /* 0x000000ff1100720c */ /* 0x000fe20003f06270 */
[----:B------:R-:W-:Y:S02]  /*3500*/  IMAD.MOV R9, RZ, RZ, -R9 ;  /* 0x000000ffff097224 */ /* 0x000fe400078e0a09 */
[----:B------:R-:W-:Y:S02]  /*3510*/  VIADD R6, R0, 0x43 ;  /* 0x0000004300067836 */ /* 0x000fe40000000000 */
[----:B------:R-:W-:Y:S02]  /*3520*/  IMAD R219, R4, R9, R219 ;  /* 0x0000000904db7224 */ /* 0x000fe400078e02db */
[--C-:B------:R-:W-:Y:S01]  /*3530*/  @!P6 IMAD.IADD R45, R45, 0x1, -R4.reuse ;  /* 0x000000012d2de824 */ /* 0x100fe200078e0a04 */
[----:B------:R-:W-:Y:S01]  /*3540*/  IABS R233, R6 ;  /* 0x0000000600e97213 */ /* 0x000fe20000000000 */
[----:B------:R-:W-:Y:S01]  /*3550*/  VIADD R9, R0, 0x44 ;  /* 0x0000004400097836 */ /* 0x000fe20000000000 */
[----:B------:R-:W-:Y:S01]  /*3560*/  ISETP.GE.AND P6, PT, R15, RZ, PT ;  /* 0x000000ff0f00720c */ /* 0x000fe20003fc6270 */
[----:B------:R-:W-:-:S02]  /*3570*/  @!P3 IMAD.IADD R166, R166, 0x1, -R4 ;  /* 0x00000001a6a6b824 */ /* 0x000fc400078e0a04 */
[----:B------:R-:W-:Y:S01]  /*3580*/  @!P1 IMAD.MOV R45, RZ, RZ, -R45 ;  /* 0x000000ffff2d9224 */ /* 0x000fe200078e0a2d */
[----:B------:R-:W-:Y:S01]  /*3590*/  ISETP.GE.AND P1, PT, R6, RZ, PT ;  /* 0x000000ff0600720c */ /* 0x000fe20003f26270 */
[----:B------:R-:W-:Y:S01]  /*35a0*/  IMAD.HI.U32 R6, R14, R233, RZ ;  /* 0x000000e90e067227 */ /* 0x000fe200078e00ff */
[----:B------:R-:W-:Y:S02]  /*35b0*/  IABS R11, R9 ;  /* 0x00000009000b7213 */ /* 0x000fe40000000000 */
[----:B------:R-:W-:Y:S01]  /*35c0*/  ISETP.GT.U32.AND P3, PT, R4, R166, PT ;  /* 0x000000a60400720c */ /* 0x000fe20003f64070 */
[----:B------:R-:W-:Y:S01]  /*35d0*/  @!P2 IMAD.IADD R74, R74, 0x1, -R4 ;  /* 0x000000014a4aa824 */ /* 0x000fe200078e0a04 */
[----:B------:R-:W-:Y:S01]  /*35e0*/  ISETP.GT.U32.AND P2, PT, R4, R219, PT ;  /* 0x000000db0400720c */ /* 0x000fe20003f44070 */
[----:B------:R-:W-:Y:S01]  /*35f0*/  @!P4 IMAD.MOV R245, RZ, RZ, -R245 ;  /* 0x000000fffff5c224 */ /* 0x000fe200078e0af5 */
[----:B------:R-:W-:Y:S01]  /*3600*/  ISETP.GE.AND P4, PT, R10, RZ, PT ;  /* 0x000000ff0a00720c */ /* 0x000fe20003f86270 */
[----:B------:R-:W-:Y:S01]  /*3610*/  @!P0 IMAD.MOV R60, RZ, RZ, -R60 ;  /* 0x000000ffff3c8224 */ /* 0x000fe200078e0a3c */
[----:B------:R-:W-:Y:S01]  /*3620*/  ISETP.GE.AND P0, PT, R9, RZ, PT ;  /* 0x000000ff0900720c */ /* 0x000fe20003f06270 */
[----:B------:R-:W-:-:S04]  /*3630*/  IMAD.HI.U32 R9, R14, R11, RZ ;  /* 0x0000000b0e097227 */ /* 0x000fc800078e00ff */
[----:B------:R-:W-:Y:S02]  /*3640*/  IMAD.MOV R6, RZ, RZ, -R6 ;  /* 0x000000ffff067224 */ /* 0x000fe400078e0a06 */
[----:B------:R-:W-:Y:S02]  /*3650*/  IMAD.MOV R9, RZ, RZ, -R9 ;  /* 0x000000ffff097224 */ /* 0x000fe400078e0a09 */
[C---:B------:R-:W-:Y:S02]  /*3660*/  IMAD R233, R4.reuse, R6, R233 ;  /* 0x0000000604e97224 */ /* 0x040fe400078e02e9 */
[----:B------:R-:W-:Y:S02]  /*3670*/  IMAD R246, R4, R9, R11 ;  /* 0x0000000904f67224 */ /* 0x000fe400078e020b */
[--C-:B------:R-:W-:Y:S01]  /*3680*/  @!P3 IMAD.IADD R166, R166, 0x1, -R4.reuse ;  /* 0x00000001a6a6b824 */ /* 0x100fe200078e0a04 */
[----:B------:R-:W-:Y:S01]  /*3690*/  ISETP.GT.U32.AND P3, PT, R4, R233, PT ;  /* 0x000000e90400720c */ /* 0x000fe20003f64070 */
[----:B------:R-:W-:-:S02]  /*36a0*/  @!P2 IMAD.IADD R219, R219, 0x1, -R4 ;  /* 0x00000001dbdba824 */ /* 0x000fc400078e0a04 */
[----:B------:R-:W-:Y:S01]  /*36b0*/  @!P4 IMAD.MOV R74, RZ, RZ, -R74 ;  /* 0x000000ffff4ac224 */ /* 0x000fe200078e0a4a */
[----:B------:R-:W-:Y:S01]  /*36c0*/  ISETP.GT.U32.AND P4, PT, R4, R246, PT ;  /* 0x000000f60400720c */ /* 0x000fe20003f84070 */
[----:B------:R-:W-:Y:S01]  /*36d0*/  VIADD R10, R0, 0x45 ;  /* 0x00000045000a7836 */ /* 0x000fe20000000000 */
[----:B------:R-:W-:Y:S01]  /*36e0*/  ISETP.GT.U32.AND P2, PT, R4, R219, PT ;  /* 0x000000db0400720c */ /* 0x000fe20003f44070 */
[----:B------:R-:W-:Y:S01]  /*36f0*/  @!P5 IMAD.MOV R33, RZ, RZ, -R33 ;  /* 0x000000ffff21d224 */ /* 0x000fe200078e0a21 */
[----:B------:R-:W-:Y:S01]  /*3700*/  ISETP.GE.AND P5, PT, R13, RZ, PT ;  /* 0x000000ff0d00720c */ /* 0x000fe20003fa6270 */
[C---:B------:R-:W-:Y:S01]  /*3710*/  VIADD R17, R0.reuse, 0x46 ;  /* 0x0000004600117836 */ /* 0x040fe20000000000 */
[----:B------:R-:W-:Y:S01]  /*3720*/  IABS R13, R10 ;  /* 0x0000000a000d7213 */ /* 0x000fe20000000000 */
[----:B------:R-:W-:Y:S02]  /*3730*/  VIADD R19, R0, 0x48 ;  /* 0x0000004800137836 */ /* 0x000fe40000000000 */
[----:B------:R-:W-:Y:S01]  /*3740*/  @!P3 IMAD.IADD R233, R233, 0x1, -R4 ;  /* 0x00000001e9e9b824 */ /* 0x000fe200078e0a04 */
[----:B------:R-:W-:Y:S01]  /*3750*/  IABS R15, R17 ;  /* 0x00000011000f7213 */ /* 0x000fe20000000000 */
[----:B------:R-:W-:Y:S01]  /*3760*/  IMAD.HI.U32 R6, R14, R13, RZ ;  /* 0x0000000d0e067227 */ /* 0x000fe200078e00ff */
[----:B------:R-:W-:-:S02]  /*3770*/  IABS R75, R19 ;  /* 0x00000013004b7213 */ /* 0x000fc40000000000 */
[----:B------:R-:W-:Y:S01]  /*3780*/  ISETP.GT.U32.AND P3, PT, R4, R233, PT ;  /* 0x000000e90400720c */ /* 0x000fe20003f64070 */
[--C-:B------:R-:W-:Y:S02]  /*3790*/  @!P4 IMAD.IADD R246, R246, 0x1, -R4.reuse ;  /* 0x00000001f6f6c824 */ /* 0x100fe400078e0a04 */
[----:B------:R-:W-:Y:S01]  /*37a0*/  @!P2 IMAD.IADD R219, R219, 0x1, -R4 ;  /* 0x00000001dbdba824 */ /* 0x000fe200078e0a04 */
[----:B------:R-:W-:Y:S01]  /*37b0*/  ISETP.GE.AND P2, PT, R17, RZ, PT ;  /* 0x000000ff1100720c */ /* 0x000fe20003f46270 */
[----:B------:R-:W-:Y:S01]  /*37c0*/  VIADD R17, R0, 0x47 ;  /* 0x0000004700117836 */ /* 0x000fe20000000000 */
[----:B------:R-:W-:Y:S01]  /*37d0*/  ISETP.GT.U32.AND P4, PT, R4, R246, PT ;  /* 0x000000f60400720c */ /* 0x000fe20003f84070 */
[----:B------:R-:W-:-:S03]  /*37e0*/  IMAD.HI.U32 R9, R14, R15, RZ ;  /* 0x0000000f0e097227 */ /* 0x000fc600078e00ff */
[----:B------:R-:W-:Y:S01]  /*37f0*/  IABS R61, R17 ;  /* 0x00000011003d7213 */ /* 0x000fe20000000000 */
[----:B------:R-:W-:Y:S02]  /*3800*/  IMAD.MOV R6, RZ, RZ, -R6 ;  /* 0x000000ffff067224 */ /* 0x000fe400078e0a06 */
[----:B------:R-:W-:Y:S02]  /*3810*/  IMAD.MOV R9, RZ, RZ, -R9 ;  /* 0x000000ffff097224 */ /* 0x000fe400078e0a09 */
[C---:B------:R-:W-:Y:S02]  /*3820*/  IMAD R38, R4.reuse, R6, R13 ;  /* 0x0000000604267224 */ /* 0x040fe400078e020d */
[C---:B------:R-:W-:Y:S02]  /*3830*/  IMAD R46, R4.reuse, R9, R15 ;  /* 0x00000009042e7224 */ /* 0x040fe400078e020f */
[----:B------:R-:W-:Y:S01]  /*3840*/  @!P3 IMAD.IADD R233, R233, 0x1, -R4 ;  /* 0x00000001e9e9b824 */ /* 0x000fe200078e0a04 */
[----:B------:R-:W-:Y:S01]  /*3850*/  ISETP.GT.U32.AND P3, PT, R4, R38, PT ;  /* 0x000000260400720c */ /* 0x000fe20003f64070 */
[----:B------:R-:W-:-:S04]  /*3860*/  IMAD.HI.U32 R6, R14, R61, RZ ;  /* 0x0000003d0e067227 */ /* 0x000fc800078e00ff */
[----:B------:R-:W-:Y:S01]  /*3870*/  @!P5 IMAD.MOV R166, RZ, RZ, -R166 ;  /* 0x000000ffffa6d224 */ /* 0x000fe200078e0aa6 */
[----:B------:R-:W-:Y:S01]  /*3880*/  ISETP.GE.AND P5, PT, R10, RZ, PT ;  /* 0x000000ff0a00720c */ /* 0x000fe20003fa6270 */
[----:B------:R-:W-:Y:S01]  /*3890*/  @!P4 IMAD.IADD R246, R246, 0x1, -R4 ;  /* 0x00000001f6f6c824 */ /* 0x000fe200078e0a04 */
[----:B------:R-:W-:Y:S01]  /*38a0*/  ISETP.GT.U32.AND P4, PT, R4, R46, PT ;  /* 0x0000002e0400720c */ /* 0x000fe20003f84070 */
[----:B------:R-:W-:Y:S02]  /*38b0*/  IMAD.MOV R10, RZ, RZ, -R6 ;  /* 0x000000ffff0a7224 */ /* 0x000fe400078e0a06 */
[----:B------:R-:W-:-:S04]  /*38c0*/  IMAD.HI.U32 R6, R14, R75, RZ ;  /* 0x0000004b0e067227 */ /* 0x000fc800078e00ff */
[----:B------:R-:W-:Y:S02]  /*38d0*/  IMAD R61, R4, R10, R61 ;  /* 0x0000000a043d7224 */ /* 0x000fe400078e023d */
[----:B------:R-:W-:Y:S02]  /*38e0*/  IMAD.MOV R11, RZ, RZ, -R6 ;  /* 0x000000ffff0b7224 */ /* 0x000fe400078e0a06 */
[--C-:B------:R-:W-:Y:S01]  /*38f0*/  @!P3 IMAD.IADD R38, R38, 0x1, -R4.reuse ;  /* 0x000000012626b824 */ /* 0x100fe200078e0a04 */
[C---:B------:R-:W-:Y:S01]  /*3900*/  ISETP.GT.U32.AND P3, PT, R4.reuse, R61, PT ;  /* 0x0000003d0400720c */ /* 0x040fe20003f64070 */
[----:B------:R-:W-:Y:S02]  /*3910*/  IMAD R75, R4, R11, R75 ;  /* 0x0000000b044b7224 */ /* 0x000fe400078e024b */
[----:B------:R-:W-:Y:S02]  /*3920*/  @!P4 IMAD.IADD R46, R46, 0x1, -R4 ;  /* 0x000000012e2ec824 */ /* 0x000fe400078e0a04 */
[----:B------:R-:W-:Y:S01]  /*3930*/  VIADD R23, R0, 0x4a ;  /* 0x0000004a00177836 */ /* 0x000fe20000000000 */
[----:B------:R-:W-:Y:S01]  /*3940*/  ISETP.GT.U32.AND P4, PT, R4, R75, PT ;  /* 0x0000004b0400720c */ /* 0x000fe20003f84070 */
[----:B------:R-:W-:-:S02]  /*3950*/  VIADD R21, R0, 0x49 ;  /* 0x0000004900157836 */ /* 0x000fc40000000000 */
[----:B------:R-:W-:Y:S01]  /*3960*/  VIADD R25, R0, 0x4b ;  /* 0x0000004b00197836 */ /* 0x000fe20000000000 */
[----:B------:R-:W-:Y:S01]  /*3970*/  IABS R13, R23 ;  /* 0x00000017000d7213 */ /* 0x000fe20000000000 */
[----:B------:R-:W-:Y:S01]  /*3980*/  @!P6 IMAD.MOV R219, RZ, RZ, -R219 ;  /* 0x000000ffffdbe224 */ /* 0x000fe200078e0adb */
[----:B------:R-:W-:Y:S01]  /*3990*/  IABS R167, R21 ;  /* 0x0000001500a77213 */ /* 0x000fe20000000000 */
[--C-:B------:R-:W-:Y:S01]  /*39a0*/  @!P3 IMAD.IADD R61, R61, 0x1, -R4.reuse ;  /* 0x000000013d3db824 */ /* 0x100fe200078e0a04 */
[----:B------:R-:W-:Y:S01]  /*39b0*/  IABS R15, R25 ;  /* 0x00000019000f7213 */ /* 0x000fe20000000000 */
[----:B------:R-:W-:Y:S01]  /*39c0*/  IMAD.HI.U32 R10, R14, R13, RZ ;  /* 0x0000000d0e0a7227 */ /* 0x000fe200078e00ff */
[C---:B------:R-:W-:Y:S02]  /*39d0*/  ISETP.GT.U32.AND P3, PT, R4.reuse, R46, PT ;  /* 0x0000002e0400720c */ /* 0x040fe40003f64070 */
[C---:B------:R-:W-:Y:S01]  /*39e0*/  ISETP.GT.U32.AND P6, PT, R4.reuse, R38, PT ;  /* 0x000000260400720c */ /* 0x040fe20003fc4070 */
[----:B------:R-:W-:Y:S01]  /*39f0*/  @!P4 IMAD.IADD R75, R75, 0x1, -R4 ;  /* 0x000000014b4bc824 */ /* 0x000fe200078e0a04 */
[----:B------:R-:W-:Y:S01]  /*3a00*/  ISETP.GT.U32.AND P4, PT, R4, R61, PT ;  /* 0x0000003d0400720c */ /* 0x000fe20003f84070 */
[----:B------:R-:W-:-:S04]  /*3a10*/  IMAD.HI.U32 R9, R14, R167, RZ ;  /* 0x000000a70e097227 */ /* 0x000fc800078e00ff */
[----:B------:R-:W-:-:S04]  /*3a20*/  IMAD.HI.U32 R6, R14, R15, RZ ;  /* 0x0000000f0e067227 */ /* 0x000fc800078e00ff */
[----:B------:R-:W-:Y:S02]  /*3a30*/  IMAD.MOV R10, RZ, RZ, -R10 ;  /* 0x000000ffff0a7224 */ /* 0x000fe400078e0a0a */
[----:B------:R-:W-:Y:S02]  /*3a40*/  IMAD.MOV R9, RZ, RZ, -R9 ;  /* 0x000000ffff097224 */ /* 0x000fe400078e0a09 */
[----:B------:R-:W-:Y:S02]  /*3a50*/  IMAD.MOV R6, RZ, RZ, -R6 ;  /* 0x000000ffff067224 */ /* 0x000fe400078e0a06 */
[C---:B------:R-:W-:Y:S02]  /*3a60*/  IMAD R220, R4.reuse, R10, R13 ;  /* 0x0000000a04dc7224 */ /* 0x040fe400078e020d */
[----:B------:R-:W-:Y:S01]  /*3a70*/  @!P1 IMAD.MOV R233, RZ, RZ, -R233 ;  /* 0x000000ffffe99224 */ /* 0x000fe200078e0ae9 */
[----:B------:R-:W-:Y:S01]  /*3a80*/  ISETP.GT.U32.AND P1, PT, R4, R75, PT ;  /* 0x0000004b0400720c */ /* 0x000fe20003f24070 */
[----:B------:R-:W-:-:S02]  /*3a90*/  VIADD R13, R0, 0x4d ;  /* 0x0000004d000d7836 */ /* 0x000fc40000000000 */
[----:B------:R-:W-:Y:S02]  /*3aa0*/  IMAD R167, R4, R9, R167 ;  /* 0x0000000904a77224 */ /* 0x000fe400078e02a7 */
[----:B------:R-:W-:Y:S01]  /*3ab0*/  VIADD R10, R0, 0x4c ;  /* 0x0000004c000a7836 */ /* 0x000fe20000000000 */
[----:B------:R-:W-:Y:S01]  /*3ac0*/  IABS R11, R13 ;  /* 0x0000000d000b7213 */ /* 0x000fe20000000000 */
[C---:B------:R-:W-:Y:S02]  /*3ad0*/  IMAD R234, R4.reuse, R6, R15 ;  /* 0x0000000604ea7224 */ /* 0x040fe400078e020f */
[----:B------:R-:W-:Y:S01]  /*3ae0*/  @!P0 IMAD.MOV R246, RZ, RZ, -R246 ;  /* 0x000000fffff68224 */ /* 0x000fe200078e0af6 */
[----:B------:R-:W-:Y:S01]  /*3af0*/  IABS R247, R10 ;  /* 0x0000000a00f77213 */ /* 0x000fe20000000000 */
[--C-:B------:R-:W-:Y:S01]  /*3b00*/  @!P4 IMAD.IADD R61, R61, 0x1, -R4.reuse ;  /* 0x000000013d3dc824 */ /* 0x100fe200078e0a04 */
[----:B------:R-:W-:Y:S01]  /*3b10*/  ISETP.GT.U32.AND P0, PT, R4, R167, PT ;  /* 0x000000a70400720c */ /* 0x000fe20003f04070 */
[----:B------:R-:W-:Y:S01]  /*3b20*/  @!P3 IMAD.IADD R46, R46, 0x1, -R4 ;  /* 0x000000012e2eb824 */ /* 0x000fe200078e0a04 */
[----:B------:R-:W-:Y:S01]  /*3b30*/  ISETP.GT.U32.AND P4, PT, R4, R234, PT ;  /* 0x000000ea0400720c */ /* 0x000fe20003f84070 */
[----:B------:R-:W-:Y:S01]  /*3b40*/  IMAD.HI.U32 R9, R14, R11, RZ ;  /* 0x0000000b0e097227 */ /* 0x000fe200078e00ff */
[----:B------:R-:W-:-:S03]  /*3b50*/  ISETP.GE.AND P3, PT, R17, RZ, PT ;  /* 0x000000ff1100720c */ /* 0x000fc60003f66270 */
[----:B------:R-:W-:-:S04]  /*3b60*/  IMAD.HI.U32 R6, R14, R247, RZ ;  /* 0x000000f70e067227 */ /* 0x000fc800078e00ff */
[--C-:B------:R-:W-:Y:S01]  /*3b70*/  @!P6 IMAD.IADD R38, R38, 0x1, -R4.reuse ;  /* 0x000000012626e824 */ /* 0x100fe200078e0a04 */
[C---:B------:R-:W-:Y:S01]  /*3b80*/  ISETP.GT.U32.AND P6, PT, R4.reuse, R220, PT ;  /* 0x000000dc0400720c */ /* 0x040fe20003fc4070 */
[----:B------:R-:W-:Y:S01]  /*3b90*/  @!P1 IMAD.IADD R75, R75, 0x1, -R4 ;  /* 0x000000014b4b9824 */ /* 0x000fe200078e0a04 */
[----:B------:R-:W-:Y:S01]  /*3ba0*/  ISETP.GE.AND P1, PT, R19, RZ, PT ;  /* 0x000000ff1300720c */ /* 0x000fe20003f26270 */
[----:B------:R-:W-:Y:S02]  /*3bb0*/  IMAD.MOV R9, RZ, RZ, -R9 ;  /* 0x000000ffff097224 */ /* 0x000fe400078e0a09 */
[----:B------:R-:W-:Y:S02]  /*3bc0*/  IMAD.MOV R6, RZ, RZ, -R6 ;  /* 0x000000ffff067224 */ /* 0x000fe400078e0a06 */
[C---:B------:R-:W-:Y:S02]  /*3bd0*/  IMAD R34, R4.reuse, R9, R11 ;  /* 0x0000000904227224 */ /* 0x040fe400078e020b */
[----:B------:R-:W-:Y:S01]  /*3be0*/  @!P0 IMAD.IADD R167, R167, 0x1, -R4 ;  /* 0x00000001a7a78824 */ /* 0x000fe200078e0a04 */
[----:B------:R-:W-:Y:S01]  /*3bf0*/  ISETP.GE.AND P0, PT, R21, RZ, PT ;  /* 0x000000ff1500720c */ /* 0x000fe20003f06270 */
[----:B------:R-:W-:-:S02]  /*3c00*/  IMAD R247, R4, R6, R247 ;  /* 0x0000000604f77224 */ /* 0x000fc400078e02f7 */
[----:B------:R-:W-:Y:S02]  /*3c10*/  VIADD R9, R0, 0x4e ;  /* 0x0000004e00097836 */ /* 0x000fe40000000000 */
[----:B------:R-:W-:Y:S01]  /*3c20*/  @!P4 IMAD.IADD R234, R234, 0x1, -R4 ;  /* 0x00000001eaeac824 */ /* 0x000fe200078e0a04 */
[C---:B------:R-:W-:Y:S01]  /*3c30*/  ISETP.GT.U32.AND P4, PT, R4.reuse, R167, PT ;  /* 0x000000a70400720c */ /* 0x040fe20003f84070 */
[----:B------:R-:W-:Y:S01]  /*3c40*/  @!P5 IMAD.MOV R38, RZ, RZ, -R38 ;  /* 0x000000ffff26d224 */ /* 0x000fe200078e0a26 */
[----:B------:R-:W-:Y:S01]  /*3c50*/  IABS R47, R9 ;  /* 0x00000009002f7213 */ /* 0x000fe20000000000 */
[----:B------:R-:W-:Y:S01]  /*3c60*/  @!P3 IMAD.MOV R61, RZ, RZ, -R61 ;  /* 0x000000ffff3db224 */ /* 0x000fe200078e0a3d */
[----:B------:R-:W-:Y:S01]  /*3c70*/  ISETP.GT.U32.AND P5, PT, R4, R234, PT ;  /* 0x000000ea0400720c */ /* 0x000fe20003fa4070 */
[----:B------:R-:W-:Y:S01]  /*3c80*/  @!P6 IMAD.IADD R220, R220, 0x1, -R4 ;  /* 0x00000001dcdce824 */ /* 0x000fe200078e0a04 */
[----:B------:R-:W-:Y:S01]  /*3c90*/  ISETP.GT.U32.AND P3, PT, R4, R247, PT ;  /* 0x000000f70400720c */ /* 0x000fe20003f64070 */
[----:B------:R-:W-:Y:S01]  /*3ca0*/  @!P1 IMAD.MOV R75, RZ, RZ, -R75 ;  /* 0x000000ffff4b9224 */ /* 0x000fe200078e0a4b */
[----:B------:R-:W-:Y:S01]  /*3cb0*/  ISETP.GE.AND P1, PT, R25, RZ, PT ;  /* 0x000000ff1900720c */ /* 0x000fe20003f26270 */
[----:B------:R-:W-:Y:S01]  /*3cc0*/  IMAD.HI.U32 R6, R14, R47, RZ ;  /* 0x0000002f0e067227 */ /* 0x000fe200078e00ff */
[----:B------:R-:W-:-:S03]  /*3cd0*/  ISETP.GE.AND P6, PT, R23, RZ, PT ;  /* 0x000000ff1700720c */ /* 0x000fc60003fc6270 */
[----:B------:R-:W-:Y:S01]  /*3ce0*/  @!P2 IMAD.MOV R46, RZ, RZ, -R46 ;  /* 0x000000ffff2ea224 */ /* 0x000fe200078e0a2e */
[----:B------:R-:W-:Y:S01]  /*3cf0*/  ISETP.GT.U32.AND P2, PT, R4, R220, PT ;  /* 0x000000dc0400720c */ /* 0x000fe20003f44070 */
[----:B------:R-:W-:Y:S02]  /*3d00*/  IMAD.MOV R6, RZ, RZ, -R6 ;  /* 0x000000ffff067224 */ /* 0x000fe400078e0a06 */
[----:B------:R-:W-:Y:S02]  /*3d10*/  VIADD R15, R0, 0x4f ;  /* 0x0000004f000f7836 */ /* 0x000fe40000000000 */
[--C-:B------:R-:W-:Y:S01]  /*3d20*/  @!P4 IMAD.IADD R167, R167, 0x1, -R4.reuse ;  /* 0x00000001a7a7c824 */ /* 0x100fe200078e0a04 */
[----:B------:R-:W-:Y:S01]  /*3d30*/  ISETP.GT.U32.AND P4, PT, R4, R34, PT ;  /* 0x000000220400720c */ /* 0x000fe20003f84070 */
[--C-:B------:R-:W-:Y:S01]  /*3d40*/  @!P5 IMAD.IADD R234, R234, 0x1, -R4.reuse ;  /* 0x00000001eaead824 */ /* 0x100fe200078e0a04 */
[----:B------:R-:W-:Y:S01]  /*3d50*/  IABS R11, R15 ;  /* 0x0000000f000b7213 */ /* 0x000fe20000000000 */
[----:B------:R-:W-:Y:S01]  /*3d60*/  @!P3 IMAD.IADD R247, R247, 0x1, -R4 ;  /* 0x00000001f7f7b824 */ /* 0x000fe200078e0a04 */
[----:B------:R-:W-:Y:S01]  /*3d70*/  ISETP.GE.AND P3, PT, R9, RZ, PT ;  /* 0x000000ff0900720c */ /* 0x000fe20003f66270 */
[C---:B------:R-:W-:Y:S01]  /*3d80*/  IMAD R47, R4.reuse, R6, R47 ;  /* 0x00000006042f7224 */ /* 0x040fe200078e022f */
[----:B------:R-:W-:Y:S01]  /*3d90*/  ISETP.GE.AND P5, PT, R13, RZ, PT ;  /* 0x000000ff0d00720c */ /* 0x000fe20003fa6270 */
[----:B------:R-:W-:Y:S01]  /*3da0*/  @!P0 IMAD.MOV R167, RZ, RZ, -R167 ;  /* 0x000000ffffa78224 */ /* 0x000fe200078e0aa7 */
[C---:B------:R-:W-:Y:S01]  /*3db0*/  ISETP.GT.U32.AND P0, PT, R4.reuse, R247, PT ;  /* 0x000000f70400720c */ /* 0x040fe20003f04070 */
[----:B------:R-:W-:Y:S01]  /*3dc0*/  @!P1 IMAD.MOV R234, RZ, RZ, -R234 ;  /* 0x000000ffffea9224 */ /* 0x000fe200078e0aea */
[----:B------:R-:W-:Y:S01]  /*3dd0*/  ISETP.GT.U32.AND P1, PT, R4, R47, PT ;  /* 0x0000002f0400720c */ /* 0x000fe20003f24070 */
[----:B------:R-:W-:Y:S01]  /*3de0*/  @!P2 IMAD.IADD R220, R220, 0x1, -R4 ;  /* 0x00000001dcdca824 */ /* 0x000fe200078e0a04 */
[----:B------:R-:W-:Y:S01]  /*3df0*/  ISETP.GE.AND P2, PT, R10, RZ, PT ;  /* 0x000000ff0a00720c */ /* 0x000fe20003f46270 */
[----:B------:R-:W-:-:S04]  /*3e00*/  IMAD.HI.U32 R9, R14, R11, RZ ;  /* 0x0000000b0e097227 */ /* 0x000fc800078e00ff */
[----:B------:R-:W-:Y:S02]  /*3e10*/  IMAD.MOV R9, RZ, RZ, -R9 ;  /* 0x000000ffff097224 */ /* 0x000fe400078e0a09 */
[----:B------:R-:W-:Y:S02]  /*3e20*/  VIADD R6, R0, 0x50 ;  /* 0x0000005000067836 */ /* 0x000fe40000000000 */
[--C-:B------:R-:W-:Y:S02]  /*3e30*/  @!P4 IMAD.IADD R34, R34, 0x1, -R4.reuse ;  /* 0x000000012222c824 */ /* 0x100fe400078e0a04 */
[C---:B------:R-:W-:Y:S01]  /*3e40*/  IMAD R62, R4.reuse, R9, R11 ;  /* 0x00000009043e7224 */ /* 0x040fe200078e020b */
[----:B------:R-:W-:Y:S01]  /*3e50*/  IABS R11, R6 ;  /* 0x00000006000b7213 */ /* 0x000fe20000000000 */
[--C-:B------:R-:W-:Y:S01]  /*3e60*/  @!P0 IMAD.IADD R247, R247, 0x1, -R4.reuse ;  /* 0x00000001f7f78824 */ /* 0x100fe200078e0a04 */
[----:B------:R-:W-:Y:S01]  /*3e70*/  ISETP.GT.U32.AND P4, PT, R4, R34, PT ;  /* 0x000000220400720c */ /* 0x000fe20003f84070 */
[----:B------:R-:W-:Y:S01]  /*3e80*/  @!P1 IMAD.IADD R47, R47, 0x1, -R4 ;  /* 0x000000012f2f9824 */ /* 0x000fe200078e0a04 */
[----:B------:R-:W-:Y:S01]  /*3e90*/  ISETP.GE.AND P0, PT, R6, RZ, PT ;  /* 0x000000ff0600720c */ /* 0x000fe20003f06270 */
[----:B------:R-:W-:-:S02]  /*3ea0*/  @!P2 IMAD.MOV R247, RZ, RZ, -R247 ;  /* 0x000000fffff7a224 */ /* 0x000fc400078e0af7 */
[----:B------:R-:W-:Y:S01]  /*3eb0*/  IMAD.HI.U32 R6, R14, R11, RZ ;  /* 0x0000000b0e067227 */ /* 0x000fe200078e00ff */
[----:B------:R-:W-:-:S03]  /*3ec0*/  ISETP.GT.U32.AND P2, PT, R4, R47, PT ;  /* 0x0000002f0400720c */ /* 0x000fc60003f44070 */
[C---:B------:R-:W-:Y:S02]  /*3ed0*/  VIADD R9, R0.reuse, 0x51 ;  /* 0x0000005100097836 */ /* 0x040fe40000000000 */
[----:B------:R-:W-:Y:S02]  /*3ee0*/  IMAD.MOV R6, RZ, RZ, -R6 ;  /* 0x000000ffff067224 */ /* 0x000fe400078e0a06 */
[----:B------:R-:W-:Y:S01]  /*3ef0*/  @!P6 IMAD.MOV R220, RZ, RZ, -R220 ;  /* 0x000000ffffdce224 */ /* 0x000fe200078e0adc */
[----:B------:R-:W-:Y:S01]  /*3f00*/  ISETP.GE.AND P6, PT, R15, RZ, PT ;  /* 0x000000ff0f00720c */ /* 0x000fe20003fc6270 */
[----:B------:R-:W-:Y:S01]  /*3f10*/  VIADD R15, R0, 0x52 ;  /* 0x00000052000f7836 */ /* 0x000fe20000000000 */
[----:B------:R-:W-:Y:S01]  /*3f20*/  IABS R13, R9 ;  /* 0x00000009000d7213 */ /* 0x000fe20000000000 */
[----:B------:R-:W-:Y:S01]  /*3f30*/  IMAD R76, R4, R6, R11 ;  /* 0x00000006044c7224 */ /* 0x000fe200078e020b */
[----:B------:R-:W-:Y:S01]  /*3f40*/  ISETP.GE.AND P1, PT, R9, RZ, PT ;  /* 0x000000ff0900720c */ /* 0x000fe20003f26270 */
[--C-:B------:R-:W-:Y:S01]  /*3f50*/  @!P4 IMAD.IADD R34, R34, 0x1, -R4.reuse ;  /* 0x000000012222c824 */ /* 0x100fe200078e0a04 */
[----:B------:R-:W-:Y:S01]  /*3f60*/  ISETP.GT.U32.AND P4, PT, R4, R62, PT ;  /* 0x0000003e0400720c */ /* 0x000fe20003f84070 */
[----:B------:R-:W-:Y:S01]  /*3f70*/  @!P2 IMAD.IADD R47, R47, 0x1, -R4 ;  /* 0x000000012f2fa824 */ /* 0x000fe200078e0a04 */
[----:B------:R-:W-:Y:S01]  /*3f80*/  IABS R221, R15 ;  /* 0x0000000f00dd7213 */ /* 0x000fe20000000000 */
[----:B------:R-:W-:Y:S01]  /*3f90*/  IMAD.HI.U32 R9, R14, R13, RZ ;  /* 0x0000000d0e097227 */ /* 0x000fe200078e00ff */
[----:B------:R-:W-:-:S03]  /*3fa0*/  ISETP.GT.U32.AND P2, PT, R4, R76, PT ;  /* 0x0000004c0400720c */ /* 0x000fc60003f44070 */
[----:B------:R-:W-:Y:S02]  /*3fb0*/  IMAD.MOV R9, RZ, RZ, -R9 ;  /* 0x000000ffff097224 */ /* 0x000fe400078e0a09 */
[----:B------:R-:W-:-:S04]  /*3fc0*/  IMAD.HI.U32 R10, R14, R221, RZ ;  /* 0x000000dd0e0a7227 */ /* 0x000fc800078e00ff */
[----:B------:R-:W-:Y:S02]  /*3fd0*/  IMAD R206, R4, R9, R13 ;  /* 0x0000000904ce7224 */ /* 0x000fe400078e020d */
[----:B------:R-:W-:Y:S02]  /*3fe0*/  IMAD.MOV R10, RZ, RZ, -R10 ;  /* 0x000000ffff0a7224 */ /* 0x000fe400078e0a0a */
[----:B------:R-:W-:Y:S02]  /*3ff0*/  VIADD R9, R0, 0x53 ;  /* 0x0000005300097836 */ /* 0x000fe40000000000 */
[--C-:B------:R-:W-:Y:S02]  /*4000*/  @!P4 IMAD.IADD R62, R62, 0x1, -R4.reuse ;  /* 0x000000013e3ec824 */ /* 0x100fe400078e0a04 */
[----:B------:R-:W-:Y:S01]  /*4010*/  IMAD R221, R4, R10, R221 ;  /* 0x0000000a04dd7224 */ /* 0x000fe200078e02dd */
[----:B------:R-:W-:Y:S01]  /*4020*/  IABS R235, R9 ;  /* 0x0000000900eb7213 */ /* 0x000fe20000000000 */
[----:B------:R-:W-:Y:S01]  /*4030*/  @!P2 IMAD.IADD R76, R76, 0x1, -R4 ;  /* 0x000000014c4ca824 */ /* 0x000fe200078e0a04 */
[C---:B------:R-:W-:Y:S01]  /*4040*/  ISETP.GT.U32.AND P4, PT, R4.reuse, R62, PT ;  /* 0x0000003e0400720c */ /* 0x040fe20003f84070 */
[----:B------:R-:W-:Y:S01]  /*4050*/  @!P3 IMAD.MOV R47, RZ, RZ, -R47 ;  /* 0x000000ffff2fb224 */ /* 0x000fe200078e0a2f */
[----:B------:R-:W-:Y:S01]  /*4060*/  ISETP.GT.U32.AND P3, PT, R4, R221, PT ;  /* 0x000000dd0400720c */ /* 0x000fe20003f64070 */
[----:B------:R-:W-:Y:S01]  /*4070*/  IMAD.HI.U32 R6, R14, R235, RZ ;  /* 0x000000eb0e067227 */ /* 0x000fe200078e00ff */
[----:B------:R-:W-:-:S03]  /*4080*/  ISETP.GT.U32.AND P2, PT, R4, R76, PT ;  /* 0x0000004c0400720c */ /* 0x000fc60003f44070 */
[----:B------:R-:W-:Y:S02]  /*4090*/  IMAD.MOV R6, RZ, RZ, -R6 ;  /* 0x000000ffff067224 */ /* 0x000fe400078e0a06 */
[----:B------:R-:W-:Y:S02]  /*40a0*/  VIADD R17, R0, 0x55 ;  /* 0x0000005500117836 */ /* 0x000fe40000000000 */
[----:B------:R-:W-:Y:S02]  /*40b0*/  IMAD R235, R4, R6, R235 ;  /* 0x0000000604eb7224 */ /* 0x000fe400078e02eb */
[----:B------:R-:W-:Y:S01]  /*40c0*/  @!P5 IMAD.MOV R34, RZ, RZ, -R34 ;  /* 0x000000ffff22d224 */ /* 0x000fe200078e0a22 */
[----:B------:R-:W-:Y:S01]  /*40d0*/  ISETP.GE.AND P5, PT, R15, RZ, PT ;  /* 0x000000ff0f00720c */ /* 0x000fe20003fa6270 */
[----:B------:R-:W-:Y:S01]  /*40e0*/  VIADD R15, R0, 0x54 ;  /* 0x00000054000f7836 */ /* 0x000fe20000000000 */
[----:B------:R-:W-:Y:S01]  /*40f0*/  IABS R35, R17 ;  /* 0x0000001100237213 */ /* 0x000fe20000000000 */
[--C-:B------:R-:W-:Y:S01]  /*4100*/  @!P4 IMAD.IADD R62, R62, 0x1, -R4.reuse ;  /* 0x000000013e3ec824 */ /* 0x100fe200078e0a04 */
[----:B------:R-:W-:Y:S01]  /*4110*/  ISETP.GT.U32.AND P4, PT, R4, R206, PT ;  /* 0x000000ce0400720c */ /* 0x000fe20003f84070 */
[--C-:B------:R-:W-:Y:S01]  /*4120*/  @!P2 IMAD.IADD R76, R76, 0x1, -R4.reuse ;  /* 0x000000014c4ca824 */ /* 0x100fe200078e0a04 */
[----:B------:R-:W-:Y:S01]  /*4130*/  ISETP.GT.U32.AND P2, PT, R4, R235, PT ;  /* 0x000000eb0400720c */ /* 0x000fe20003f44070 */
[----:B------:R-:W-:Y:S01]  /*4140*/  @!P3 IMAD.IADD R221, R221, 0x1, -R4 ;  /* 0x00000001ddddb824 */ /* 0x000fe200078e0a04 */
[----:B------:R-:W-:Y:S01]  /*4150*/  IABS R11, R15 ;  /* 0x0000000f000b7213 */ /* 0x000fe20000000000 */
[----:B------:R-:W-:Y:S01]  /*4160*/  @!P6 IMAD.MOV R62, RZ, RZ, -R62 ;  /* 0x000000ffff3ee224 */ /* 0x000fe200078e0a3e */
[----:B------:R-:W-:Y:S01]  /*4170*/  ISETP.GE.AND P6, PT, R9, RZ, PT ;  /* 0x000000ff0900720c */ /* 0x000fe20003fc6270 */
[----:B------:R-:W-:Y:S01]  /*4180*/  IMAD.HI.U32 R9, R14, R35, RZ ;  /* 0x000000230e097227 */ /* 0x000fe200078e00ff */
[----:B------:R-:W-:-:S03]  /*4190*/  ISETP.GT.U32.AND P3, PT, R4, R221, PT ;  /* 0x000000dd0400720c */ /* 0x000fc60003f64070 */
[----:B------:R-:W-:Y:S02]  /*41a0*/  VIADD R19, R0, 0x56 ;  /* 0x0000005600137836 */ /* 0x000fe40000000000 */
[----:B------:R-:W-:-:S03]  /*41b0*/  IMAD.HI.U32 R6, R14, R11, RZ ;  /* 0x0000000b0e067227 */ /* 0x000fc600078e00ff */
[----:B------:R-:W-:Y:S01]  /*41c0*/  IABS R13, R19 ;  /* 0x00000013000d7213 */ /* 0x000fe20000000000 */
[----:B------:R-:W-:Y:S02]  /*41d0*/  IMAD.MOV R9, RZ, RZ, -R9 ;  /* 0x000000ffff097224 */ /* 0x000fe400078e0a09 */
[----:B------:R-:W-:Y:S02]  /*41e0*/  IMAD.MOV R6, RZ, RZ, -R6 ;  /* 0x000000ffff067224 */ /* 0x000fe400078e0a06 */
[C---:B------:R-:W-:Y:S02]  /*41f0*/  IMAD R35, R4.reuse, R9, R35 ;  /* 0x0000000904237224 */ /* 0x040fe400078e0223 */
[----:B------:R-:W-:Y:S02]  /*4200*/  @!P2 IMAD.IADD R235, R235, 0x1, -R4 ;  /* 0x00000001ebeba824 */ /* 0x000fe400078e0a04 */
[C---:B------:R-:W-:Y:S02]  /*4210*/  IMAD R248, R4.reuse, R6, R11 ;  /* 0x0000000604f87224 */ /* 0x040fe400078e020b */
[----:B------:R-:W-:Y:S01]  /*4220*/  @!P0 IMAD.MOV R76, RZ, RZ, -R76 ;  /* 0x000000ffff4c8224 */ /* 0x000fe200078e0a4c */
[C---:B------:R-:W-:Y:S01]  /*4230*/  ISETP.GT.U32.AND P0, PT, R4.reuse, R235, PT ;  /* 0x000000eb0400720c */ /* 0x040fe20003f04070 */
[----:B------:R-:W-:Y:S01]  /*4240*/  @!P3 IMAD.IADD R221, R221, 0x1, -R4 ;  /* 0x00000001ddddb824 */ /* 0x000fe200078e0a04 */
[----:B------:R-:W-:Y:S01]  /*4250*/  ISETP.GT.U32.AND P3, PT, R4, R35, PT ;  /* 0x000000230400720c */ /* 0x000fe20003f64070 */
[----:B------:R-:W-:Y:S01]  /*4260*/  IMAD.HI.U32 R10, R14, R13, RZ ;  /* 0x0000000d0e0a7227 */ /* 0x000fe200078e00ff */
[----:B------:R-:W-:-:S03]  /*4270*/  ISETP.GT.U32.AND P2, PT, R4, R248, PT ;  /* 0x000000f80400720c */ /* 0x000fc60003f44070 */
[----:B------:R-:W-:Y:S02]  /*4280*/  VIADD R11, R0, 0x57 ;  /* 0x00000057000b7836 */ /* 0x000fe40000000000 */
[----:B------:R-:W-:Y:S02]  /*4290*/  IMAD.MOV R10, RZ, RZ, -R10 ;  /* 0x000000ffff0a7224 */ /* 0x000fe400078e0a0a */
[----:B------:R-:W-:Y:S01]  /*42a0*/  @!P4 IMAD.IADD R206, R206, 0x1, -R4 ;  /* 0x00000001cecec824 */ /* 0x000fe200078e0a04 */
[----:B------:R-:W-:Y:S01]  /*42b0*/  IABS R9, R11 ;  /* 0x0000000b00097213 */ /* 0x000fe20000000000 */
[----:B------:R-:W-:Y:S02]  /*42c0*/  IMAD R48, R4, R10, R13 ;  /* 0x0000000a04307224 */ /* 0x000fe400078e020d */
[----:B------:R-:W-:Y:S01]  /*42d0*/  VIADD R10, R0, 0x58 ;  /* 0x00000058000a7836 */ /* 0x000fe20000000000 */
[----:B------:R-:W-:Y:S01]  /*42e0*/  ISETP.GT.U32.AND P4, PT, R4, R206, PT ;  /* 0x000000ce0400720c */ /* 0x000fe20003f84070 */
[----:B------:R-:W-:-:S03]  /*42f0*/  IMAD.HI.U32 R6, R14, R9, RZ ;  /* 0x000000090e067227 */ /* 0x000fc600078e00ff */
[----:B------:R-:W-:Y:S01]  /*4300*/  IABS R77, R10 ;  /* 0x0000000a004d7213 */ /* 0x000fe20000000000 */
[--C-:B------:R-:W-:Y:S01]  /*4310*/  @!P0 IMAD.IADD R235, R235, 0x1, -R4.reuse ;  /* 0x00000001ebeb8824 */ /* 0x100fe200078e0a04 */
[----:B------:R-:W-:Y:S01]  /*4320*/  ISETP.GE.AND P0, PT, R19, RZ, PT ;  /* 0x000000ff1300720c */ /* 0x000fe20003f06270 */
[----:B------:R-:W-:Y:S02]  /*4330*/  @!P3 IMAD.IADD R35, R35, 0x1, -R4 ;  /* 0x000000012323b824 */ /* 0x000fe400078e0a04 */
[----:B------:R-:W-:Y:S02]  /*4340*/  IMAD.MOV R6, RZ, RZ, -R6 ;  /* 0x000000ffff067224 */ /* 0x000fe400078e0a06 */
[----:B------:R-:W-:Y:S01]  /*4350*/  @!P5 IMAD.MOV R221, RZ, RZ, -R221 ;  /* 0x000000ffffddd224 */ /* 0x000fe200078e0add */
[C---:B------:R-:W-:Y:S01]  /*4360*/  ISETP.GT.U32.AND P5, PT, R4.reuse, R48, PT ;  /* 0x000000300400720c */ /* 0x040fe20003fa4070 */
[----:B------:R-:W-:Y:S01]  /*4370*/  @!P6 IMAD.MOV R235, RZ, RZ, -R235 ;  /* 0x000000ffffebe224 */ /* 0x000fe200078e0aeb */
[C---:B------:R-:W-:Y:S01]  /*4380*/  ISETP.GT.U32.AND P6, PT, R4.reuse, R35, PT ;  /* 0x000000230400720c */ /* 0x040fe20003fc4070 */
[----:B------:R-:W-:-:S02]  /*4390*/  IMAD R64, R4, R6, R9 ;  /* 0x0000000604407224 */ /* 0x000fc400078e0209 */
[----:B------:R-:W-:-:S04]  /*43a0*/  IMAD.HI.U32 R6, R14, R77, RZ ;  /* 0x0000004d0e067227 */ /* 0x000fc800078e00ff */
[----:B------:R-:W-:Y:S02]  /*43b0*/  IMAD.MOV R6, RZ, RZ, -R6 ;  /* 0x000000ffff067224 */ /* 0x000fe400078e0a06 */
[--C-:B------:R-:W-:Y:S01]  /*43c0*/  @!P4 IMAD.IADD R206, R206, 0x1, -R4.reuse ;  /* 0x00000001cecec824 */ /* 0x100fe200078e0a04 */
[----:B------:R-:W-:Y:S01]  /*43d0*/  ISETP.GE.AND P4, PT, R15, RZ, PT ;  /* 0x000000ff0f00720c */ /* 0x000fe20003f86270 */
[----:B------:R-:W-:Y:S02]  /*43e0*/  IMAD R77, R4, R6, R77 ;  /* 0x00000006044d7224 */ /* 0x000fe400078e024d */
[--C-:B------:R-:W-:Y:S02]  /*43f0*/  @!P5 IMAD.IADD R48, R48, 0x1, -R4.reuse ;  /* 0x000000013030d824 */ /* 0x100fe400078e0a04 */
[----:B------:R-:W-:Y:S01]  /*4400*/  @!P6 IMAD.IADD R35, R35, 0x1, -R4 ;  /* 0x000000012323e824 */ /* 0x000fe200078e0a04 */
[----:B------:R-:W-:Y:S01]  /*4410*/  ISETP.GT.U32.AND P6, PT, R4, R77, PT ;  /* 0x0000004d0400720c */ /* 0x000fe20003fc4070 */
[----:B------:R-:W-:Y:S01]  /*4420*/  @!P1 IMAD.MOV R206, RZ, RZ, -R206 ;  /* 0x000000ffffce9224 */ /* 0x000fe200078e0ace */
[----:B------:R-:W-:Y:S01]  /*4430*/  ISETP.GE.AND P1, PT, R17, RZ, PT ;  /* 0x000000ff1100720c */ /* 0x000fe20003f26270 */
[--C-:B------:R-:W-:Y:S01]  /*4440*/  @!P2 IMAD.IADD R248, R248, 0x1, -R4.reuse ;  /* 0x00000001f8f8a824 */ /* 0x100fe200078e0a04 */
[----:B------:R-:W-:Y:S01]  /*4450*/  ISETP.GT.U32.AND P5, PT, R4, R48, PT ;  /* 0x000000300400720c */ /* 0x000fe20003fa4070 */
[C---:B------:R-:W-:Y:S01]  /*4460*/  VIADD R17, R0.reuse, 0x5a ;  /* 0x0000005a00117836 */ /* 0x040fe20000000000 */
[----:B------:R-:W-:Y:S01]  /*4470*/  ISETP.GE.AND P2, PT, R11, RZ, PT ;  /* 0x000000ff0b00720c */ /* 0x000fe20003f46270 */
[----:B------:R-:W-:Y:S01]  /*4480*/  VIADD R19, R0, 0x5b ;  /* 0x0000005b00137836 */ /* 0x000fe20000000000 */
[----:B------:R-:W-:Y:S01]  /*4490*/  ISETP.GT.U32.AND P3, PT, R4, R248, PT ;  /* 0x000000f80400720c */ /* 0x000fe20003f64070 */
[C---:B------:R-:W-:Y:S01]  /*44a0*/  VIADD R15, R0.reuse, 0x59 ;  /* 0x00000059000f7836 */ /* 0x040fe20000000000 */
[----:B------:R-:W-:Y:S01]  /*44b0*/  IABS R11, R17 ;  /* 0x00000011000b7213 */ /* 0x000fe20000000000 */
[----:B------:R-:W-:Y:S01]  /*44c0*/  VIADD R21, R0, 0x60 ;  /* 0x0000006000157836 */ /* 0x000fe20000000000 */
[----:B------:R-:W-:Y:S01]  /*44d0*/  IABS R13, R19 ;  /* 0x00000013000d7213 */ /* 0x000fe20000000000 */
[----:B------:R-:W-:Y:S01]  /*44e0*/  @!P6 IMAD.IADD R77, R77, 0x1, -R4 ;  /* 0x000000014d4de824 */ /* 0x000fe200078e0a04 */
[----:B------:R-:W-:Y:S01]  /*44f0*/  IABS R207, R15 ;  /* 0x0000000f00cf7213 */ /* 0x000fe20000000000 */
[----:B------:R-:W-:-:S03]  /*4500*/  IMAD.HI.U32 R9, R14, R11, RZ ;  /* 0x0000000b0e097227 */ /* 0x000fc600078e00ff */
[----:B------:R-:W-:Y:S01]  /*4510*/  ISETP.GT.U32.AND P6, PT, R4, R77, PT ;  /* 0x0000004d0400720c */ /* 0x000fe20003fc4070 */
[----:B------:R-:W-:Y:S01]  /*4520*/  @!P5 IMAD.IADD R48, R48, 0x1, -R4 ;  /* 0x000000013030d824 */ /* 0x000fe200078e0a04 */
[----:B------:R-:W-:Y:S01]  /*4530*/  ISETP.GE.AND P5, PT, R10, RZ, PT ;  /* 0x000000ff0a00720c */ /* 0x000fe20003fa6270 */
[----:B------:R-:W-:-:S04]  /*4540*/  IMAD.HI.U32 R10, R14, R13, RZ ;  /* 0x0000000d0e0a7227 */ /* 0x000fc800078e00ff */
[----:B------:R-:W-:Y:S02]  /*4550*/  IMAD.MOV R9, RZ, RZ, -R9 ;  /* 0x000000ffff097224 */ /* 0x000fe400078e0a09 */
[----:B------:R-:W-:Y:S01]  /*4560*/  @!P3 IMAD.IADD R248, R248, 0x1, -R4 ;  /* 0x00000001f8f8b824 */ /* 0x000fe200078e0a04 */
[C---:B------:R-:W-:Y:S01]  /*4570*/  ISETP.GT.U32.AND P3, PT, R4.reuse, R64, PT ;  /* 0x000000400400720c */ /* 0x040fe20003f64070 */
[----:B------:R-:W-:Y:S02]  /*4580*/  IMAD.MOV R10, RZ, RZ, -R10 ;  /* 0x000000ffff0a7224 */ /* 0x000fe400078e0a0a */
[----:B------:R-:W-:Y:S02]  /*4590*/  IMAD R222, R4, R9, R11 ;  /* 0x0000000904de7224 */ /* 0x000fe400078e020b */
[----:B------:R-:W-:-:S04]  /*45a0*/  IMAD.HI.U32 R6, R14, R207, RZ ;  /* 0x000000cf0e067227 */ /* 0x000fc800078e00ff */
[C---:B------:R-:W-:Y:S02]  /*45b0*/  IMAD R10, R4.reuse, R10, R13 ;  /* 0x0000000a040a7224 */ /* 0x040fe400078e020d */
[----:B------:R-:W-:Y:S01]  /*45c0*/  @!P0 IMAD.MOV R48, RZ, RZ, -R48 ;  /* 0x000000ffff308224 */ /* 0x000fe200078e0a30 */
[C---:B------:R-:W-:Y:S01]  /*45d0*/  ISETP.GT.U32.AND P0, PT, R4.reuse, R222, PT ;  /* 0x000000de0400720c */ /* 0x040fe20003f04070 */
[----:B------:R-:W-:Y:S02]  /*45e0*/  IMAD.MOV R6, RZ, RZ, -R6 ;  /* 0x000000ffff067224 */ /* 0x000fe400078e0a06 */
[----:B------:R-:W-:Y:S01]  /*45f0*/  @!P6 IMAD.IADD R77, R77, 0x1, -R4 ;  /* 0x000000014d4de824 */ /* 0x000fe200078e0a04 */
[----:B------:R-:W-:Y:S01]  /*4600*/  ISETP.GT.U32.AND P6, PT, R4, R10, PT ;  /* 0x0000000a0400720c */ /* 0x000fe20003fc4070 */
[----:B------:R-:W-:Y:S02]  /*4610*/  VIADD R13, R0, 0x5c ;  /* 0x0000005c000d7836 */ /* 0x000fe40000000000 */
[----:B------:R-:W-:-:S02]  /*4620*/  IMAD R207, R4, R6, R207 ;  /* 0x0000000604cf7224 */ /* 0x000fc400078e02cf */
[--C-:B------:R-:W-:Y:S01]  /*4630*/  @!P3 IMAD.IADD R64, R64, 0x1, -R4.reuse ;  /* 0x000000014040b824 */ /* 0x100fe200078e0a04 */
[----:B------:R-:W-:Y:S01]  /*4640*/  ISETP.GE.AND P3, PT, R15, RZ, PT ;  /* 0x000000ff0f00720c */ /* 0x000fe20003f66270 */
[----:B------:R-:W-:Y:S01]  /*4650*/  @!P1 IMAD.MOV R35, RZ, RZ, -R35 ;  /* 0x000000ffff239224 */ /* 0x000fe200078e0a23 */
[----:B------:R-:W-:Y:S01]  /*4660*/  IABS R249, R13 ;  /* 0x0000000d00f97213 */ /* 0x000fe20000000000 */
[----:B------:R-:W-:Y:S01]  /*4670*/  VIADD R15, R0, 0x5d ;  /* 0x0000005d000f7836 */ /* 0x000fe20000000000 */
[----:B------:R-:W-:Y:S01]  /*4680*/  ISETP.GT.U32.AND P1, PT, R4, R207, PT ;  /* 0x000000cf0400720c */ /* 0x000fe20003f24070 */
[----:B------:R-:W-:Y:S02]  /*4690*/  @!P0 IMAD.IADD R222, R222, 0x1, -R4 ;  /* 0x00000001dede8824 */ /* 0x000fe400078e0a04 */
[----:B------:R-:W-:Y:S01]  /*46a0*/  IMAD.HI.U32 R6, R14, R249, RZ ;  /* 0x000000f90e067227 */ /* 0x000fe200078e00ff */
[----:B------:R-:W-:-:S03]  /*46b0*/  IABS R11, R15 ;  /* 0x0000000f000b7213 */ /* 0x000fc60000000000 */
[----:B------:R-:W-:Y:S01]  /*46c0*/  @!P6 IMAD.IADD R10, R10, 0x1, -R4 ;  /* 0x000000010a0ae824 */ /* 0x000fe200078e0a04 */
[----:B------:R-:W-:Y:S01]  /*46d0*/  ISETP.GT.U32.AND P6, PT, R4, R222, PT ;  /* 0x000000de0400720c */ /* 0x000fe20003fc4070 */
[----:B------:R-:W-:Y:S02]  /*46e0*/  IMAD.MOV R9, RZ, RZ, -R6 ;  /* 0x000000ffff097224 */ /* 0x000fe400078e0a06 */
[----:B------:R-:W-:-:S04]  /*46f0*/  IMAD.HI.U32 R6, R14, R11, RZ ;  /* 0x0000000b0e067227 */ /* 0x000fc800078e00ff */
[----:B------:R-:W-:Y:S01]  /*4700*/  @!P4 IMAD.MOV R248, RZ, RZ, -R248 ;  /* 0x000000fffff8c224 */ /* 0x000fe200078e0af8 */
[----:B------:R-:W-:Y:S01]  /*4710*/  ISETP.GT.U32.AND P4, PT, R4, R64, PT ;  /* 0x000000400400720c */ /* 0x000fe20003f84070 */
[----:B------:R-:W-:Y:S01]  /*4720*/  @!P1 IMAD.IADD R207, R207, 0x1, -R4 ;  /* 0x00000001cfcf9824 */ /* 0x000fe200078e0a04 */
[----:B------:R-:W-:Y:S01]  /*4730*/  ISETP.GE.AND P1, PT, R19, RZ, PT ;  /* 0x000000ff1300720c */ /* 0x000fe20003f26270 */
[----:B------:R-:W-:Y:S02]  /*4740*/  IMAD.MOV R6, RZ, RZ, -R6 ;  /* 0x000000ffff067224 */ /* 0x000fe400078e0a06 */
[----:B------:R-:W-:Y:S01]  /*4750*/  @!P6 IMAD.IADD R222, R222, 0x1, -R4 ;  /* 0x00000001dedee824 */ /* 0x000fe200078e0a04 */
[C---:B------:R-:W-:Y:S01]  /*4760*/  ISETP.GT.U32.AND P0, PT, R4.reuse, R207, PT ;  /* 0x000000cf0400720c */ /* 0x040fe20003f04070 */
[C---:B------:R-:W-:Y:S01]  /*4770*/  IMAD R36, R4.reuse, R6, R11 ;  /* 0x0000000604247224 */ /* 0x040fe200078e020b */
[----:B------:R-:W-:Y:S01]  /*4780*/  IABS R11, R21 ;  /* 0x00000015000b7213 */ /* 0x000fe20000000000 */
[----:B------:R-:W-:-:S02]  /*4790*/  IMAD R249, R4, R9, R249 ;  /* 0x0000000904f97224 */ /* 0x000fc400078e02f9 */
[----:B------:R-:W-:Y:S01]  /*47a0*/  VIADD R19, R0, 0x5f ;  /* 0x0000005f00137836 */ /* 0x000fe20000000000 */
[----:B------:R-:W-:Y:S01]  /*47b0*/  ISETP.GT.U32.AND P6, PT, R4, R36, PT ;  /* 0x000000240400720c */ /* 0x000fe20003fc4070 */
[----:B------:R-:W-:Y:S01]  /*47c0*/  @!P4 IMAD.IADD R64, R64, 0x1, -R4 ;  /* 0x000000014040c824 */ /* 0x000fe200078e0a04 */
[----:B------:R-:W-:Y:S01]  /*47d0*/  ISETP.GE.AND P4, PT, R17, RZ, PT ;  /* 0x000000ff1100720c */ /* 0x000fe20003f86270 */
[----:B------:R-:W-:Y:S01]  /*47e0*/  VIADD R17, R0, 0x5e ;  /* 0x0000005e00117836 */ /* 0x000fe20000000000 */
[----:B------:R-:W-:Y:S01]  /*47f0*/  IABS R65, R19 ;  /* 0x0000001300417213 */ /* 0x000fe20000000000 */
[----:B------:R-:W-:Y:S01]  /*4800*/  @!P2 IMAD.MOV R64, RZ, RZ, -R64 ;  /* 0x000000ffff40a224 */ /* 0x000fe200078e0a40 */
[C---:B------:R-:W-:Y:S01]  /*4810*/  ISETP.GT.U32.AND P2, PT, R4.reuse, R10, PT ;  /* 0x0000000a0400720c */ /* 0x040fe20003f44070 */
[----:B------:R-:W-:Y:S01]  /*4820*/  @!P0 IMAD.IADD R207, R207, 0x1, -R4 ;  /* 0x00000001cfcf8824 */ /* 0x000fe200078e0a04 */
[----:B------:R-:W-:Y:S01]  /*4830*/  IABS R49, R17 ;  /* 0x0000001100317213 */ /* 0x000fe20000000000 */
[----:B------:R-:W-:Y:S01]  /*4840*/  @!P5 IMAD.MOV R77, RZ, RZ, -R77 ;  /* 0x000000ffff4dd224 */ /* 0x000fe200078e0a4d */
[----:B------:R-:W-:Y:S01]  /*4850*/  ISETP.GT.U32.AND P0, PT, R4, R249, PT ;  /* 0x000000f90400720c */ /* 0x000fe20003f04070 */
[----:B------:R-:W-:-:S02]  /*4860*/  @!P3 IMAD.MOV R207, RZ, RZ, -R207 ;  /* 0x000000ffffcfb224 */ /* 0x000fc400078e0acf */
[----:B------:R-:W-:Y:S02]  /*4870*/  @!P6 IMAD.IADD R36, R36, 0x1, -R4 ;  /* 0x000000012424e824 */ /* 0x000fe400078e0a04 */
[----:B------:R-:W-:-:S03]  /*4880*/  IMAD.HI.U32 R6, R14, R49, RZ ;  /* 0x000000310e067227 */ /* 0x000fc600078e00ff */
[----:B------:R-:W-:Y:S01]  /*4890*/  ISETP.GT.U32.AND P6, PT, R4, R36, PT ;  /* 0x000000240400720c */ /* 0x000fe20003fc4070 */
[----:B------:R-:W-:Y:S02]  /*48a0*/  IMAD.MOV R9, RZ, RZ, -R6 ;  /* 0x000000ffff097224 */ /* 0x000fe400078e0a06 */
[----:B------:R-:W-:-:S04]  /*48b0*/  IMAD.HI.U32 R6, R14, R65, RZ ;  /* 0x000000410e067227 */ /* 0x000fc800078e00ff */
[C---:B------:R-:W-:Y:S02]  /*48c0*/  IMAD R49, R4.reuse, R9, R49 ;  /* 0x0000000904317224 */ /* 0x040fe400078e0231 */
[----:B------:R-:W-:Y:S01]  /*48d0*/  @!P0 IMAD.IADD R249, R249, 0x1, -R4 ;  /* 0x00000001f9f98824 */ /* 0x000fe200078e0a04 */
[----:B------:R-:W-:Y:S01]  /*48e0*/  ISETP.GE.AND P0, PT, R15, RZ, PT ;  /* 0x000000ff0f00720c */ /* 0x000fe20003f06270 */
[----:B------:R-:W-:Y:S01]  /*48f0*/  IMAD.MOV R9, RZ, RZ, -R6 ;  /* 0x000000ffff097224 */ /* 0x000fe200078e0a06 */
[----:B------:R-:W-:Y:S01]  /*4900*/  ISETP.GT.U32.AND P3, PT, R4, R49, PT ;  /* 0x000000310400720c */ /* 0x000fe20003f64070 */
[----:B------:R-:W-:Y:S01]  /*4910*/  IMAD.HI.U32 R6, R14, R11, RZ ;  /* 0x0000000b0e067227 */ /* 0x000fe200078e00ff */
[----:B------:R-:W-:-:S03]  /*4920*/  ISETP.GT.U32.AND P5, PT, R4, R249, PT ;  /* 0x000000f90400720c */ /* 0x000fc60003fa4070 */
[----:B------:R-:W-:Y:S02]  /*4930*/  IMAD R65, R4, R9, R65 ;  /* 0x0000000904417224 */ /* 0x000fe400078e0241 */
[----:B------:R-:W-:Y:S02]  /*4940*/  IMAD.MOV R6, RZ, RZ, -R6 ;  /* 0x000000ffff067224 */ /* 0x000fe400078e0a06 */
[--C-:B------:R-:W-:Y:S01]  /*4950*/  @!P6 IMAD.IADD R36, R36, 0x1, -R4.reuse ;  /* 0x000000012424e824 */ /* 0x100fe200078e0a04 */
[C---:B------:R-:W-:Y:S01]  /*4960*/  ISETP.GT.U32.AND P6, PT, R4.reuse, R65, PT ;  /* 0x000000410400720c */ /* 0x040fe20003fc4070 */
[----:B------:R-:W-:Y:S02]  /*4970*/  IMAD R78, R4, R6, R11 ;  /* 0x00000006044e7224 */ /* 0x000fe400078e020b */
[----:B------:R-:W-:Y:S01]  /*4980*/  @!P2 IMAD.IADD R10, R10, 0x1, -R4 ;  /* 0x000000010a0aa824 */ /* 0x000fe200078e0a04 */
[----:B------:R-:W-:Y:S01]  /*4990*/  ISETP.GE.AND P2, PT, R13, RZ, PT ;  /* 0x000000ff0d00720c */ /* 0x000fe20003f46270 */
[----:B------:R-:W-:-:S02]  /*49a0*/  VIADD R13, R0, 0x61 ;  /* 0x00000061000d7836 */ /* 0x000fc40000000000 */
[----:B------:R-:W-:Y:S01]  /*49b0*/  @!P0 IMAD.MOV R36, RZ, RZ, -R36 ;  /* 0x000000ffff248224 */ /* 0x000fe200078e0a24 */
[----:B------:R-:W-:Y:S01]  /*49c0*/  ISETP.GT.U32.AND P0, PT, R4, R78, PT ;  /* 0x0000004e0400720c */ /* 0x000fe20003f04070 */
[--C-:B------:R-:W-:Y:S01]  /*49d0*/  @!P3 IMAD.IADD R49, R49, 0x1, -R4.reuse ;  /* 0x000000013131b824 */ /* 0x100fe200078e0a04 */
[----:B------:R-:W-:Y:S01]  /*49e0*/  IABS R9, R13 ;  /* 0x0000000d00097213 */ /* 0x000fe20000000000 */
[----:B------:R-:W-:Y:S02]  /*49f0*/  VIADD R11, R0, 0x62 ;  /* 0x00000062000b7836 */ /* 0x000fe40000000000 */
[----:B------:R-:W-:Y:S01]  /*4a00*/  @!P6 IMAD.IADD R65, R65, 0x1, -R4 ;  /* 0x000000014141e824 */ /* 0x000fe200078e0a04 */
[----:B------:R-:W-:Y:S01]  /*4a10*/  ISETP.GT.U32.AND P3, PT, R4, R49, PT ;  /* 0x000000310400720c */ /* 0x000fe20003f64070 */
[----:B------:R-:W-:Y:S01]  /*4a20*/  IMAD.HI.U32 R6, R14, R9, RZ ;  /* 0x000000090e067227 */ /* 0x000fe200078e00ff */
[----:B------:R-:W-:Y:S02]  /*4a30*/  IABS R223, R11 ;  /* 0x0000000b00df7213 */ /* 0x000fe40000000000 */
[----:B------:R-:W-:Y:S01]  /*4a40*/  ISETP.GT.U32.AND P6, PT, R4, R65, PT ;  /* 0x000000410400720c */ /* 0x000fe20003fc4070 */
[----:B------:R-:W-:Y:S01]  /*4a50*/  @!P4 IMAD.MOV R222, RZ, RZ, -R222 ;  /* 0x000000ffffdec224 */ /* 0x000fe200078e0ade */
[----:B------:R-:W-:Y:S01]  /*4a60*/  ISETP.GE.AND P4, PT, R17, RZ, PT ;  /* 0x000000ff1100720c */ /* 0x000fe20003f86270 */
[----:B------:R-:W-:Y:S01]  /*4a70*/  @!P5 IMAD.IADD R249, R249, 0x1, -R4 ;  /* 0x00000001f9f9d824 */ /* 0x000fe200078e0a04 */
[----:B------:R-:W-:Y:S01]  /*4a80*/  ISETP.GE.AND P5, PT, R21, RZ, PT ;  /* 0x000000ff1500720c */ /* 0x000fe20003fa6270 */
[----:B------:R-:W-:-:S02]  /*4a90*/  VIADD R17, R0, 0x63 ;  /* 0x0000006300117836 */ /* 0x000fc40000000000 */
[----:B------:R-:W-:Y:S02]  /*4aa0*/  IMAD.MOV R6, RZ, RZ, -R6 ;  /* 0x000000ffff067224 */ /* 0x000fe400078e0a06 */
[----:B------:R-:W-:Y:S02]  /*4ab0*/  @!P0 IMAD.IADD R78, R78, 0x1, -R4 ;  /* 0x000000014e4e8824 */ /* 0x000fe400078e0a04 */
[----:B------:R-:W-:Y:S01]  /*4ac0*/  @!P2 IMAD.MOV R249, RZ, RZ, -R249 ;  /* 0x000000fffff9a224 */ /* 0x000fe200078e0af9 */
[----:B------:R-:W-:Y:S01]  /*4ad0*/  ISETP.GE.AND P2, PT, R13, RZ, PT ;  /* 0x000000ff0d00720c */ /* 0x000fe20003f46270 */
[----:B------:R-:W-:Y:S01]  /*4ae0*/  IMAD R208, R4, R6, R9 ;  /* 0x0000000604d07224 */ /* 0x000fe200078e0209 */
[----:B------:R-:W-:Y:S01]  /*4af0*/  IABS R13, R17 ;  /* 0x00000011000d7213 */ /* 0x000fe20000000000 */
[----:B------:R-:W-:Y:S01]  /*4b00*/  IMAD.HI.U32 R6, R14, R223, RZ ;  /* 0x000000df0e067227 */ /* 0x000fe200078e00ff */
[----:B------:R-:W-:-:S03]  /*4b10*/  ISETP.GT.U32.AND P0, PT, R4, R78, PT ;  /* 0x0000004e0400720c */ /* 0x000fc60003f04070 */
[----:B------:R-:W-:Y:S01]  /*4b20*/  @!P3 IMAD.IADD R49, R49, 0x1, -R4 ;  /* 0x000000013131b824 */ /* 0x000fe200078e0a04 */
[----:B------:R-:W-:Y:S01]  /*4b30*/  ISETP.GE.AND P3, PT, R11, RZ, PT ;  /* 0x000000ff0b00720c */ /* 0x000fe20003f66270 */
[----:B------:R-:W-:Y:S02]  /*4b40*/  IMAD.MOV R11, RZ, RZ, -R6 ;  /* 0x000000ffff0b7224 */ /* 0x000fe400078e0a06 */
[----:B------:R-:W-:-:S04]  /*4b50*/  IMAD.HI.U32 R6, R14, R13, RZ ;  /* 0x0000000d0e067227 */ /* 0x000fc800078e00ff */
[----:B------:R-:W-:Y:S01]  /*4b60*/  @!P6 IMAD.IADD R65, R65, 0x1, -R4 ;  /* 0x000000014141e824 */ /* 0x000fe200078e0a04 */
[----:B------:R-:W-:Y:S01]  /*4b70*/  ISETP.GT.U32.AND P6, PT, R4, R208, PT ;  /* 0x000000d00400720c */ /* 0x000fe20003fc4070 */
[----:B------:R-:W-:Y:S02]  /*4b80*/  IMAD.MOV R6, RZ, RZ, -R6 ;  /* 0x000000ffff067224 */ /* 0x000fe400078e0a06 */
[----:B------:R-:W-:Y:S02]  /*4b90*/  @!P0 IMAD.IADD R78, R78, 0x1, -R4 ;  /* 0x000000014e4e8824 */ /* 0x000fe400078e0a04 */
[----:B------:R-:W-:Y:S02]  /*4ba0*/  IMAD R236, R4, R6, R13 ;  /* 0x0000000604ec7224 */ /* 0x000fe400078e020d */
[----:B------:R-:W-:Y:S01]  /*4bb0*/  @!P1 IMAD.MOV R10, RZ, RZ, -R10 ;  /* 0x000000ffff0a9224 */ /* 0x000fe200078e0a0a */
[----:B------:R-:W-:Y:S01]  /*4bc0*/  ISETP.GE.AND P1, PT, R19, RZ, PT ;  /* 0x000000ff1300720c */ /* 0x000fe20003f26270 */
[----:B------:R-:W-:-:S02]  /*4bd0*/  VIADD R19, R0, 0x64 ;  /* 0x0000006400137836 */ /* 0x000fc40000000000 */
[----:B------:R-:W-:Y:S01]  /*4be0*/  @!P5 IMAD.MOV R78, RZ, RZ, -R78 ;  /* 0x000000ffff4ed224 */ /* 0x000fe200078e0a4e */
[----:B------:R-:W-:Y:S01]  /*4bf0*/  ISETP.GT.U32.AND P5, PT, R4, R236, PT ;  /* 0x000000ec0400720c */ /* 0x000fe20003fa4070 */
[----:B------:R-:W-:Y:S01]  /*4c00*/  @!P6 IMAD.IADD R208, R208, 0x1, -R4 ;  /* 0x00000001d0d0e824 */ /* 0x000fe200078e0a04 */
[----:B------:R-:W-:Y:S01]  /*4c10*/  IABS R15, R19 ;  /* 0x00000013000f7213 */ /* 0x000fe20000000000 */
[----:B------:R-:W-:Y:S01]  /*4c20*/  @!P4 IMAD.MOV R49, RZ, RZ, -R49 ;  /* 0x000000ffff31c224 */ /* 0x000fe200078e0a31 */
[----:B------:R-:W-:Y:S01]  /*4c30*/  ISETP.GE.AND P4, PT, R17, RZ, PT ;  /* 0x000000ff1100720c */ /* 0x000fe20003f86270 */
[----:B------:R-:W-:Y:S01]  /*4c40*/  VIADD R17, R0, 0x66 ;  /* 0x0000006600117836 */ /* 0x000fe20000000000 */
[----:B------:R-:W-:Y:S01]  /*4c50*/  ISETP.GT.U32.AND P6, PT, R4, R208, PT ;  /* 0x000000d00400720c */ /* 0x000fe20003fc4070 */
[----:B------:R-:W-:-:S04]  /*4c60*/  IMAD.HI.U32 R9, R14, R15, RZ ;  /* 0x0000000f0e097227 */ /* 0x000fc800078e00ff */
[----:B------:R-:W-:Y:S02]  /*4c70*/  IMAD.MOV R9, RZ, RZ, -R9 ;  /* 0x000000ffff097224 */ /* 0x000fe400078e0a09 */
[--C-:B------:R-:W-:Y:S02]  /*4c80*/  @!P5 IMAD.IADD R236, R236, 0x1, -R4.reuse ;  /* 0x00000001ececd824 */ /* 0x100fe400078e0a04 */
[C---:B------:R-:W-:Y:S02]  /*4c90*/  IMAD R250, R4.reuse, R9, R15 ;  /* 0x0000000904fa7224 */ /* 0x040fe400078e020f */
[----:B------:R-:W-:Y:S01]  /*4ca0*/  IMAD R223, R4, R11, R223 ;  /* 0x0000000b04df7224 */ /* 0x000fe200078e02df */
[----:B------:R-:W-:Y:S01]  /*4cb0*/  IABS R11, R17 ;  /* 0x00000011000b7213 */ /* 0x000fe20000000000 */
[----:B------:R-:W-:Y:S01]  /*4cc0*/  VIADD R15, R0, 0x65 ;  /* 0x00000065000f7836 */ /* 0x000fe20000000000 */
[----:B------:R-:W-:Y:S01]  /*4cd0*/  ISETP.GT.U32.AND P5, PT, R4, R236, PT ;  /* 0x000000ec0400720c */ /* 0x000fe20003fa4070 */
[----:B------:R-:W-:Y:S01]  /*4ce0*/  @!P6 IMAD.IADD R208, R208, 0x1, -R4 ;  /* 0x00000001d0d0e824 */ /* 0x000fe200078e0a04 */
[----:B------:R-:W-:Y:S01]  /*4cf0*/  ISETP.GT.U32.AND P6, PT, R4, R250, PT ;  /* 0x000000fa0400720c */ /* 0x000fe20003fc4070 */
[----:B------:R-:W-:Y:S01]  /*4d00*/  IMAD.HI.U32 R9, R14, R11, RZ ;  /* 0x0000000b0e097227 */ /* 0x000fe200078e00ff */
[----:B------:R-:W-:-:S02]  /*4d10*/  IABS R37, R15 ;  /* 0x0000000f00257213 */ /* 0x000fc40000000000 */
[----:B------:R-:W-:Y:S01]  /*4d20*/  ISETP.GT.U32.AND P0, PT, R4, R223, PT ;  /* 0x000000df0400720c */ /* 0x000fe20003f04070 */
[----:B------:R-:W-:Y:S01]  /*4d30*/  @!P1 IMAD.MOV R65, RZ, RZ, -R65 ;  /* 0x000000ffff419224 */ /* 0x000fe200078e0a41 */
[----:B------:R-:W-:Y:S01]  /*4d40*/  ISETP.GE.AND P1, PT, R19, RZ, PT ;  /* 0x000000ff1300720c */ /* 0x000fe20003f26270 */
[----:B------:R-:W-:Y:S02]  /*4d50*/  VIADD R19, R0, 0x67 ;  /* 0x0000006700137836 */ /* 0x000fe40000000000 */
[----:B------:R-:W-:-:S03]  /*4d60*/  IMAD.HI.U32 R6, R14, R37, RZ ;  /* 0x000000250e067227 */ /* 0x000fc600078e00ff */
[----:B------:R-:W-:Y:S01]  /*4d70*/  IABS R13, R19 ;  /* 0x00000013000d7213 */ /* 0x000fe20000000000 */
[----:B------:R-:W-:Y:S02]  /*4d80*/  IMAD.MOV R9, RZ, RZ, -R9 ;  /* 0x000000ffff097224 */ /* 0x000fe400078e0a09 */
[----:B------:R-:W-:Y:S02]  /*4d90*/  IMAD.MOV R6, RZ, RZ, -R6 ;  /* 0x000000ffff067224 */ /* 0x000fe400078e0a06 */
[----:B------:R-:W-:Y:S02]  /*4da0*/  IMAD R50, R4, R9, R11 ;  /* 0x0000000904327224 */ /* 0x000fe400078e020b */
[--C-:B------:R-:W-:Y:S02]  /*4db0*/  @!P5 IMAD.IADD R236, R236, 0x1, -R4.reuse ;  /* 0x00000001ececd824 */ /* 0x100fe400078e0a04 */
[----:B------:R-:W-:Y:S02]  /*4dc0*/  IMAD R37, R4, R6, R37 ;  /* 0x0000000604257224 */ /* 0x000fe400078e0225 */
[----:B------:R-:W-:-:S02]  /*4dd0*/  @!P6 IMAD.IADD R250, R250, 0x1, -R4 ;  /* 0x00000001fafae824 */ /* 0x000fc400078e0a04 */
[----:B------:R-:W-:Y:S01]  /*4de0*/  @!P4 IMAD.MOV R236, RZ, RZ, -R236 ;  /* 0x000000ffffecc224 */ /* 0x000fe200078e0aec */
[----:B------:R-:W-:Y:S01]  /*4df0*/  ISETP.GT.U32.AND P4, PT, R4, R50, PT ;  /* 0x000000320400720c */ /* 0x000fe20003f84070 */
[----:B------:R-:W-:Y:S01]  /*4e00*/  IMAD.HI.U32 R6, R14, R13, RZ ;  /* 0x0000000d0e067227 */ /* 0x000fe200078e00ff */
[C---:B------:R-:W-:Y:S02]  /*4e10*/  ISETP.GT.U32.AND P6, PT, R4.reuse, R250, PT ;  /* 0x000000fa0400720c */ /* 0x040fe40003fc4070 */
[C---:B------:R-:W-:Y:S01]  /*4e20*/  ISETP.GT.U32.AND P5, PT, R4.reuse, R37, PT ;  /* 0x000000250400720c */ /* 0x040fe20003fa4070 */
[----:B------:R-:W-:Y:S02]  /*4e30*/  IMAD.MOV R6, RZ, RZ, -R6 ;  /* 0x000000ffff067224 */ /* 0x000fe400078e0a06 */
[----:B------:R-:W-:Y:S02]  /*4e40*/  @!P0 IMAD.IADD R223, R223, 0x1, -R4 ;  /* 0x00000001dfdf8824 */ /* 0x000fe400078e0a04 */
[----:B------:R-:W-:-:S02]  /*4e50*/  IMAD R68, R4, R6, R13 ;  /* 0x0000000604447224 */ /* 0x000fc400078e020d */
[----:B------:R-:W-:Y:S01]  /*4e60*/  VIADD R6, R0, 0x68 ;  /* 0x0000006800067836 */ /* 0x000fe20000000000 */
[----:B------:R-:W-:Y:S01]  /*4e70*/  ISETP.GT.U32.AND P0, PT, R4, R223, PT ;  /* 0x000000df0400720c */ /* 0x000fe20003f04070 */
[--C-:B------:R-:W-:Y:S02]  /*4e80*/  @!P4 IMAD.IADD R50, R50, 0x1, -R4.reuse ;  /* 0x000000013232c824 */ /* 0x100fe400078e0a04 */
[----:B------:R-:W-:Y:S01]  /*4e90*/  @!P6 IMAD.IADD R250, R250, 0x1, -R4 ;  /* 0x00000001fafae824 */ /* 0x000fe200078e0a04 */
[----:B------:R-:W-:Y:S01]  /*4ea0*/  IABS R21, R6 ;  /* 0x0000000600157213 */ /* 0x000fe20000000000 */
[----:B------:R-:W-:Y:S01]  /*4eb0*/  VIADD R26, R0, 0x69 ;  /* 0x00000069001a7836 */ /* 0x000fe20000000000 */
[----:B------:R-:W-:Y:S01]  /*4ec0*/  ISETP.GE.AND P6, PT, R6, RZ, PT ;  /* 0x000000ff0600720c */ /* 0x000fe20003fc6270 */
[----:B------:R-:W-:Y:S01]  /*4ed0*/  @!P1 IMAD.MOV R250, RZ, RZ, -R250 ;  /* 0x000000fffffa9224 */ /* 0x000fe200078e0afa */
[----:B------:R-:W-:Y:S01]  /*4ee0*/  ISETP.GT.U32.AND P4, PT, R4, R50, PT ;  /* 0x000000320400720c */ /* 0x000fe20003f84070 */
[----:B------:R-:W-:Y:S01]  /*4ef0*/  IMAD.HI.U32 R6, R14, R21, RZ ;  /* 0x000000150e067227 */ /* 0x000fe200078e00ff */
[----:B------:R-:W-:-:S02]  /*4f00*/  IABS R209, R26 ;  /* 0x0000001a00d17213 */ /* 0x000fc40000000000 */
[C---:B------:R-:W-:Y:S01]  /*4f10*/  ISETP.GT.U32.AND P1, PT, R4.reuse, R68, PT ;  /* 0x000000440400720c */ /* 0x040fe20003f24070 */
[----:B------:R-:W-:Y:S02]  /*4f20*/  IMAD.MOV R6, RZ, RZ, -R6 ;  /* 0x000000ffff067224 */ /* 0x000fe400078e0a06 */
[--C-:B------:R-:W-:Y:S01]  /*4f30*/  @!P0 IMAD.IADD R223, R223, 0x1, -R4.reuse ;  /* 0x00000001dfdf8824 */ /* 0x100fe200078e0a04 */
[----:B------:R-:W-:Y:S01]  /*4f40*/  ISETP.GE.AND P0, PT, R17, RZ, PT ;  /* 0x000000ff1100720c */ /* 0x000fe20003f06270 */
[----:B------:R-:W-:Y:S02]  /*4f50*/  IMAD R80, R4, R6, R21 ;  /* 0x0000000604507224 */ /* 0x000fe400078e0215 */
[----:B------:R-:W-:Y:S01]  /*4f60*/  @!P3 IMAD.MOV R223, RZ, RZ, -R223 ;  /* 0x000000ffffdfb224 */ /* 0x000fe200078e0adf */
[----:B------:R-:W-:Y:S01]  /*4f70*/  ISETP.GE.AND P3, PT, R19, RZ, PT ;  /* 0x000000ff1300720c */ /* 0x000fe20003f66270 */
[----:B------:R-:W-:Y:S01]  /*4f80*/  @!P4 IMAD.IADD R50, R50, 0x1, -R4 ;  /* 0x000000013232c824 */ /* 0x000fe200078e0a04 */
[----:B------:R-:W-:Y:S01]  /*4f90*/  ISETP.GT.U32.AND P4, PT, R4, R80, PT ;  /* 0x000000500400720c */ /* 0x000fe20003f84070 */
[----:B------:R-:W-:-:S04]  /*4fa0*/  IMAD.HI.U32 R19, R14, R209, RZ ;  /* 0x000000d10e137227 */ /* 0x000fc800078e00ff */
[----:B------:R-:W-:Y:S02]  /*4fb0*/  IMAD.MOV R23, RZ, RZ, -R19 ;  /* 0x000000ffff177224 */ /* 0x000fe400078e0a13 */
[--C-:B------:R-:W-:Y:S02]  /*4fc0*/  @!P5 IMAD.IADD R37, R37, 0x1, -R4.reuse ;  /* 0x000000012525d824 */ /* 0x100fe400078e0a04 */
[----:B------:R-:W-:Y:S02]  /*4fd0*/  IMAD R209, R4, R23, R209 ;  /* 0x0000001704d17224 */ /* 0x000fe400078e02d1 */
[----:B------:R-:W-:Y:S01]  /*4fe0*/  VIADD R23, R0, 0x6a ;  /* 0x0000006a00177836 */ /* 0x000fe20000000000 */
[----:B------:R-:W-:Y:S01]  /*4ff0*/  ISETP.GT.U32.AND P5, PT, R4, R37, PT ;  /* 0x000000250400720c */ /* 0x000fe20003fa4070 */
[----:B------:R-:W-:Y:S02]  /*5000*/  @!P4 IMAD.IADD R80, R80, 0x1, -R4 ;  /* 0x000000015050c824 */ /* 0x000fe400078e0a04 */
[----:B------:R-:W-:Y:S01]  /*5010*/  @!P2 IMAD.MOV R208, RZ, RZ, -R208 ;  /* 0x000000ffffd0a224 */ /* 0x000fe200078e0ad0 */
[----:B------:R-:W-:Y:S01]  /*5020*/  IABS R205, R23 ;  /* 0x0000001700cd7213 */ /* 0x000fe20000000000 */
[----:B------:R-:W-:Y:S01]  /*5030*/  @!P0 IMAD.MOV R50, RZ, RZ, -R50 ;  /* 0x000000ffff328224 */ /* 0x000fe200078e0a32 */
[----:B------:R-:W-:Y:S01]  /*5040*/  ISETP.GE.AND P2, PT, R15, RZ, PT ;  /* 0x000000ff0f00720c */ /* 0x000fe20003f46270 */
[----:B------:R-:W-:Y:S01]  /*5050*/  @!P1 IMAD.IADD R68, R68, 0x1, -R4 ;  /* 0x0000000144449824 */ /* 0x000fe200078e0a04 */
[----:B------:R-:W-:Y:S01]  /*5060*/  ISETP.GT.U32.AND P0, PT, R4, R80, PT ;  /* 0x000000500400720c */ /* 0x000fe20003f04070 */
[----:B------:R-:W-:Y:S01]  /*5070*/  IMAD.HI.U32 R6, R14, R205, RZ ;  /* 0x000000cd0e067227 */ /* 0x000fe200078e00ff */
[----:B------:R-:W-:-:S02]  /*5080*/  ISETP.GT.U32.AND P1, PT, R4, R209, PT ;  /* 0x000000d10400720c */ /* 0x000fc40003f24070 */
[----:B------:R-:W-:Y:S01]  /*5090*/  ISETP.GE.AND P4, PT, R23, RZ, PT ;  /* 0x000000ff1700720c */ /* 0x000fe20003f86270 */
[----:B------:R-:W-:Y:S02]  /*50a0*/  IMAD.MOV R6, RZ, RZ, -R6 ;  /* 0x000000ffff067224 */ /* 0x000fe400078e0a06 */
[----:B------:R-:W-:Y:S02]  /*50b0*/  VIADD R28, R0, 0x6b ;  /* 0x0000006b001c7836 */ /* 0x000fe40000000000 */
[--C-:B------:R-:W-:Y:S01]  /*50c0*/  @!P5 IMAD.IADD R37, R37, 0x1, -R4.reuse ;  /* 0x000000012525d824 */ /* 0x100fe200078e0a04 */
[----:B------:R-:W-:Y:S01]  /*50d0*/  ISETP.GE.AND P5, PT, R26, RZ, PT ;  /* 0x000000ff1a00720c */ /* 0x000fe20003fa6270 */
[C---:B------:R-:W-:Y:S01]  /*50e0*/  IMAD R205, R4.reuse, R6, R205 ;  /* 0x0000000604cd7224 */ /* 0x040fe200078e02cd */
[----:B------:R-:W-:Y:S01]  /*50f0*/  IABS R237, R28 ;  /* 0x0000001c00ed7213 */ /* 0x000fe20000000000 */
[----:B------:R-:W-:Y:S01]  /*5100*/  @!P2 IMAD.MOV R37, RZ, RZ, -R37 ;  /* 0x000000ffff25a224 */ /* 0x000fe200078e0a25 */
[----:B------:R-:W-:Y:S01]  /*5110*/  ISETP.GT.U32.AND P2, PT, R4, R68, PT ;  /* 0x000000440400720c */ /* 0x000fe20003f44070 */
[--C-:B------:R-:W-:Y:S01]  /*5120*/  @!P0 IMAD.IADD R80, R80, 0x1, -R4.reuse ;  /* 0x0000000150508824 */ /* 0x100fe200078e0a04 */
[----:B------:R-:W-:Y:S01]  /*5130*/  ISETP.GT.U32.AND P0, PT, R4, R205, PT ;  /* 0x000000cd0400720c */ /* 0x000fe20003f04070 */
[----:B------:R-:W-:-:S02]  /*5140*/  @!P1 IMAD.IADD R209, R209, 0x1, -R4 ;  /* 0x00000001d1d19824 */ /* 0x000fc400078e0a04 */
[----:B------:R-:W-:-:S03]  /*5150*/  IMAD.HI.U32 R26, R14, R237, RZ ;  /* 0x000000ed0e1a7227 */ /* 0x000fc600078e00ff */
[----:B------:R-:W-:Y:S01]  /*5160*/  ISETP.GT.U32.AND P1, PT, R4, R209, PT ;  /* 0x000000d10400720c */ /* 0x000fe20003f24070 */
        /* <DEDUP_REMOVED lines=13> */
[----:B------:R-:W-:Y:S01]  /*5240*/  @!P6 IMAD.MOV R80, RZ, RZ, -R80 ;  /* 0x000000ffff50e224 */ /* 0x000fe200078e0a50 */
[----:B------:R-:W-:Y:S01]  /*5250*/  ISETP.GE.AND P6, PT, R26, RZ, PT ;  /* 0x000000ff1a00720c */ /* 0x000fe20003fc6270 */
[----:B------:R-:W-:Y:S01]  /*5260*/  @!P1 IMAD.IADD R209, R209, 0x1, -R4 ;  /* 0x00000001d1d19824 */ /* 0x000fe200078e0a04 */
[----:B------:R-:W-:Y:S01]  /*5270*/  ISETP.GT.U32.AND P1, PT, R4, R237, PT ;  /* 0x000000ed0400720c */ /* 0x000fe20003f24070 */
[----:B------:R-:W-:-:S04]  /*5280*/  IMAD.HI.U32 R26, R14, R201, RZ ;  /* 0x000000c90e1a7227 */ /* 0x000fc800078e00ff */
[----:B------:R-:W-:Y:S02]  /*5290*/  IMAD.MOV R6, RZ, RZ, -R6 ;  /* 0x000000ffff067224 */ /* 0x000fe400078e0a06 */
[----:B------:R-:W-:Y:S02]  /*52a0*/  IMAD.MOV R26, RZ, RZ, -R26 ;  /* 0x000000ffff1a7224 */ /* 0x000fe400078e0a1a */
[----:B------:R-:W-:Y:S02]  /*52b0*/  IMAD R203, R4, R6, R203 ;  /* 0x0000000604cb7224 */ /* 0x000fe400078e02cb */
[----:B------:R-:W-:Y:S02]  /*52c0*/  VIADD R28, R0, 0x6e ;  /* 0x0000006e001c7836 */ /* 0x000fe40000000000 */
[C---:B------:R-:W-:Y:S02]  /*52d0*/  IMAD R201, R4.reuse, R26, R201 ;  /* 0x0000001a04c97224 */ /* 0x040fe400078e02c9 */
[--C-:B------:R-:W-:Y:S01]  /*52e0*/  @!P0 IMAD.IADD R205, R205, 0x1, -R4.reuse ;  /* 0x00000001cdcd8824 */ /* 0x100fe200078e0a04 */
[C---:B------:R-:W-:Y:S01]  /*52f0*/  ISETP.GT.U32.AND P0, PT, R4.reuse, R203, PT ;  /* 0x000000cb0400720c */ /* 0x040fe20003f04070 */
[----:B------:R-:W-:Y:S01]  /*5300*/  @!P1 IMAD.IADD R237, R237, 0x1, -R4 ;  /* 0x00000001eded9824 */ /* 0x000fe200078e0a04 */
[----:B------:R-:W-:Y:S01]  /*5310*/  IABS R51, R28 ;  /* 0x0000001c00337213 */ /* 0x000fe20000000000 */
[----:B------:R-:W-:Y:S01]  /*5320*/  @!P4 IMAD.MOV R205, RZ, RZ, -R205 ;  /* 0x000000ffffcdc224 */ /* 0x000fe200078e0acd */
[----:B------:R-:W-:Y:S01]  /*5330*/  ISETP.GT.U32.AND P4, PT, R4, R201, PT ;  /* 0x000000c90400720c */ /* 0x000fe20003f84070 */
[----:B------:R-:W-:Y:S01]  /*5340*/  VIADD R26, R0, 0x6f ;  /* 0x0000006f001a7836 */ /* 0x000fe20000000000 */
[----:B------:R-:W-:Y:S01]  /*5350*/  ISETP.GT.U32.AND P1, PT, R4, R237, PT ;  /* 0x000000ed0400720c */ /* 0x000fe20003f24070 */
[----:B------:R-:W-:-:S03]  /*5360*/  IMAD.HI.U32 R6, R14, R51, RZ ;  /* 0x000000330e067227 */ /* 0x000fc600078e00ff */
[----:B------:R-:W-:Y:S01]  /*5370*/  IABS R199, R26 ;  /* 0x0000001a00c77213 */ /* 0x000fe20000000000 */
[----:B------:R-:W-:Y:S02]  /*5380*/  IMAD.MOV R6, RZ, RZ, -R6 ;  /* 0x000000ffff067224 */ /* 0x000fe400078e0a06 */
[--C-:B------:R-:W-:Y:S02]  /*5390*/  @!P0 IMAD.IADD R203, R203, 0x1, -R4.reuse ;  /* 0x00000001cbcb8824 */ /* 0x100fe400078e0a04 */
[C---:B------:R-:W-:Y:S02]  /*53a0*/  IMAD R51, R4.reuse, R6, R51 ;  /* 0x0000000604337224 */ /* 0x040fe400078e0233 */
[----:B------:R-:W-:Y:S01]  /*53b0*/  @!P4 IMAD.IADD R201, R201, 0x1, -R4 ;  /* 0x00000001c9c9c824 */ /* 0x000fe200078e0a04 */
[----:B------:R-:W-:Y:S01]  /*53c0*/  ISETP.GT.U32.AND P4, PT, R4, R203, PT ;  /* 0x000000cb0400720c */ /* 0x000fe20003f84070 */
[----:B------:R-:W-:Y:S01]  /*53d0*/  IMAD.HI.U32 R6, R14, R199, RZ ;  /* 0x000000c70e067227 */ /* 0x000fe200078e00ff */
[----:B------:R-:W-:-:S03]  /*53e0*/  ISETP.GT.U32.AND P0, PT, R4, R51, PT ;  /* 0x000000330400720c */ /* 0x000fc60003f04070 */
[----:B------:R-:W-:Y:S01]  /*53f0*/  @!P5 IMAD.MOV R209, RZ, RZ, -R209 ;  /* 0x000000ffffd1d224 */ /* 0x000fe200078e0ad1 */
[----:B------:R-:W-:Y:S01]  /*5400*/  ISETP.GE.AND P5, PT, R28, RZ, PT ;  /* 0x000000ff1c00720c */ /* 0x000fe20003fa6270 */
[----:B------:R-:W-:Y:S01]  /*5410*/  @!P1 IMAD.IADD R237, R237, 0x1, -R4 ;  /* 0x00000001eded9824 */ /* 0x000fe200078e0a04 */
[----:B------:R-:W-:Y:S01]  /*5420*/  ISETP.GE.AND P1, PT, R26, RZ, PT ;  /* 0x000000ff1a00720c */ /* 0x000fe20003f26270 */
[----:B------:R-:W-:Y:S02]  /*5430*/  VIADD R28, R0, 0x70 ;  /* 0x00000070001c7836 */ /* 0x000fe40000000000 */
[----:B------:R-:W-:Y:S02]  /*5440*/  IMAD.MOV R26, RZ, RZ, -R6 ;  /* 0x000000ffff1a7224 */ /* 0x000fe400078e0a06 */
[----:B------:R-:W-:Y:S01]  /*5450*/  @!P2 IMAD.MOV R237, RZ, RZ, -R237 ;  /* 0x000000ffffeda224 */ /* 0x000fe200078e0aed */
[C---:B------:R-:W-:Y:S01]  /*5460*/  ISETP.GT.U32.AND P2, PT, R4.reuse, R201, PT ;  /* 0x000000c90400720c */ /* 0x040fe20003f44070 */
[----:B------:R-:W-:Y:S01]  /*5470*/  IMAD R199, R4, R26, R199 ;  /* 0x0000001a04c77224 */ /* 0x000fe200078e02c7 */
[----:B------:R-:W-:Y:S01]  /*5480*/  IABS R79, R28 ;  /* 0x0000001c004f7213 */ /* 0x000fe20000000000 */
[----:B------:R-:W-:-:S02]  /*5490*/  @!P4 IMAD.IADD R203, R203, 0x1, -R4 ;  /* 0x00000001cbcbc824 */ /* 0x000fc400078e0a04 */
[----:B------:R-:W-:Y:S01]  /*54a0*/  VIADD R40, R0, 0x71 ;  /* 0x0000007100287836 */ /* 0x000fe20000000000 */
[----:B------:R-:W-:Y:S01]  /*54b0*/  ISETP.GT.U32.AND P4, PT, R4, R199, PT ;  /* 0x000000c70400720c */ /* 0x000fe20003f84070 */
[----:B------:R-:W-:-:S03]  /*54c0*/  IMAD.HI.U32 R6, R14, R79, RZ ;  /* 0x0000004f0e067227 */ /* 0x000fc600078e00ff */
[----:B------:R-:W-:Y:S01]  /*54d0*/  IABS R197, R40 ;  /* 0x0000002800c57213 */ /* 0x000fe20000000000 */
[----:B------:R-:W-:Y:S02]  /*54e0*/  @!P0 IMAD.IADD R51, R51, 0x1, -R4 ;  /* 0x0000000133338824 */ /* 0x000fe400078e0a04 */
[----:B------:R-:W-:Y:S02]  /*54f0*/  IMAD.MOV R6, RZ, RZ, -R6 ;  /* 0x000000ffff067224 */ /* 0x000fe400078e0a06 */
[----:B------:R-:W-:Y:S01]  /*5500*/  @!P2 IMAD.IADD R201, R201, 0x1, -R4 ;  /* 0x00000001c9c9a824 */ /* 0x000fe200078e0a04 */
[C---:B------:R-:W-:Y:S01]  /*5510*/  ISETP.GT.U32.AND P0, PT, R4.reuse, R51, PT ;  /* 0x000000330400720c */ /* 0x040fe20003f04070 */
[----:B------:R-:W-:Y:S01]  /*5520*/  IMAD R79, R4, R6, R79 ;  /* 0x00000006044f7224 */ /* 0x000fe200078e024f */
[----:B------:R-:W-:Y:S01]  /*5530*/  ISETP.GE.AND P2, PT, R28, RZ, PT ;  /* 0x000000ff1c00720c */ /* 0x000fe20003f46270 */
[----:B------:R-:W-:Y:S02]  /*5540*/  VIADD R28, R0, 0x72 ;  /* 0x00000072001c7836 */ /* 0x000fe40000000000 */
[----:B------:R-:W-:-:S03]  /*5550*/  IMAD.HI.U32 R6, R14, R197, RZ ;  /* 0x000000c50e067227 */ /* 0x000fc600078e00ff */
[----:B------:R-:W-:Y:S01]  /*5560*/  IABS R195, R28 ;  /* 0x0000001c00c37213 */ /* 0x000fe20000000000 */
[----:B------:R-:W-:Y:S01]  /*5570*/  @!P4 IMAD.IADD R199, R199, 0x1, -R4 ;  /* 0x00000001c7c7c824 */ /* 0x000fe200078e0a04 */
[----:B------:R-:W-:Y:S01]  /*5580*/  ISETP.GE.AND P4, PT, R40, RZ, PT ;  /* 0x000000ff2800720c */ /* 0x000fe20003f86270 */
[----:B------:R-:W-:Y:S02]  /*5590*/  IMAD.MOV R6, RZ, RZ, -R6 ;  /* 0x000000ffff067224 */ /* 0x000fe400078e0a06 */
[----:B------:R-:W-:Y:S01]  /*55a0*/  @!P3 IMAD.MOV R203, RZ, RZ, -R203 ;  /* 0x000000ffffcbb224 */ /* 0x000fe200078e0acb */
[C---:B------:R-:W-:Y:S01]  /*55b0*/  ISETP.GT.U32.AND P3, PT, R4.reuse, R199, PT ;  /* 0x000000c70400720c */ /* 0x040fe20003f64070 */
[----:B------:R-:W-:Y:S02]  /*55c0*/  IMAD R197, R4, R6, R197 ;  /* 0x0000000604c57224 */ /* 0x000fe400078e02c5 */
[----:B------:R-:W-:-:S04]  /*55d0*/  IMAD.HI.U32 R6, R14, R195, RZ ;  /* 0x000000c30e067227 */ /* 0x000fc800078e00ff */
[----:B------:R-:W-:Y:S01]  /*55e0*/  @!P0 IMAD.IADD R51, R51, 0x1, -R4 ;  /* 0x0000000133338824 */ /* 0x000fe200078e0a04 */
[----:B------:R-:W-:Y:S01]  /*55f0*/  ISETP.GT.U32.AND P0, PT, R4, R79, PT ;  /* 0x0000004f0400720c */ /* 0x000fe20003f04070 */
[----:B------:R-:W-:Y:S02]  /*5600*/  IMAD.MOV R26, RZ, RZ, -R6 ;  /* 0x000000ffff1a7224 */ /* 0x000fe400078e0a06 */
[----:B------:R-:W-:Y:S02]  /*5610*/  VIADD R54, R0, 0x73 ;  /* 0x0000007300367836 */ /* 0x000fe40000000000 */
[C---:B------:R-:W-:Y:S02]  /*5620*/  IMAD R195, R4.reuse, R26, R195 ;  /* 0x0000001a04c37224 */ /* 0x040fe400078e02c3 */
[--C-:B------:R-:W-:Y:S01]  /*5630*/  @!P3 IMAD.IADD R199, R199, 0x1, -R4.reuse ;  /* 0x00000001c7c7b824 */ /* 0x100fe200078e0a04 */
[----:B------:R-:W-:Y:S01]  /*5640*/  IABS R193, R54 ;  /* 0x0000003600c17213 */ /* 0x000fe20000000000 */
[----:B------:R-:W-:Y:S01]  /*5650*/  @!P6 IMAD.MOV R201, RZ, RZ, -R201 ;  /* 0x000000ffffc9e224 */ /* 0x000fe200078e0ac9 */
[C---:B------:R-:W-:Y:S01]  /*5660*/  ISETP.GT.U32.AND P3, PT, R4.reuse, R195, PT ;  /* 0x000000c30400720c */ /* 0x040fe20003f64070 */
[----:B------:R-:W-:Y:S01]  /*5670*/  @!P1 IMAD.MOV R199, RZ, RZ, -R199 ;  /* 0x000000ffffc79224 */ /* 0x000fe200078e0ac7 */
[----:B------:R-:W-:Y:S01]  /*5680*/  ISETP.GT.U32.AND P6, PT, R4, R197, PT ;  /* 0x000000c50400720c */ /* 0x000fe20003fc4070 */
[----:B------:R-:W-:-:S02]  /*5690*/  @!P0 IMAD.IADD R79, R79, 0x1, -R4 ;  /* 0x000000014f4f8824 */ /* 0x000fc400078e0a04 */
[----:B------:R-:W-:-:S03]  /*56a0*/  IMAD.HI.U32 R6, R14, R193, RZ ;  /* 0x000000c10e067227 */ /* 0x000fc600078e00ff */
[----:B------:R-:W-:Y:S01]  /*56b0*/  ISETP.GT.U32.AND P0, PT, R4, R79, PT ;  /* 0x0000004f0400720c */ /* 0x000fe20003f04070 */
[----:B------:R-:W-:Y:S02]  /*56c0*/  IMAD.MOV R6, RZ, RZ, -R6 ;  /* 0x000000ffff067224 */ /* 0x000fe400078e0a06 */
[----:B------:R-:W-:Y:S02]  /*56d0*/  VIADD R26, R0, 0x75 ;  /* 0x00000075001a7836 */ /* 0x000fe40000000000 */
[--C-:B------:R-:W-:Y:S02]  /*56e0*/  @!P3 IMAD.IADD R195, R195, 0x1, -R4.reuse ;  /* 0x00000001c3c3b824 */ /* 0x100fe400078e0a04 */
[C---:B------:R-:W-:Y:S01]  /*56f0*/  IMAD R193, R4.reuse, R6, R193 ;  /* 0x0000000604c17224 */ /* 0x040fe200078e02c1 */
[----:B------:R-:W-:Y:S01]  /*5700*/  IABS R189, R26 ;  /* 0x0000001a00bd7213 */ /* 0x000fe20000000000 */
[----:B------:R-:W-:Y:S01]  /*5710*/  @!P6 IMAD.IADD R197, R197, 0x1, -R4 ;  /* 0x00000001c5c5e824 */ /* 0x000fe200078e0a04 */
[----:B------:R-:W-:Y:S01]  /*5720*/  ISETP.GT.U32.AND P1, PT, R4, R195, PT ;  /* 0x000000c30400720c */ /* 0x000fe20003f24070 */
[----:B------:R-:W-:-:S02]  /*5730*/  VIADD R6, R0, 0x74 ;  /* 0x0000007400067836 */ /* 0x000fc40000000000 */
[--C-:B------:R-:W-:Y:S01]  /*5740*/  @!P0 IMAD.IADD R79, R79, 0x1, -R4.reuse ;  /* 0x000000014f4f8824 */ /* 0x100fe200078e0a04 */
[----:B------:R-:W-:Y:S01]  /*5750*/  ISETP.GT.U32.AND P6, PT, R4, R197, PT ;  /* 0x000000c50400720c */ /* 0x000fe20003fc4070 */
[----:B------:R-:W-:Y:S01]  /*5760*/  @!P5 IMAD.MOV R51, RZ, RZ, -R51 ;  /* 0x000000ffff33d224 */ /* 0x000fe200078e0a33 */
[----:B------:R-:W-:Y:S01]  /*5770*/  IABS R191, R6 ;  /* 0x0000000600bf7213 */ /* 0x000fe20000000000 */
[----:B------:R-:W-:Y:S01]  /*5780*/  @!P2 IMAD.MOV R79, RZ, RZ, -R79 ;  /* 0x000000ffff4fa224 */ /* 0x000fe200078e0a4f */
[----:B------:R-:W-:Y:S01]  /*5790*/  ISETP.GE.AND P2, PT, R26, RZ, PT ;  /* 0x000000ff1a00720c */ /* 0x000fe20003f46270 */
[----:B------:R-:W-:Y:S01]  /*57a0*/  IMAD R25, R3, R150, RZ ;  /* 0x0000009603197224 */ /* 0x000fe200078e02ff */
[----:B------:R-:W-:Y:S01]  /*57b0*/  ISETP.GE.AND P5, PT, R28, RZ, PT ;  /* 0x000000ff1c00720c */ /* 0x000fe20003fa6270 */
[----:B------:R-:W-:Y:S01]  /*57c0*/  IMAD.HI.U32 R26, R14, R191, RZ ;  /* 0x000000bf0e1a7227 */ /* 0x000fe200078e00ff */
[----:B------:R-:W-:Y:S02]  /*57d0*/  ISETP.GE.AND P3, PT, R6, RZ, PT ;  /* 0x000000ff0600720c */ /* 0x000fe40003f66270 */
[----:B------:R-:W-:Y:S01]  /*57e0*/  ISETP.GE.AND P0, PT, R54, RZ, PT ;  /* 0x000000ff3600720c */ /* 0x000fe20003f06270 */
[----:B------:R-:W-:Y:S01]  /*57f0*/  @!P1 IMAD.IADD R195, R195, 0x1, -R4 ;  /* 0x00000001c3c39824 */ /* 0x000fe200078e0a04 */
[----:B------:R-:W-:Y:S01]  /*5800*/  ISETP.GT.U32.AND P1, PT, R4, R193, PT ;  /* 0x000000c10400720c */ /* 0x000fe20003f24070 */
[----:B------:R-:W-:-:S02]  /*5810*/  IMAD.MOV R26, RZ, RZ, -R26 ;  /* 0x000000ffff1a7224 */ /* 0x000fc400078e0a1a */
[--C-:B------:R-:W-:Y:S02]  /*5820*/  @!P6 IMAD.IADD R197, R197, 0x1, -R4.reuse ;  /* 0x00000001c5c5e824 */ /* 0x100fe400078e0a04 */
[----:B------:R-:W-:Y:S02]  /*5830*/  IMAD R191, R4, R26, R191 ;  /* 0x0000001a04bf7224 */ /* 0x000fe400078e02bf */
[----:B------:R-:W-:Y:S02]  /*5840*/  @!P4 IMAD.MOV R197, RZ, RZ, -R197 ;  /* 0x000000ffffc5c224 */ /* 0x000fe400078e0ac5 */
[----:B------:R-:W-:Y:S01]  /*5850*/  VIADD R28, R0, 0x76 ;  /* 0x00000076001c7836 */ /* 0x000fe20000000000 */
[----:B------:R-:W-:Y:S01]  /*5860*/  ISETP.GT.U32.AND P4, PT, R4, R191, PT ;  /* 0x000000bf0400720c */ /* 0x000fe20003f84070 */
[----:B------:R-:W-:Y:S02]  /*5870*/  IMAD R9, R150, 0x2, R25 ;  /* 0x0000000296097824 */ /* 0x000fe400078e0219 */
[----:B------:R-:W-:Y:S01]  /*5880*/  @!P1 IMAD.IADD R193, R193, 0x1, -R4 ;  /* 0x00000001c1c19824 */ /* 0x000fe200078e0a04 */
[----:B------:R-:W-:Y:S01]  /*5890*/  ISETP.GE.AND P6, PT, R28, RZ, PT ;  /* 0x000000ff1c00720c */ /* 0x000fe20003fc6270 */
[----:B------:R-:W-:Y:S01]  /*58a0*/  IMAD.HI.U32 R6, R14, R153, RZ ;  /* 0x000000990e067227 */ /* 0x000fe200078e00ff */
[----:B------:R-:W-:-:S02]  /*58b0*/  IABS R187, R28 ;  /* 0x0000001c00bb7213 */ /* 0x000fc40000000000 */
[----:B------:R-:W-:Y:S01]  /*58c0*/  ISETP.GT.U32.AND P1, PT, R4, R193, PT ;  /* 0x000000c10400720c */ /* 0x000fe20003f24070 */
[----:B------:R-:W-:-:S04]  /*58d0*/  IMAD.HI.U32 R28, R14, R189, RZ ;  /* 0x000000bd0e1c7227 */ /* 0x000fc800078e00ff */
[----:B------:R-:W-:Y:S02]  /*58e0*/  @!P4 IMAD.IADD R191, R191, 0x1, -R4 ;  /* 0x00000001bfbfc824 */ /* 0x000fe400078e0a04 */
[----:B------:R-:W-:Y:S02]  /*58f0*/  IMAD R11, R150, 0x2, R9 ;  /* 0x00000002960b7824 */ /* 0x000fe400078e0209 */
[----:B------:R-:W-:Y:S01]  /*5900*/  IMAD.MOV R40, RZ, RZ, -R6 ;  /* 0x000000ffff287224 */ /* 0x000fe200078e0a06 */
[----:B------:R-:W-:Y:S01]  /*5910*/  ISETP.GT.U32.AND P4, PT, R4, R191, PT ;  /* 0x000000bf0400720c */ /* 0x000fe20003f84070 */
[----:B------:R-:W-:-:S04]  /*5920*/  IMAD.HI.U32 R6, R14, R187, RZ ;  /* 0x000000bb0e067227 */ /* 0x000fc800078e00ff */
[----:B------:R-:W-:Y:S02]  /*5930*/  IMAD.MOV R28, RZ, RZ, -R28 ;  /* 0x000000ffff1c7224 */ /* 0x000fe400078e0a1c */
[----:B------:R-:W-:Y:S02]  /*5940*/  IMAD R13, R150, 0x2, R11 ;  /* 0x00000002960d7824 */ /* 0x000fe400078e020b */
[----:B------:R-:W-:Y:S02]  /*5950*/  IMAD.MOV R6, RZ, RZ, -R6 ;  /* 0x000000ffff067224 */ /* 0x000fe400078e0a06 */
[----:B------:R-:W-:Y:S02]  /*5960*/  IMAD R189, R4, R28, R189 ;  /* 0x0000001c04bd7224 */ /* 0x000fe400078e02bd */
[----:B------:R-:W-:Y:S02]  /*5970*/  @!P1 IMAD.IADD R193, R193, 0x1, -R4 ;  /* 0x00000001c1c19824 */ /* 0x000fe400078e0a04 */
[----:B------:R-:W-:-:S02]  /*5980*/  IMAD R15, R150, 0x2, R13 ;  /* 0x00000002960f7824 */ /* 0x000fc400078e020d */
[C---:B------:R-:W-:Y:S02]  /*5990*/  IMAD R187, R4.reuse, R6, R187 ;  /* 0x0000000604bb7224 */ /* 0x040fe400078e02bb */
[----:B------:R-:W-:Y:S01]  /*59a0*/  @!P0 IMAD.MOV R193, RZ, RZ, -R193 ;  /* 0x000000ffffc18224 */ /* 0x000fe200078e0ac1 */
[----:B------:R-:W-:Y:S01]  /*59b0*/  ISETP.GT.U32.AND P0, PT, R4, R189, PT ;  /* 0x000000bd0400720c */ /* 0x000fe20003f04070 */
[----:B------:R-:W-:Y:S02]  /*59c0*/  IMAD R17, R150, 0x2, R15 ;  /* 0x0000000296117824 */ /* 0x000fe400078e020f */
[----:B------:R-:W-:Y:S02]  /*59d0*/  VIADD R6, R0, 0x77 ;  /* 0x0000007700067836 */ /* 0x000fe40000000000 */
[----:B------:R-:W-:Y:S01]  /*59e0*/  @!P4 IMAD.IADD R191, R191, 0x1, -R4 ;  /* 0x00000001bfbfc824 */ /* 0x000fe200078e0a04 */
[----:B------:R-:W-:Y:S01]  /*59f0*/  ISETP.GT.U32.AND P4, PT, R4, R187, PT ;  /* 0x000000bb0400720c */ /* 0x000fe20003f84070 */
[----:B------:R-:W-:Y:S01]  /*5a00*/  IMAD R19, R150, 0x2, R17 ;  /* 0x0000000296137824 */ /* 0x000fe200078e0211 */
[----:B------:R-:W-:Y:S01]  /*5a10*/  IABS R185, R6 ;  /* 0x0000000600b97213 */ /* 0x000fe20000000000 */
[----:B------:R-:W-:Y:S01]  /*5a20*/  @!P5 IMAD.MOV R195, RZ, RZ, -R195 ;  /* 0x000000ffffc3d224 */ /* 0x000fe200078e0ac3 */
[----:B------:R-:W-:Y:S01]  /*5a30*/  ISETP.GE.AND P5, PT, R6, RZ, PT ;  /* 0x000000ff0600720c */ /* 0x000fe20003fa6270 */
[----:B------:R-:W-:-:S02]  /*5a40*/  IMAD R21, R150, 0x2, R19 ;  /* 0x0000000296157824 */ /* 0x000fc400078e0213 */
[----:B------:R-:W-:Y:S02]  /*5a50*/  VIADD R6, R0, 0x78 ;  /* 0x0000007800067836 */ /* 0x000fe40000000000 */
[----:B------:R-:W-:Y:S02]  /*5a60*/  IMAD R23, R150, 0x2, R21 ;  /* 0x0000000296177824 */ /* 0x000fe400078e0215 */
[----:B------:R-:W-:Y:S01]  /*5a70*/  @!P0 IMAD.IADD R189, R189, 0x1, -R4 ;  /* 0x00000001bdbd8824 */ /* 0x000fe200078e0a04 */
[----:B------:R-:W-:Y:S01]  /*5a80*/  ISETP.GE.AND P1, PT, R6, RZ, PT ;  /* 0x000000ff0600720c */ /* 0x000fe20003f26270 */
[----:B------:R-:W-:Y:S01]  /*5a90*/  IMAD R89, R150, 0x2, R23 ;  /* 0x0000000296597824 */ /* 0x000fe200078e0217 */
[----:B------:R-:W-:Y:S01]  /*5aa0*/  IABS R183, R6 ;  /* 0x0000000600b77213 */ /* 0x000fe20000000000 */
[----:B------:R-:W-:Y:S01]  /*5ab0*/  IMAD.HI.U32 R6, R14, R185, RZ ;  /* 0x000000b90e067227 */ /* 0x000fe200078e00ff */
[----:B------:R-:W-:-:S03]  /*5ac0*/  ISETP.GT.U32.AND P0, PT, R4, R189, PT ;  /* 0x000000bd0400720c */ /* 0x000fc60003f04070 */
[----:B------:R-:W-:Y:S02]  /*5ad0*/  @!P4 IMAD.IADD R187, R187, 0x1, -R4 ;  /* 0x00000001bbbbc824 */ /* 0x000fe400078e0a04 */
[----:B------:R-:W-:Y:S02]  /*5ae0*/  IMAD.MOV R6, RZ, RZ, -R6 ;  /* 0x000000ffff067224 */ /* 0x000fe400078e0a06 */
[----:B------:R-:W-:Y:S01]  /*5af0*/  IMAD R91, R150, 0x2, R89 ;  /* 0x00000002965b7824 */ /* 0x000fe200078e0259 */
[C---:B------:R-:W-:Y:S01]  /*5b00*/  ISETP.GT.U32.AND P4, PT, R4.reuse, R187, PT ;  /* 0x000000bb0400720c */ /* 0x040fe20003f84070 */
[----:B------:R-:W-:Y:S02]  /*5b10*/  IMAD R185, R4, R6, R185 ;  /* 0x0000000604b97224 */ /* 0x000fe400078e02b9 */
[----:B------:R-:W-:-:S04]  /*5b20*/  IMAD.HI.U32 R6, R14, R183, RZ ;  /* 0x000000b70e067227 */ /* 0x000fc800078e00ff */
[C---:B------:R-:W-:Y:S02]  /*5b30*/  IMAD R93, R150.reuse, 0x2, R91 ;  /* 0x00000002965d7824 */ /* 0x040fe400078e025b */
[----:B------:R-:W-:Y:S02]  /*5b40*/  IMAD.MOV R6, RZ, RZ, -R6 ;  /* 0x000000ffff067224 */ /* 0x000fe400078e0a06 */
[----:B------:R-:W-:Y:S02]  /*5b50*/  IMAD R95, R150, 0x2, R93 ;  /* 0x00000002965f7824 */ /* 0x000fe400078e025d */
[C---:B------:R-:W-:Y:S02]  /*5b60*/  IMAD R153, R4.reuse, R40, R153 ;  /* 0x0000002804997224 */ /* 0x040fe400078e0299 */
[C---:B------:R-:W-:Y:S02]  /*5b70*/  IMAD R183, R4.reuse, R6, R183 ;  /* 0x0000000604b77224 */ /* 0x040fe400078e02b7 */
[----:B------:R-:W-:Y:S01]  /*5b80*/  @!P0 IMAD.IADD R189, R189, 0x1, -R4 ;  /* 0x00000001bdbd8824 */ /* 0x000fe200078e0a04 */
[----:B------:R-:W-:Y:S01]  /*5b90*/  ISETP.GT.U32.AND P0, PT, R4, R185, PT ;  /* 0x000000b90400720c */ /* 0x000fe20003f04070 */
[----:B------:R-:W-:-:S02]  /*5ba0*/  IMAD R99, R150, 0x2, R95 ;  /* 0x0000000296637824 */ /* 0x000fc400078e025f */
[C---:B------:R-:W-:Y:S02]  /*5bb0*/  VIADD R40, R0.reuse, 0x79 ;  /* 0x0000007900287836 */ /* 0x040fe40000000000 */
[----:B------:R-:W-:Y:S02]  /*5bc0*/  VIADD R54, R0, 0x7a ;  /* 0x0000007a00367836 */ /* 0x000fe40000000000 */
[----:B------:R-:W-:Y:S01]  /*5bd0*/  @!P4 IMAD.IADD R187, R187, 0x1, -R4 ;  /* 0x00000001bbbbc824 */ /* 0x000fe200078e0a04 */
[----:B------:R-:W-:Y:S01]  /*5be0*/  ISETP.GT.U32.AND P4, PT, R4, R183, PT ;  /* 0x000000b70400720c */ /* 0x000fe20003f84070 */
[----:B------:R-:W-:Y:S01]  /*5bf0*/  IMAD R97, R150, 0x2, R99 ;  /* 0x0000000296617824 */ /* 0x000fe200078e0263 */
[----:B------:R-:W-:Y:S01]  /*5c00*/  IABS R181, R40 ;  /* 0x0000002800b57213 */ /* 0x000fe20000000000 */
[----:B------:R-:W-:Y:S01]  /*5c10*/  VIADD R70, R0, 0x7b ;  /* 0x0000007b00467836 */ /* 0x000fe20000000000 */
[----:B------:R-:W-:Y:S01]  /*5c20*/  IABS R179, R54 ;  /* 0x0000003600b37213 */ /* 0x000fe20000000000 */
[----:B------:R-:W-:-:S02]  /*5c30*/  IMAD R149, R150, 0x2, R97 ;  /* 0x0000000296957824 */ /* 0x000fc400078e0261 */
[----:B------:R-:W-:Y:S01]  /*5c40*/  VIADD R84, R0, 0x7c ;  /* 0x0000007c00547836 */ /* 0x000fe20000000000 */
[----:B------:R-:W-:Y:S01]  /*5c50*/  IABS R169, R70 ;  /* 0x0000004600a97213 */ /* 0x000fe20000000000 */
[----:B------:R-:W-:-:S03]  /*5c60*/  IMAD.HI.U32 R26, R14, R181, RZ ;  /* 0x000000b50e1a7227 */ /* 0x000fc600078e00ff */
[----:B------:R-:W-:Y:S01]  /*5c70*/  IABS R163, R84 ;  /* 0x0000005400a37213 */ /* 0x000fe20000000000 */
[----:B------:R-:W-:-:S04]  /*5c80*/  IMAD.HI.U32 R28, R14, R179, RZ ;  /* 0x000000b30e1c7227 */ /* 0x000fc800078e00ff */
[----:B------:R-:W-:Y:S02]  /*5c90*/  IMAD R101, R150, 0x2, R149 ;  /* 0x0000000296657824 */ /* 0x000fe400078e0295 */
[----:B------:R-:W-:Y:S02]  /*5ca0*/  @!P0 IMAD.IADD R185, R185, 0x1, -R4 ;  /* 0x00000001b9b98824 */ /* 0x000fe400078e0a04 */
[----:B------:R-:W-:Y:S02]  /*5cb0*/  IMAD.MOV R26, RZ, RZ, -R26 ;  /* 0x000000ffff1a7224 */ /* 0x000fe400078e0a1a */
[----:B------:R-:W-:Y:S02]  /*5cc0*/  IMAD.MOV R28, RZ, RZ, -R28 ;  /* 0x000000ffff1c7224 */ /* 0x000fe400078e0a1c */
[----:B------:R-:W-:-:S04]  /*5cd0*/  IMAD.HI.U32 R6, R14, R169, RZ ;  /* 0x000000a90e067227 */ /* 0x000fc800078e00ff */
[----:B------:R-:W-:Y:S02]  /*5ce0*/  IMAD R103, R150, 0x2, R101 ;  /* 0x0000000296677824 */ /* 0x000fe400078e0265 */
[----:B------:R-:W-:Y:S01]  /*5cf0*/  @!P4 IMAD.IADD R183, R183, 0x1, -R4 ;  /* 0x00000001b7b7c824 */ /* 0x000fe200078e0a04 */
[C---:B------:R-:W-:Y:S01]  /*5d00*/  ISETP.GT.U32.AND P4, PT, R4.reuse, R185, PT ;  /* 0x000000b90400720c */ /* 0x040fe20003f84070 */
[C---:B------:R-:W-:Y:S02]  /*5d10*/  IMAD R181, R4.reuse, R26, R181 ;  /* 0x0000001a04b57224 */ /* 0x040fe400078e02b5 */
[----:B------:R-:W-:Y:S02]  /*5d20*/  IMAD R179, R4, R28, R179 ;  /* 0x0000001c04b37224 */ /* 0x000fe400078e02b3 */
[----:B------:R-:W-:Y:S01]  /*5d30*/  IMAD.HI.U32 R26, R14, R163, RZ ;  /* 0x000000a30e1a7227 */ /* 0x000fe200078e00ff */
[----:B------:R-:W-:-:S03]  /*5d40*/  ISETP.GT.U32.AND P0, PT, R4, R181, PT ;  /* 0x000000b50400720c */ /* 0x000fc60003f04070 */
[----:B------:R-:W-:Y:S02]  /*5d50*/  IMAD.MOV R28, RZ, RZ, -R6 ;  /* 0x000000ffff1c7224 */ /* 0x000fe400078e0a06 */
[----:B------:R-:W-:Y:S02]  /*5d60*/  IMAD R105, R150, 0x2, R103 ;  /* 0x0000000296697824 */ /* 0x000fe400078e0267 */
[----:B------:R-:W-:Y:S02]  /*5d70*/  IMAD.MOV R26, RZ, RZ, -R26 ;  /* 0x000000ffff1a7224 */ /* 0x000fe400078e0a1a */
[----:B------:R-:W-:Y:S02]  /*5d80*/  IMAD R169, R4, R28, R169 ;  /* 0x0000001c04a97224 */ /* 0x000fe400078e02a9 */
[----:B------:R-:W-:Y:S02]  /*5d90*/  IMAD R107, R150, 0x2, R105 ;  /* 0x00000002966b7824 */ /* 0x000fe400078e0269 */
[----:B------:R-:W-:-:S02]  /*5da0*/  IMAD R163, R4, R26, R163 ;  /* 0x0000001a04a37224 */ /* 0x000fc400078e02a3 */
[----:B------:R-:W-:Y:S01]  /*5db0*/  @!P6 IMAD.MOV R187, RZ, RZ, -R187 ;  /* 0x000000ffffbbe224 */ /* 0x000fe200078e0abb */
[----:B------:R-:W-:Y:S01]  /*5dc0*/  ISETP.GT.U32.AND P6, PT, R4, R169, PT ;  /* 0x000000a90400720c */ /* 0x000fe20003fc4070 */
[----:B------:R-:W-:Y:S02]  /*5dd0*/  IMAD R109, R150, 0x2, R107 ;  /* 0x00000002966d7824 */ /* 0x000fe400078e026b */
[----:B------:R-:W-:Y:S01]  /*5de0*/  @!P2 IMAD.MOV R189, RZ, RZ, -R189 ;  /* 0x000000ffffbda224 */ /* 0x000fe200078e0abd */
[C---:B------:R-:W-:Y:S01]  /*5df0*/  ISETP.GT.U32.AND P2, PT, R4.reuse, R179, PT ;  /* 0x000000b30400720c */ /* 0x040fe20003f44070 */
[----:B------:R-:W-:Y:S01]  /*5e00*/  @!P4 IMAD.IADD R185, R185, 0x1, -R4 ;  /* 0x00000001b9b9c824 */ /* 0x000fe200078e0a04 */
[----:B------:R-:W-:Y:S01]  /*5e10*/  ISETP.GT.U32.AND P4, PT, R4, R163, PT ;  /* 0x000000a30400720c */ /* 0x000fe20003f84070 */
[----:B------:R-:W-:Y:S02]  /*5e20*/  IMAD R111, R150, 0x2, R109 ;  /* 0x00000002966f7824 */ /* 0x000fe400078e026d */
[----:B------:R-:W-:-:S02]  /*5e30*/  VIADD R94, R0, 0x7d ;  /* 0x0000007d005e7836 */ /* 0x000fc40000000000 */
[C---:B------:R-:W-:Y:S02]  /*5e40*/  IMAD R113, R150.reuse, 0x2, R111 ;  /* 0x0000000296717824 */ /* 0x040fe400078e026f */
[--C-:B------:R-:W-:Y:S01]  /*5e50*/  @!P6 IMAD.IADD R169, R169, 0x1, -R4.reuse ;  /* 0x00000001a9a9e824 */ /* 0x100fe200078e0a04 */
[----:B------:R-:W-:Y:S01]  /*5e60*/  IABS R161, R94 ;  /* 0x0000005e00a17213 */ /* 0x000fe20000000000 */
[----:B------:R-:W-:Y:S01]  /*5e70*/  IMAD R115, R150, 0x2, R113 ;  /* 0x0000000296737824 */ /* 0x000fe200078e0271 */
[----:B------:R-:W-:Y:S01]  /*5e80*/  ISETP.GE.AND P6, PT, R40, RZ, PT ;  /* 0x000000ff2800720c */ /* 0x000fe20003fc6270 */
[--C-:B------:R-:W-:Y:S02]  /*5e90*/  @!P2 IMAD.IADD R179, R179, 0x1, -R4.reuse ;  /* 0x00000001b3b3a824 */ /* 0x100fe400078e0a04 */
[----:B------:R-:W-:Y:S02]  /*5ea0*/  IMAD R117, R150, 0x2, R115 ;  /* 0x0000000296757824 */ /* 0x000fe400078e0273 */
[----:B------:R-:W-:Y:S01]  /*5eb0*/  @!P4 IMAD.IADD R163, R163, 0x1, -R4 ;  /* 0x00000001a3a3c824 */ /* 0x000fe200078e0a04 */
[----:B------:R-:W-:Y:S01]  /*5ec0*/  ISETP.GT.U32.AND P4, PT, R4, R169, PT ;  /* 0x000000a90400720c */ /* 0x000fe20003f84070 */
[----:B------:R-:W-:-:S02]  /*5ed0*/  VIADD R96, R0, 0x7e ;  /* 0x0000007e00607836 */ /* 0x000fc40000000000 */
[----:B------:R-:W-:Y:S02]  /*5ee0*/  IMAD R119, R150, 0x2, R117 ;  /* 0x0000000296777824 */ /* 0x000fe400078e0275 */
[----:B------:R-:W-:Y:S01]  /*5ef0*/  @!P3 IMAD.MOV R191, RZ, RZ, -R191 ;  /* 0x000000ffffbfb224 */ /* 0x000fe200078e0abf */
[C---:B------:R-:W-:Y:S01]  /*5f00*/  ISETP.GT.U32.AND P3, PT, R4.reuse, R183, PT ;  /* 0x000000b70400720c */ /* 0x040fe20003f64070 */
[----:B------:R-:W-:Y:S01]  /*5f10*/  @!P5 IMAD.MOV R185, RZ, RZ, -R185 ;  /* 0x000000ffffb9d224 */ /* 0x000fe200078e0ab9 */
[----:B------:R-:W-:Y:S01]  /*5f20*/  ISETP.GT.U32.AND P5, PT, R4, R179, PT ;  /* 0x000000b30400720c */ /* 0x000fe20003fa4070 */
[----:B------:R-:W-:Y:S01]  /*5f30*/  IMAD.HI.U32 R6, R14, R161, RZ ;  /* 0x000000a10e067227 */ /* 0x000fe200078e00ff */
[----:B------:R-:W-:-:S03]  /*5f40*/  IABS R173, R96 ;  /* 0x0000006000ad7213 */ /* 0x000fc60000000000 */
[C---:B------:R-:W-:Y:S02]  /*5f50*/  IMAD R121, R150.reuse, 0x2, R119 ;  /* 0x0000000296797824 */ /* 0x040fe400078e0277 */
[----:B------:R-:W-:Y:S02]  /*5f60*/  IMAD.MOV R6, RZ, RZ, -R6 ;  /* 0x000000ffff067224 */ /* 0x000fe400078e0a06 */
[----:B------:R-:W-:Y:S02]  /*5f70*/  @!P0 IMAD.IADD R181, R181, 0x1, -R4 ;  /* 0x00000001b5b58824 */ /* 0x000fe400078e0a04 */
[----:B------:R-:W-:Y:S02]  /*5f80*/  IMAD R123, R150, 0x2, R121 ;  /* 0x00000002967b7824 */ /* 0x000fe400078e0279 */
[----:B------:R-:W-:Y:S01]  /*5f90*/  IMAD.HI.U32 R14, R14, R173, RZ ;  /* 0x000000ad0e0e7227 */ /* 0x000fe200078e00ff */
[----:B------:R-:W-:-:S03]  /*5fa0*/  ISETP.GT.U32.AND P0, PT, R4, R181, PT ;  /* 0x000000b50400720c */ /* 0x000fc60003f04070 */
[----:B------:R-:W-:Y:S01]  /*5fb0*/  IMAD R161, R4, R6, R161 ;  /* 0x0000000604a17224 */ /* 0x000fe200078e02a1 */
[----:B------:R-:W-:Y:S01]  /*5fc0*/  LOP3.LUT R6, RZ, R157, RZ, 0x33, !PT ;  /* 0x0000009dff067212 */ /* 0x000fe200078e33ff */
[----:B------:R-:W-:Y:S01]  /*5fd0*/  @!P4 IMAD.IADD R169, R169, 0x1, -R4 ;  /* 0x00000001a9a9c824 */ /* 0x000fe200078e0a04 */
[----:B------:R-:W-:Y:S01]  /*5fe0*/  ISETP.GE.AND P4, PT, R70, RZ, PT ;  /* 0x000000ff4600720c */ /* 0x000fe20003f86270 */
[----:B------:R-:W-:Y:S02]  /*5ff0*/  IMAD R127, R150, 0x2, R123 ;  /* 0x00000002967f7824 */ /* 0x000fe400078e027b */
[----:B------:R-:W-:Y:S02]  /*6000*/  IMAD.MOV R14, RZ, RZ, -R14 ;  /* 0x000000ffff0e7224 */ /* 0x000fe400078e0a0e */
[--C-:B------:R-:W-:Y:S01]  /*6010*/  @!P3 IMAD.IADD R183, R183, 0x1, -R4.reuse ;  /* 0x00000001b7b7b824 */ /* 0x100fe200078e0a04 */
[----:B------:R-:W-:Y:S01]  /*6020*/  ISETP.GT.U32.AND P3, PT, R4, R161, PT ;  /* 0x000000a10400720c */ /* 0x000fe20003f64070 */
[----:B------:R-:W-:Y:S01]  /*6030*/  @!P5 IMAD.IADD R179, R179, 0x1, -R4 ;  /* 0x00000001b3b3d824 */ /* 0x000fe200078e0a04 */
[----:B------:R-:W-:Y:S01]  /*6040*/  ISETP.GE.AND P5, PT, R54, RZ, PT ;  /* 0x000000ff3600720c */ /* 0x000fe20003fa6270 */
[----:B------:R-:W-:-:S02]  /*6050*/  IMAD R125, R150, 0x2, R127 ;  /* 0x00000002967d7824 */ /* 0x000fc400078e027f */
[----:B------:R-:W-:Y:S02]  /*6060*/  IMAD R173, R4, R14, R173 ;  /* 0x0000000e04ad7224 */ /* 0x000fe400078e02ad */
[----:B------:R-:W-:Y:S02]  /*6070*/  IMAD R129, R150, 0x2, R125 ;  /* 0x0000000296817824 */ /* 0x000fe400078e027d */
[----:B------:R-:W-:Y:S01]  /*6080*/  @!P0 IMAD.IADD R181, R181, 0x1, -R4 ;  /* 0x00000001b5b58824 */ /* 0x000fe200078e0a04 */
[----:B------:R-:W-:Y:S01]  /*6090*/  ISETP.GT.U32.AND P2, PT, R4, R173, PT ;  /* 0x000000ad0400720c */ /* 0x000fe20003f44070 */
[----:B------:R-:W-:Y:S01]  /*60a0*/  IMAD R165, R150, 0x2, R129 ;  /* 0x0000000296a57824 */ /* 0x000fe200078e0281 */
[----:B------:R-:W-:Y:S01]  /*60b0*/  ISETP.GT.U32.AND P0, PT, R4, R153, PT ;  /* 0x000000990400720c */ /* 0x000fe20003f04070 */
[----:B------:R-:W-:Y:S01]  /*60c0*/  @!P4 IMAD.MOV R169, RZ, RZ, -R169 ;  /* 0x000000ffffa9c224 */ /* 0x000fe200078e0aa9 */
[----:B------:R-:W-:Y:S01]  /*60d0*/  ISETP.NE.AND P4, PT, R157, RZ, PT ;  /* 0x000000ff9d00720c */ /* 0x000fe20003f85270 */
[----:B------:R-:W-:-:S02]  /*60e0*/  IMAD R131, R150, 0x2, R165 ;  /* 0x0000000296837824 */ /* 0x000fc400078e02a5 */
[--C-:B------:R-:W-:Y:S01]  /*60f0*/  @!P3 IMAD.IADD R161, R161, 0x1, -R4.reuse ;  /* 0x00000001a1a1b824 */ /* 0x100fe200078e0a04 */
[----:B------:R-:W-:Y:S01]  /*6100*/  ISETP.GT.U32.AND P3, PT, R4, R163, PT ;  /* 0x000000a30400720c */ /* 0x000fe20003f64070 */
[----:B------:R-:W-:Y:S01]  /*6110*/  @!P5 IMAD.MOV R179, RZ, RZ, -R179 ;  /* 0x000000ffffb3d224 */ /* 0x000fe200078e0ab3 */
[----:B------:R-:W-:Y:S01]  /*6120*/  ISETP.GE.AND P5, PT, R0, RZ, PT ;  /* 0x000000ff0000720c */ /* 0x000fe20003fa6270 */
[----:B------:R-:W-:Y:S01]  /*6130*/  IMAD R133, R150, 0x2, R131 ;  /* 0x0000000296857824 */ /* 0x000fe200078e0283 */
[----:B--2---:R-:W-:Y:S01]  /*6140*/  SEL R0, R6, R27, !P4 ;  /* 0x0000001b06007207 */ /* 0x004fe20006000000 */
[--C-:B------:R-:W-:Y:S01]  /*6150*/  @!P2 IMAD.IADD R173, R173, 0x1, -R4.reuse ;  /* 0x00000001adada824 */ /* 0x100fe200078e0a04 */
[----:B------:R-:W-:Y:S01]  /*6160*/  ISETP.GT.U32.AND P2, PT, R4, R161, PT ;  /* 0x000000a10400720c */ /* 0x000fe20003f44070 */
[----:B------:R-:W-:Y:S01]  /*6170*/  IMAD R135, R150, 0x2, R133 ;  /* 0x0000000296877824 */ /* 0x000fe200078e0285 */
[----:B------:R-:W-:Y:S01]  /*6180*/  SEL R14, R6, R193, !P4 ;  /* 0x000000c1060e7207 */ /* 0x000fe20006000000 */
[----:B------:R1:W-:Y:S01]  /*6190*/  STL [R1+0x40], R0 ;  /* 0x0000400001007387 */ /* 0x0003e20000100800 */
[--C-:B------:R-:W-:Y:S01]  /*61a0*/  @!P0 IMAD.IADD R153, R153, 0x1, -R4.reuse ;  /* 0x0000000199998824 */ /* 0x100fe200078e0a04 */
[----:B------:R-:W-:Y:S01]  /*61b0*/  ISETP.GT.U32.AND P0, PT, R4, R173, PT ;  /* 0x000000ad0400720c */ /* 0x000fe20003f04070 */
[----:B------:R-:W-:Y:S01]  /*61c0*/  IMAD R137, R150, 0x2, R135 ;  /* 0x0000000296897824 */ /* 0x000fe200078e0287 */
[----:B------:R-:W-:Y:S01]  /*61d0*/  SEL R70, R6, R229, !P4 ;  /* 0x000000e506467207 */ /* 0x000fe20006000000 */
[--C-:B------:R-:W-:Y:S01]  /*61e0*/  @!P3 IMAD.IADD R163, R163, 0x1, -R4.reuse ;  /* 0x00000001a3a3b824 */ /* 0x100fe200078e0a04 */
[----:B------:R-:W-:Y:S01]  /*61f0*/  ISETP.GE.AND P3, PT, R84, RZ, PT ;  /* 0x000000ff5400720c */ /* 0x000fe20003f66270 */
[----:B------:R-:W-:Y:S01]  /*6200*/  @!P1 IMAD.MOV R183, RZ, RZ, -R183 ;  /* 0x000000ffffb79224 */ /* 0x000fe200078e0ab7 */
[----:B------:R-:W-:Y:S01]  /*6210*/  ISETP.GT.U32.AND P1, PT, R4, R153, PT ;  /* 0x000000990400720c */ /* 0x000fe20003f24070 */
[----:B------:R-:W-:Y:S01]  /*6220*/  IMAD R139, R150, 0x2, R137 ;  /* 0x00000002968b7824 */ /* 0x000fe200078e0289 */
[C---:B-1----:R-:W-:Y:S01]  /*6230*/  SEL R0, R6.reuse, R10, !P4 ;  /* 0x0000000a06007207 */ /* 0x042fe20006000000 */
[--C-:B------:R-:W-:Y:S01]  /*6240*/  @!P2 IMAD.IADD R161, R161, 0x1, -R4.reuse ;  /* 0x00000001a1a1a824 */ /* 0x100fe200078e0a04 */
[----:B------:R-:W-:Y:S01]  /*6250*/  SEL R10, R6, R203, !P4 ;  /* 0x000000cb060a7207 */ /* 0x000fe20006000000 */
[----:B------:R-:W-:Y:S01]  /*6260*/  IMAD R141, R150, 0x2, R139 ;  /* 0x00000002968d7824 */ /* 0x000fe200078e028b */
[----:B------:R-:W-:Y:S01]  /*6270*/  ISETP.GE.AND P2, PT, R94, RZ, PT ;  /* 0x000000ff5e00720c */ /* 0x000fe20003f46270 */
[----:B------:R1:W-:Y:S01]  /*6280*/  STL [R1], R0 ;  /* 0x0000000001007387 */ /* 0x0003e20000100800 */
[--C-:B------:R-:W-:Y:S01]  /*6290*/  @!P0 IMAD.IADD R173, R173, 0x1, -R4.reuse ;  /* 0x00000001adad8824 */ /* 0x100fe200078e0a04 */
[----:B------:R-:W-:Y:S01]  /*62a0*/  ISETP.GE.AND P0, PT, R96, RZ, PT ;  /* 0x000000ff6000720c */ /* 0x000fe20003f06270 */
[C---:B------:R-:W-:Y:S01]  /*62b0*/  IMAD R143, R150.reuse, 0x2, R141 ;  /* 0x00000002968f7824 */ /* 0x040fe200078e028d */
[----:B------:R2:W-:Y:S01]  /*62c0*/  STL [R1+0x4], R10 ;  /* 0x0000040a01007387 */ /* 0x0005e20000100800 */
[----:B------:R-:W-:Y:S01]  /*62d0*/  @!P6 IMAD.MOV R181, RZ, RZ, -R181 ;  /* 0x000000ffffb5e224 */ /* 0x000fe200078e0ab5 */
[----:B------:R-:W-:Y:S01]  /*62e0*/  ISETP.GE.AND P6, PT, R5, UR16, PT ;  /* 0x0000001005007c0c */ /* 0x000fe2000bfc6270 */
[----:B------:R-:W-:Y:S01]  /*62f0*/  IMAD R145, R150, 0x2, R143 ;  /* 0x0000000296917824 */ /* 0x000fe200078e028f */
[C---:B------:R-:W-:Y:S01]  /*6300*/  SEL R229, R6.reuse, R30, !P4 ;  /* 0x0000001e06e57207 */ /* 0x040fe20006000000 */
[----:B------:R-:W-:Y:S01]  /*6310*/  @!P3 IMAD.MOV R163, RZ, RZ, -R163 ;  /* 0x000000ffffa3b224 */ /* 0x000fe200078e0aa3 */
[----:B-1----:R-:W-:Y:S01]  /*6320*/  SEL R0, R6, R201, !P4 ;  /* 0x000000c906007207 */ /* 0x002fe20006000000 */
[----:B------:R-:W-:Y:S01]  /*6330*/  @!P1 IMAD.IADD R153, R153, 0x1, -R4 ;  /* 0x0000000199999824 */ /* 0x000fe200078e0a04 */
[----:B------:R-:W-:Y:S01]  /*6340*/  ISETP.GE.AND P3, PT, R108, RZ, PT ;  /* 0x000000ff6c00720c */ /* 0x000fe20003f66270 */
[----:B------:R-:W-:Y:S01]  /*6350*/  IMAD R147, R150, 0x2, R145 ;  /* 0x0000000296937824 */ /* 0x000fe200078e0291 */
[----:B--2---:R-:W-:Y:S01]  /*6360*/  SEL R10, R6, R191, !P4 ;  /* 0x000000bf060a7207 */ /* 0x004fe20006000000 */
[----:B------:R1:W-:Y:S01]  /*6370*/  STL [R1+0x8], R0 ;  /* 0x0000080001007387 */ /* 0x0003e20000100800 */
[----:B------:R-:W-:Y:S01]  /*6380*/  ISETP.NE.AND P1, PT, R156, RZ, PT ;  /* 0x000000ff9c00720c */ /* 0x000fe20003f25270 */
[----:B------:R-:W-:Y:S01]  /*6390*/  @!P2 IMAD.MOV R161, RZ, RZ, -R161 ;  /* 0x000000ffffa1a224 */ /* 0x000fe200078e0aa1 */
[----:B------:R-:W-:Y:S01]  /*63a0*/  SEL R27, R6, R55, !P4 ;  /* 0x00000037061b7207 */ /* 0x000fe20006000000 */
[----:B------:R-:W-:Y:S01]  /*63b0*/  IMAD R90, R150, 0x2, R147 ;  /* 0x00000002965a7824 */ /* 0x000fe200078e0293 */
[C---:B------:R-:W-:Y:S01]  /*63c0*/  SEL R54, R6.reuse, R57, !P4 ;  /* 0x0000003906367207 */ /* 0x040fe20006000000 */
[----:B------:R-:W-:Y:S01]  /*63d0*/  IMAD.MOV.U32 R251, RZ, RZ, R153 ;  /* 0x000000fffffb7224 */ /* 0x000fe200078e0099 */
[C---:B------:R-:W-:Y:S01]  /*63e0*/  SEL R240, R6.reuse, R85, !P4 ;  /* 0x0000005506f07207 */ /* 0x040fe20006000000 */
[----:B------:R-:W-:Y:S01]  /*63f0*/  IMAD.MOV.U32 R153, RZ, RZ, R173 ;  /* 0x000000ffff997224 */ /* 0x000fe200078e00ad */
[----:B------:R-:W-:Y:S01]  /*6400*/  SEL R28, R6, R87, !P4 ;  /* 0x00000057061c7207 */ /* 0x000fe20006000000 */
[----:B------:R-:W-:Y:S01]  /*6410*/  IMAD R126, R150, 0x2, R90 ;  /* 0x00000002967e7824 */ /* 0x000fe200078e025a */
[C---:B-1----:R-:W-:Y:S01]  /*6420*/  SEL R0, R6.reuse, R195, !P4 ;  /* 0x000000c306007207 */ /* 0x042fe20006000000 */
[----:B------:R-:W-:Y:S01]  /*6430*/  @!P5 IMAD.MOV R251, RZ, RZ, -R251 ;  /* 0x000000fffffbd224 */ /* 0x000fe200078e0afb */
[C---:B------:R-:W-:Y:S01]  /*6440*/  SEL R30, R6.reuse, R42, !P4 ;  /* 0x0000002a061e7207 */ /* 0x040fe20006000000 */
[----:B------:R-:W-:Y:S01]  /*6450*/  @!P0 IMAD.MOV R153, RZ, RZ, -R153 ;  /* 0x000000ffff998224 */ /* 0x000fe200078e0a99 */
[----:B------:R-:W-:Y:S01]  /*6460*/  SEL R238, R6, R29, !P4 ;  /* 0x0000001d06ee7207 */ /* 0x000fe20006000000 */
[----:B------:R1:W-:Y:S01]  /*6470*/  STL [R1+0xc], R0 ;  /* 0x00000c0001007387 */ /* 0x0003e20000100800 */
[----:B------:R-:W-:Y:S01]  /*6480*/  @!P3 IMAD.MOV R8, RZ, RZ, -R8 ;  /* 0x000000ffff08b224 */ /* 0x000fe200078e0a08 */
[----:B------:R-:W-:Y:S01]  /*6490*/  @!P1 LOP3.LUT R8, RZ, R156, RZ, 0x33, !PT ;  /* 0x0000009cff089212 */ /* 0x000fe200078e33ff */
[----:B------:R-:W-:Y:S01]  /*64a0*/  IMAD R94, R150, 0x2, R126 ;  /* 0x00000002965e7824 */ /* 0x000fe200078e027e */
[----:B------:R2:W-:Y:S01]  /*64b0*/  STL [R1+0x10], R14 ;  /* 0x0000100e01007387 */ /* 0x0005e20000100800 */
[----:B------:R-:W-:Y:S01]  /*64c0*/  SEL R26, R6, R31, !P4 ;  /* 0x0000001f061a7207 */ /* 0x000fe20006000000 */
[----:B------:R-:W-:Y:S01]  /*64d0*/  VIADD R252, R2, UR8 ;  /* 0x0000000802fc7c36 */ /* 0x000fe20008000000 */
[C---:B------:R-:W-:Y:S01]  /*64e0*/  SEL R212, R6.reuse, R41, !P4 ;  /* 0x0000002906d47207 */ /* 0x040fe20006000000 */
[----:B------:R3:W-:Y:S01]  /*64f0*/  STL [R1+0x14], R10 ;  /* 0x0000140a01007387 */ /* 0x0007e20000100800 */
[----:B------:R-:W-:Y:S01]  /*6500*/  SEL R226, R6, R43, !P4 ;  /* 0x0000002b06e27207 */ /* 0x000fe20006000000 */
[----:B------:R-:W-:Y:S01]  /*6510*/  IMAD R159, R150, 0x2, R94 ;  /* 0x00000002969f7824 */ /* 0x000fe200078e025e */
[----:B-1----:R-:W-:Y:S01]  /*6520*/  SEL R0, R6, R189, !P4 ;  /* 0x000000bd06007207 */ /* 0x002fe20006000000 */
[----:B------:R-:W-:Y:S01]  /*6530*/  IMAD R7, R8, R7, RZ ;  /* 0x0000000708077224 */ /* 0x000fe200078e02ff */
[----:B------:R-:W-:Y:S01]  /*6540*/  SEL R84, R6, R71, !P4 ;  /* 0x0000004706547207 */ /* 0x000fe20006000000 */
[----:B------:R-:W-:Y:S01]  /*6550*/  IMAD R96, R150, 0x2, R159 ;  /* 0x0000000296607824 */ /* 0x000fe200078e029f */
[C---:B--2---:R-:W-:Y:S01]  /*6560*/  SEL R14, R6.reuse, R187, !P4 ;  /* 0x000000bb060e7207 */ /* 0x044fe20006000000 */
[----:B------:R1:W-:Y:S01]  /*6570*/  STL [R1+0x28], R0 ;  /* 0x0000280001007387 */ /* 0x0003e20000100800 */
[----:B------:R-:W-:Y:S01]  /*6580*/  SEL R40, R6, R215, !P4 ;  /* 0x000000d706287207 */ /* 0x000fe20006000000 */
[----:B------:R-:W-:Y:S01]  /*6590*/  IMAD R171, R150, 0x2, R96 ;  /* 0x0000000296ab7824 */ /* 0x000fe200078e0260 */
[C---:B---3--:R-:W-:Y:S01]  /*65a0*/  SEL R10, R6.reuse, R185, !P4 ;  /* 0x000000b9060a7207 */ /* 0x048fe20006000000 */
[----:B------:R2:W-:Y:S01]  /*65b0*/  STL [R1+0x24], R14 ;  /* 0x0000240e01007387 */ /* 0x0005e20000100800 */
[----:B------:R-:W-:Y:S01]  /*65c0*/  SEL R55, R6, R217, !P4 ;  /* 0x000000d906377207 */ /* 0x000fe20006000000 */
[----:B------:R-:W-:Y:S01]  /*65d0*/  IMAD R4, R150, 0x2, R171 ;  /* 0x0000000296047824 */ /* 0x000fe200078e02ab */
[C---:B------:R-:W-:Y:S01]  /*65e0*/  SEL R85, R6.reuse, R231, !P4 ;  /* 0x000000e706557207 */ /* 0x040fe20006000000 */
[----:B------:R3:W-:Y:S01]  /*65f0*/  STL [R1+0x20], R10 ;  /* 0x0000200a01007387 */ /* 0x0007e20000100800 */
[----:B------:R-:W-:Y:S01]  /*6600*/  SEL R214, R6, R241, !P4 ;  /* 0x000000f106d67207 */ /* 0x000fe20006000000 */
[----:B------:R-:W-:Y:S01]  /*6610*/  IMAD R175, R150, 0x2, R4 ;  /* 0x0000000296af7824 */ /* 0x000fe200078e0204 */
[----:B-1----:R-:W-:-:S02]  /*6620*/  SEL R0, R6, R183, !P4 ;  /* 0x000000b706007207 */ /* 0x002fc40006000000 */
        /* <DEDUP_REMOVED lines=12> */
[----:B------:R-:W-:-:S02]  /*66f0*/  SEL R251, R6, R251, !P4 ;  /* 0x000000fb06fb7207 */ /* 0x000fc40006000000 */
[----:B-1----:R-:W-:Y:S01]  /*6700*/  SEL R0, R6, R169, !P4 ;  /* 0x000000a906007207 */ /* 0x002fe20006000000 */
[----:B------:R-:W-:Y:S01]  /*6710*/  IMAD R169, R150, 0x2, R181 ;  /* 0x0000000296a97824 */ /* 0x000fe200078e02b5 */
[C---:B------:R-:W-:Y:S02]  /*6720*/  SEL R81, R6.reuse, R81, !P4 ;  /* 0x0000005106517207 */ /* 0x040fe40006000000 */
[C---:B--2---:R-:W-:Y:S01]  /*6730*/  SEL R14, R6.reuse, R163, !P4 ;  /* 0x000000a3060e7207 */ /* 0x044fe20006000000 */
[----:B------:R-:W-:Y:S01]  /*6740*/  STL [R1+0x30], R0 ;  /* 0x0000300001007387 */ /* 0x000fe20000100800 */
        /* <DEDUP_REMOVED lines=9> */
[C---:B------:R-:W-:Y:S01]  /*67e0*/  SEL R67, R6.reuse, R67, !P4 ;  /* 0x0000004306437207 */ /* 0x040fe20006000000 */
[----:B------:R3:W-:Y:S01]  /*67f0*/  STL.64 [R1+0x400], R156 ;  /* 0x0004009c01007387 */ /* 0x0007e20000100a00 */
[C---:B------:R-:W-:Y:S02]  /*6800*/  SEL R83, R6.reuse, R83, !P4 ;  /* 0x0000005306537207 */ /* 0x040fe40006000000 */
[C---:B-1----:R-:W-:Y:S02]  /*6810*/  LOP3.LUT R14, R3.reuse, 0x2, RZ, 0xfc, !PT ;  /* 0x00000002030e7812 */ /* 0x042fe400078efcff */
[C---:B------:R-:W-:Y:S02]  /*6820*/  SEL R239, R6.reuse, R239, !P4 ;  /* 0x000000ef06ef7207 */ /* 0x040fe40006000000 */
[----:B--2---:R-:W-:Y:S02]  /*6830*/  LOP3.LUT R10, R3, 0x20, RZ, 0xfc, !PT ;  /* 0x00000020030a7812 */ /* 0x004fe400078efcff */
[----:B------:R-:W-:-:S02]  /*6840*/  SEL R63, R6, R63, !P4 ;  /* 0x0000003f063f7207 */ /* 0x000fc40006000000 */
[C---:B------:R-:W-:Y:S02]  /*6850*/  SEL R69, R6.reuse, R69, !P4 ;  /* 0x0000004506457207 */ /* 0x040fe40006000000 */
[C---:B------:R-:W-:Y:S02]  /*6860*/  SEL R213, R6.reuse, R213, !P4 ;  /* 0x000000d506d57207 */ /* 0x040fe40006000000 */
[C---:B------:R-:W-:Y:S02]  /*6870*/  SEL R227, R6.reuse, R227, !P4 ;  /* 0x000000e306e37207 */ /* 0x040fe40006000000 */
[C---:B------:R-:W-:Y:S02]  /*6880*/  SEL R241, R6.reuse, R16, !P4 ;  /* 0x0000001006f17207 */ /* 0x040fe40006000000 */
[C---:B------:R-:W-:Y:S02]  /*6890*/  SEL R29, R6.reuse, R18, !P4 ;  /* 0x00000012061d7207 */ /* 0x040fe40006000000 */
        /* <DEDUP_REMOVED lines=76> */
[----:B------:R-:W-:Y:S01]  /*6d60*/  SEL R0, R6, R153, !P4 ;  /* 0x0000009906007207 */ /* 0x000fe20006000000 */
[----:B------:R-:W-:Y:S01]  /*6d70*/  IMAD R153, R150, 0x2, R161 ;  /* 0x0000000296997824 */ /* 0x000fe200078e02a1 */
[----:B------:R-:W-:Y:S02]  /*6d80*/  SEL R6, R82, RZ, !P6 ;  /* 0x000000ff52067207 */ /* 0x000fe40007000000 */
[----:B------:R-:W-:Y:S01]  /*6d90*/  ISETP.GE.AND P1, PT, R14, UR5, PT ;  /* 0x000000050e007c0c */ /* 0x000fe2000bf26270 */
[----:B------:R-:W-:Y:S01]  /*6da0*/  IMAD R92, R150, 0x2, R153 ;  /* 0x00000002965c7824 */ /* 0x000fe200078e0299 */
[----:B------:R-:W-:Y:S01]  /*6db0*/  ISETP.GE.AND P2, PT, R10, UR6, PT ;  /* 0x000000060a007c0c */ /* 0x000fe2000bf46270 */
[----:B------:R-:W-:Y:S01]  /*6dc0*/  ULDC.64 UR6, c[0x0][0x210] ;  /* 0x0000840000067ab9 */ /* 0x000fe20000000a00 */
[----:B------:R-:W-:Y:S01]  /*6dd0*/  ISETP.NE.U32.AND P0, PT, R6, RZ, PT ;  /* 0x000000ff0600720c */ /* 0x000fe20003f05070 */
[----:B------:R-:W-:Y:S01]  /*6de0*/  IMAD R120, R150, 0x2, R92 ;  /* 0x0000000296787824 */ /* 0x000fe200078e025c */
[----:B------:R-:W-:Y:S01]  /*6df0*/  SEL R6, R82, RZ, !P1 ;  /* 0x000000ff52067207 */ /* 0x000fe20004800000 */
[----:B------:R-:W-:Y:S01]  /*6e00*/  ULDC UR5, c[0x0][0x230] ;  /* 0x00008c0000057ab9 */ /* 0x000fe20000000800 */
[C---:B------:R-:W-:Y:S01]  /*6e10*/  LEA R204, P3, R7.reuse, UR6, 0x2 ;  /* 0x0000000607cc7c11 */ /* 0x040fe2000f8610ff */
[----:B------:R-:W-:Y:S01]  /*6e20*/  IMAD R98, R150, 0x2, R120 ;  /* 0x0000000296627824 */ /* 0x000fe200078e0278 */
[----:B------:R-:W-:Y:S01]  /*6e30*/  ISETP.NE.U32.AND P4, PT, R12, RZ, PT ;  /* 0x000000ff0c00720c */ /* 0x000fe20003f85070 */
[----:B------:R-:W-:Y:S01]  /*6e40*/  ULDC UR6, c[0x0][0x230] ;  /* 0x00008c0000067ab9 */ /* 0x000fe20000000800 */
[----:B------:R-:W-:Y:S01]  /*6e50*/  ISETP.NE.U32.AND P1, PT, R6, RZ, PT ;  /* 0x000000ff0600720c */ /* 0x000fe20003f25070 */
[----:B------:R-:W-:Y:S01]  /*6e60*/  IMAD R124, R150, 0x2, R98 ;  /* 0x00000002967c7824 */ /* 0x000fe200078e0262 */
[----:B------:R-:W-:-:S02]  /*6e70*/  LEA.HI.X.SX32 R24, R7, UR7, 0x2, P3 ;  /* 0x0000000707187c11 */ /* 0x000fc400098f16ff */
[----:B------:R-:W-:Y:S01]  /*6e80*/  LEA R6, P3, R25, R204, 0x2 ;  /* 0x000000cc19067211 */ /* 0x000fe200078610ff */
[C---:B------:R-:W-:Y:S01]  /*6e90*/  IMAD R148, R150.reuse, 0x2, R124 ;  /* 0x0000000296947824 */ /* 0x040fe200078e027c */
[----:B------:R-:W-:Y:S02]  /*6ea0*/  LOP3.LUT R10, R3, 0x22, RZ, 0xfc, !PT ;  /* 0x00000022030a7812 */ /* 0x000fe400078efcff */
[----:B------:R-:W-:Y:S01]  /*6eb0*/  LEA.HI.X.SX32 R7, R25, R24, 0x2, P3 ;  /* 0x0000001819077211 */ /* 0x000fe200018f16ff */
[----:B------:R-:W-:Y:S01]  /*6ec0*/  IMAD R128, R150, 0x2, R148 ;  /* 0x0000000296807824 */ /* 0x000fe200078e0294 */
[----:B------:R-:W-:Y:S02]  /*6ed0*/  SEL R8, R82, RZ, !P2 ;  /* 0x000000ff52087207 */ /* 0x000fe40005000000 */
[----:B------:R-:W-:Y:S01]  /*6ee0*/  ISETP.GE.AND P3, PT, R10, UR4, PT ;  /* 0x000000040a007c0c */ /* 0x000fe2000bf66270 */
[----:B------:R-:W-:Y:S01]  /*6ef0*/  @!PT LDS RZ, [RZ] ;  /* 0x00000000fffff984 */ /* 0x000fe20000000800 */
[----:B------:R-:W-:Y:S01]  /*6f00*/  @!PT LDS RZ, [RZ] ;  /* 0x00000000fffff984 */ /* 0x000fe20000000800 */
[----:B------:R-:W-:Y:S01]  /*6f10*/  @!PT LDS RZ, [RZ] ;  /* 0x00000000fffff984 */ /* 0x000fe20000000800 */
[----:B------:R1:W-:Y:S01]  /*6f20*/  LDGSTS.E [R252+0x20000], desc[UR10][R6.64], P4 ;  /* 0x2000000006fc7fae */ /* 0x0003e2000a12184a */
[----:B------:R-:W-:Y:S01]  /*6f30*/  ISETP.NE.U32.AND P2, PT, R8, RZ, PT ;  /* 0x000000ff0800720c */ /* 0x000fe20003f45070 */
[----:B------:R-:W-:Y:S01]  /*6f40*/  IMAD R203, R150, 0x2, R128 ;  /* 0x0000000296cb7824 */ /* 0x000fe200078e0280 */
[----:B------:R-:W-:Y:S01]  /*6f50*/  SEL R25, R82, RZ, !P3 ;  /* 0x000000ff52197207 */ /* 0x000fe20005800000 */
[----:B------:R-:W-:Y:S01]  /*6f60*/  ULDC UR4, c[0x0][0x230] ;  /* 0x00008c0000047ab9 */ /* 0x000fe20000000800 */
[-C--:B------:R-:W-:Y:S01]  /*6f70*/  LEA R8, P4, R9, R204.reuse, 0x2 ;  /* 0x000000cc09087211 */ /* 0x080fe200078810ff */
[----:B------:R-:W-:Y:S01]  /*6f80*/  IMAD R205, R150, 0x2, R203 ;  /* 0x0000000296cd7824 */ /* 0x000fe200078e02cb */
[-C--:B------:R-:W-:Y:S01]  /*6f90*/  LEA R100, P5, R101, R204.reuse, 0x2 ;  /* 0x000000cc65647211 */ /* 0x080fe200078a10ff */
[----:B------:R1:W-:Y:S01]  /*6fa0*/  STL.64 [R1+0x408], R6 ;  /* 0x0004080601007387 */ /* 0x0003e20000100a00 */
[----:B------:R-:W-:-:S02]  /*6fb0*/  LEA R102, P3, R103, R204, 0x2 ;  /* 0x000000cc67667211 */ /* 0x000fc400078610ff */
[-C--:B------:R-:W-:Y:S02]  /*6fc0*/  LEA.HI.X.SX32 R9, R9, R24.reuse, 0x2, P4 ;  /* 0x0000001809097211 */ /* 0x080fe400020f16ff */
[-C--:B------:R-:W-:Y:S02]  /*6fd0*/  LEA.HI.X.SX32 R101, R101, R24.reuse, 0x2, P5 ;  /* 0x0000001865657211 */ /* 0x080fe400028f16ff */
[----:B------:R-:W-:Y:S01]  /*6fe0*/  LEA.HI.X.SX32 R103, R103, R24, 0x2, P3 ;  /* 0x0000001867677211 */ /* 0x000fe200018f16ff */
[----:B------:R-:W-:Y:S01]  /*6ff0*/  LDGSTS.E [R252+0x20008], desc[UR10][R8.64], P1 ;  /* 0x2000800008fc7fae */ /* 0x000fe2000892184a */
[-C--:B------:R-:W-:Y:S02]  /*7000*/  LEA R130, P6, R131, R204.reuse, 0x2 ;  /* 0x000000cc83827211 */ /* 0x080fe400078c10ff */
[-C--:B------:R-:W-:Y:S01]  /*7010*/  LEA R132, P4, R133, R204.reuse, 0x2 ;  /* 0x000000cc85847211 */ /* 0x080fe200078810ff */
[----:B------:R-:W-:Y:S01]  /*7020*/  LDGSTS.E [R252+0x22000], desc[UR10][R100.64], P2 ;  /* 0x2200000064fc7fae */ /* 0x000fe2000912184a */
[----:B------:R-:W-:-:S02]  /*7030*/  LEA R174, P5, R175, R204, 0x2 ;  /* 0x000000ccafae7211 */ /* 0x000fc400078a10ff */
[----:B------:R-:W-:Y:S01]  /*7040*/  LEA R176, P3, R177, R204, 0x2 ;  /* 0x000000ccb1b07211 */ /* 0x000fe200078610ff */
[----:B------:R-:W-:Y:S01]  /*7050*/  STL.64 [R1+0x410], R8 ;  /* 0x0004100801007387 */ /* 0x000fe20000100a00 */
[-C--:B------:R-:W-:Y:S02]  /*7060*/  LEA.HI.X.SX32 R131, R131, R24.reuse, 0x2, P6 ;  /* 0x0000001883837211 */ /* 0x080fe400030f16ff */
[-C--:B------:R-:W-:Y:S01]  /*7070*/  LEA.HI.X.SX32 R133, R133, R24.reuse, 0x2, P4 ;  /* 0x0000001885857211 */ /* 0x080fe200020f16ff */
[----:B------:R-:W-:Y:S01]  /*7080*/  STL.64 [R1+0x418], R100 ;  /* 0x0004186401007387 */ /* 0x000fe20000100a00 */
[-C--:B------:R-:W-:Y:S02]  /*7090*/  LEA.HI.X.SX32 R175, R175, R24.reuse, 0x2, P5 ;  /* 0x00000018afaf7211 */ /* 0x080fe400028f16ff */
[----:B------:R-:W-:Y:S01]  /*70a0*/  LEA.HI.X.SX32 R177, R177, R24, 0x2, P3 ;  /* 0x00000018b1b17211 */ /* 0x000fe200018f16ff */
[----:B------:R-:W-:Y:S01]  /*70b0*/  STL.64 [R1+0x420], R102 ;  /* 0x0004206601007387 */ /* 0x000fe20000100a00 */
[----:B------:R-:W-:-:S02]  /*70c0*/  LEA R10, P6, R11, R204, 0x2 ;  /* 0x000000cc0b0a7211 */ /* 0x000fc400078c10ff */
[-C--:B------:R-:W-:Y:S01]  /*70d0*/  LEA R12, P4, R13, R204.reuse, 0x2 ;  /* 0x000000cc0d0c7211 */ /* 0x080fe200078810ff */
[----:B------:R-:W-:Y:S01]  /*70e0*/  STL.64 [R1+0x428], R130 ;  /* 0x0004288201007387 */ /* 0x000fe20000100a00 */
[-C--:B------:R-:W-:Y:S02]  /*70f0*/  LEA R104, P5, R105, R204.reuse, 0x2 ;  /* 0x000000cc69687211 */ /* 0x080fe400078a10ff */
[----:B------:R-:W-:Y:S01]  /*7100*/  LEA R106, P3, R107, R204, 0x2 ;  /* 0x000000cc6b6a7211 */ /* 0x000fe200078610ff */
[----:B------:R-:W-:Y:S01]  /*7110*/  STL.64 [R1+0x430], R132 ;  /* 0x0004308401007387 */ /* 0x000fe20000100a00 */
[-C--:B------:R-:W-:Y:S02]  /*7120*/  LEA.HI.X.SX32 R11, R11, R24.reuse, 0x2, P6 ;  /* 0x000000180b0b7211 */ /* 0x080fe400030f16ff */
[-C--:B------:R-:W-:Y:S01]  /*7130*/  LEA.HI.X.SX32 R13, R13, R24.reuse, 0x2, P4 ;  /* 0x000000180d0d7211 */ /* 0x080fe200020f16ff */
[----:B------:R-:W-:Y:S01]  /*7140*/  STL.64 [R1+0x438], R174 ;  /* 0x000438ae01007387 */ /* 0x000fe20000100a00 */
[----:B------:R-:W-:-:S02]  /*7150*/  LEA.HI.X.SX32 R105, R105, R24, 0x2, P5 ;  /* 0x0000001869697211 */ /* 0x000fc400028f16ff */
[----:B------:R-:W-:Y:S01]  /*7160*/  LEA.HI.X.SX32 R107, R107, R24, 0x2, P3 ;  /* 0x000000186b6b7211 */ /* 0x000fe200018f16ff */
[----:B------:R-:W-:Y:S01]  /*7170*/  STL.64 [R1+0x440], R176 ;  /* 0x000440b001007387 */ /* 0x000fe20000100a00 */
[-C--:B------:R-:W-:Y:S02]  /*7180*/  LEA R134, P6, R135, R204.reuse, 0x2 ;  /* 0x000000cc87867211 */ /* 0x080fe400078c10ff */
[-C--:B------:R-:W-:Y:S02]  /*7190*/  LEA R136, P4, R137, R204.reuse, 0x2 ;  /* 0x000000cc89887211 */ /* 0x080fe400078810ff */
[-C--:B------:R-:W-:Y:S02]  /*71a0*/  LEA R178, P5, R173, R204.reuse, 0x2 ;  /* 0x000000ccadb27211 */ /* 0x080fe400078a10ff */
[----:B------:R-:W-:Y:S02]  /*71b0*/  LEA R180, P3, R181, R204, 0x2 ;  /* 0x000000ccb5b47211 */ /* 0x000fe400078610ff */
[----:B------:R-:W-:-:S02]  /*71c0*/  LEA.HI.X.SX32 R135, R135, R24, 0x2, P6 ;  /* 0x0000001887877211 */ /* 0x000fc400030f16ff */
[-C--:B------:R-:W-:Y:S02]  /*71d0*/  LEA.HI.X.SX32 R137, R137, R24.reuse, 0x2, P4 ;  /* 0x0000001889897211 */ /* 0x080fe400020f16ff */
[-C--:B------:R-:W-:Y:S02]  /*71e0*/  LEA.HI.X.SX32 R179, R173, R24.reuse, 0x2, P5 ;  /* 0x00000018adb37211 */ /* 0x080fe400028f16ff */
[----:B------:R-:W-:Y:S02]  /*71f0*/  LEA.HI.X.SX32 R181, R181, R24, 0x2, P3 ;  /* 0x00000018b5b57211 */ /* 0x000fe400018f16ff */
[-C--:B------:R-:W-:Y:S02]  /*7200*/  LEA R14, P6, R15, R204.reuse, 0x2 ;  /* 0x000000cc0f0e7211 */ /* 0x080fe400078c10ff */
[-C--:B------:R-:W-:Y:S02]  /*7210*/  LEA R16, P4, R17, R204.reuse, 0x2 ;  /* 0x000000cc11107211 */ /* 0x080fe400078810ff */
[----:B------:R-:W-:-:S02]  /*7220*/  LEA R108, P5, R109, R204, 0x2 ;  /* 0x000000cc6d6c7211 */ /* 0x000fc400078a10ff */
[----:B------:R-:W-:Y:S02]  /*7230*/  LEA R110, P3, R111, R204, 0x2 ;  /* 0x000000cc6f6e7211 */ /* 0x000fe400078610ff */
[-C--:B------:R-:W-:Y:S02]  /*7240*/  LEA.HI.X.SX32 R15, R15, R24.reuse, 0x2, P6 ;  /* 0x000000180f0f7211 */ /* 0x080fe400030f16ff */
[-C--:B------:R-:W-:Y:S02]  /*7250*/  LEA.HI.X.SX32 R17, R17, R24.reuse, 0x2, P4 ;  /* 0x0000001811117211 */ /* 0x080fe400020f16ff */
[-C--:B------:R-:W-:Y:S02]  /*7260*/  LEA.HI.X.SX32 R109, R109, R24.reuse, 0x2, P5 ;  /* 0x000000186d6d7211 */ /* 0x080fe400028f16ff */
[----:B------:R-:W-:Y:S02]  /*7270*/  LEA.HI.X.SX32 R111, R111, R24, 0x2, P3 ;  /* 0x000000186f6f7211 */ /* 0x000fe400018f16ff */
[----:B------:R-:W-:-:S02]  /*7280*/  LEA R138, P6, R139, R204, 0x2 ;  /* 0x000000cc8b8a7211 */ /* 0x000fc400078c10ff */
[-C--:B------:R-:W-:Y:S02]  /*7290*/  LEA R140, P4, R141, R204.reuse, 0x2 ;  /* 0x000000cc8d8c7211 */ /* 0x080fe400078810ff */
[-C--:B------:R-:W-:Y:S02]  /*72a0*/  LEA R182, P5, R169, R204.reuse, 0x2 ;  /* 0x000000cca9b67211 */ /* 0x080fe400078a10ff */
[----:B------:R-:W-:Y:S02]  /*72b0*/  LEA R184, P3, R163, R204, 0x2 ;  /* 0x000000cca3b87211 */ /* 0x000fe400078610ff */
[-C--:B------:R-:W-:Y:S02]  /*72c0*/  LEA.HI.X.SX32 R139, R139, R24.reuse, 0x2, P6 ;  /* 0x000000188b8b7211 */ /* 0x080fe400030f16ff */
[-C--:B------:R-:W-:Y:S02]  /*72d0*/  LEA.HI.X.SX32 R141, R141, R24.reuse, 0x2, P4 ;  /* 0x000000188d8d7211 */ /* 0x080fe400020f16ff */
[----:B------:R-:W-:-:S02]  /*72e0*/  LEA.HI.X.SX32 R183, R169, R24, 0x2, P5 ;  /* 0x00000018a9b77211 */ /* 0x000fc400028f16ff */
[----:B------:R-:W-:Y:S02]  /*72f0*/  LEA.HI.X.SX32 R185, R163, R24, 0x2, P3 ;  /* 0x00000018a3b97211 */ /* 0x000fe400018f16ff */
        /* <DEDUP_REMOVED lines=24> */
[CC--:B------:R-:W-:Y:S02]  /*7480*/  LEA R146, P6, R147.reuse, R204.reuse, 0x2 ;  /* 0x000000cc93927211 */ /* 0x0c0fe400078c10ff */
        /* <DEDUP_REMOVED lines=10> */
[----:B------:R-:W-:Y:S02]  /*7530*/  LEA.HI.X.SX32 R91, R91, R24, 0x2, P6 ;  /* 0x000000185b5b7211 */ /* 0x000fe400030f16ff */
[----:B------:R-:W-:Y:S02]  /*7540*/  LEA R122, P3, R123, R204, 0x2 ;  /* 0x000000cc7b7a7211 */ /* 0x000fe400078610ff */
[-C--:B------:R-:W-:Y:S02]  /*7550*/  LEA.HI.X.SX32 R93, R93, R24.reuse, 0x2, P4 ;  /* 0x000000185d5d7211 */ /* 0x080fe400020f16ff */
[----:B------:R-:W-:Y:S02]  /*7560*/  LEA.HI.X.SX32 R121, R121, R24, 0x2, P5 ;  /* 0x0000001879797211 */ /* 0x000fe400028f16ff */
[-C--:B------:R-:W-:Y:S02]  /*7570*/  LEA R162, P6, R126, R204.reuse, 0x2 ;  /* 0x000000cc7ea27211 */ /* 0x080fe400078c10ff */
[----:B------:R-:W-:-:S02]  /*7580*/  LEA R152, P4, R94, R204, 0x2 ;  /* 0x000000cc5e987211 */ /* 0x000fc400078810ff */
[----:B------:R-:W-:Y:S02]  /*7590*/  LEA R194, P5, R98, R204, 0x2 ;  /* 0x000000cc62c27211 */ /* 0x000fe400078a10ff */
[-C--:B------:R-:W-:Y:S02]  /*75a0*/  LEA.HI.X.SX32 R123, R123, R24.reuse, 0x2, P3 ;  /* 0x000000187b7b7211 */ /* 0x080fe400018f16ff */
[----:B------:R-:W-:Y:S02]  /*75b0*/  LEA.HI.X.SX32 R163, R126, R24, 0x2, P6 ;  /* 0x000000187ea37211 */ /* 0x000fe400030f16ff */
[----:B------:R-:W-:Y:S02]  /*75c0*/  LEA R196, P3, R124, R204, 0x2 ;  /* 0x000000cc7cc47211 */ /* 0x000fe400078610ff */
[-C--:B------:R-:W-:Y:S02]  /*75d0*/  LEA.HI.X.SX32 R153, R94, R24.reuse, 0x2, P4 ;  /* 0x000000185e997211 */ /* 0x080fe400020f16ff */
[----:B------:R-:W-:-:S02]  /*75e0*/  LEA.HI.X.SX32 R195, R98, R24, 0x2, P5 ;  /* 0x0000001862c37211 */ /* 0x000fc400028f16ff */
[-C--:B------:R-:W-:Y:S02]  /*75f0*/  LEA R94, P6, R95, R204.reuse, 0x2 ;  /* 0x000000cc5f5e7211 */ /* 0x080fe400078c10ff */
[-C--:B------:R-:W-:Y:S02]  /*7600*/  LEA R98, P4, R99, R204.reuse, 0x2 ;  /* 0x000000cc63627211 */ /* 0x080fe400078810ff */
[----:B------:R-:W-:Y:S02]  /*7610*/  LEA R126, P5, R127, R204, 0x2 ;  /* 0x000000cc7f7e7211 */ /* 0x000fe400078a10ff */
[-C--:B------:R-:W-:Y:S02]  /*7620*/  LEA.HI.X.SX32 R197, R124, R24.reuse, 0x2, P3 ;  /* 0x000000187cc57211 */ /* 0x080fe400018f16ff */
[----:B------:R-:W-:Y:S02]  /*7630*/  LEA.HI.X.SX32 R95, R95, R24, 0x2, P6 ;  /* 0x000000185f5f7211 */ /* 0x000fe400030f16ff */
[----:B------:R-:W-:-:S02]  /*7640*/  LEA R124, P3, R125, R204, 0x2 ;  /* 0x000000cc7d7c7211 */ /* 0x000fc400078610ff */
[----:B------:R-:W-:Y:S02]  /*7650*/  LEA.HI.X.SX32 R99, R99, R24, 0x2, P4 ;  /* 0x0000001863637211 */ /* 0x000fe400020f16ff */
[----:B------:R-:W-:Y:S02]  /*7660*/  LEA R158, P6, R159, R204, 0x2 ;  /* 0x000000cc9f9e7211 */ /* 0x000fe400078c10ff */
[----:B------:R-:W-:Y:S02]  /*7670*/  LEA.HI.X.SX32 R127, R127, R24, 0x2, P5 ;  /* 0x000000187f7f7211 */ /* 0x000fe400028f16ff */
[-C--:B------:R-:W-:Y:S02]  /*7680*/  LEA R168, P4, R96, R204.reuse, 0x2 ;  /* 0x000000cc60a87211 */ /* 0x080fe400078810ff */
[----:B------:R-:W-:Y:S02]  /*7690*/  LEA R198, P5, R148, R204, 0x2 ;  /* 0x000000cc94c67211 */ /* 0x000fe400078a10ff */
[----:B------:R-:W-:-:S02]  /*76a0*/  LEA.HI.X.SX32 R125, R125, R24, 0x2, P3 ;  /* 0x000000187d7d7211 */ /* 0x000fc400018f16ff */
[----:B------:R-:W-:Y:S02]  /*76b0*/  LEA.HI.X.SX32 R159, R159, R24, 0x2, P6 ;  /* 0x000000189f9f7211 */ /* 0x000fe400030f16ff */
[----:B------:R-:W-:Y:S02]  /*76c0*/  LEA R200, P3, R128, R204, 0x2 ;  /* 0x000000cc80c87211 */ /* 0x000fe400078610ff */
[----:B------:R-:W-:Y:S02]  /*76d0*/  LEA.HI.X.SX32 R169, R96, R24, 0x2, P4 ;  /* 0x0000001860a97211 */ /* 0x000fe400020f16ff */
[----:B------:R-:W-:Y:S02]  /*76e0*/  LEA R96, P6, R97, R204, 0x2 ;  /* 0x000000cc61607211 */ /* 0x000fe400078c10ff */
[----:B------:R-:W-:Y:S02]  /*76f0*/  LEA.HI.X.SX32 R199, R148, R24, 0x2, P5 ;  /* 0x0000001894c77211 */ /* 0x000fe400028f16ff */
[----:B------:R-:W-:-:S02]  /*7700*/  LEA R148, P4, R149, R204, 0x2 ;  /* 0x000000cc95947211 */ /* 0x000fc400078810ff */
[----:B------:R-:W-:Y:S02]  /*7710*/  LEA.HI.X.SX32 R201, R128, R24, 0x2, P3 ;  /* 0x0000001880c97211 */ /* 0x000fe400018f16ff */
[----:B------:R-:W-:Y:S02]  /*7720*/  LEA R128, P5, R129, R204, 0x2 ;  /* 0x000000cc81807211 */ /* 0x000fe400078a10ff */
[-C--:B------:R-:W-:Y:S02]  /*7730*/  LEA.HI.X.SX32 R97, R97, R24.reuse, 0x2, P6 ;  /* 0x0000001861617211 */ /* 0x080fe400030f16ff */
[----:B------:R-:W-:Y:S02]  /*7740*/  LEA.HI.X.SX32 R149, R149, R24, 0x2, P4 ;  /* 0x0000001895957211 */ /* 0x000fe400020f16ff */
[-C--:B------:R-:W-:Y:S02]  /*7750*/  LEA R170, P6, R171, R204.reuse, 0x2 ;  /* 0x000000ccabaa7211 */ /* 0x080fe400078c10ff */
[----:B------:R-:W-:-:S02]  /*7760*/  LEA R172, P4, R4, R204, 0x2 ;  /* 0x000000cc04ac7211 */ /* 0x000fc400078810ff */
[----:B---3--:R-:W-:Y:S02]  /*7770*/  LOP3.LUT R157, R3, 0x40, RZ, 0xfc, !PT ;  /* 0x00000040039d7812 */ /* 0x008fe400078efcff */
[----:B------:R-:W-:Y:S02]  /*7780*/  LEA.HI.X.SX32 R129, R129, R24, 0x2, P5 ;  /* 0x0000001881817211 */ /* 0x000fe400028f16ff */
[----:B------:R-:W-:Y:S02]  /*7790*/  LEA R164, P3, R165, R204, 0x2 ;  /* 0x000000cca5a47211 */ /* 0x000fe400078610ff */
[----:B------:R-:W-:Y:S02]  /*77a0*/  LEA.HI.X.SX32 R171, R171, R24, 0x2, P6 ;  /* 0x00000018abab7211 */ /* 0x000fe400030f16ff */
[-C--:B------:R-:W-:Y:S02]  /*77b0*/  LEA R202, P5, R203, R204.reuse, 0x2 ;  /* 0x000000cccbca7211 */ /* 0x080fe400078a10ff */
[----:B------:R-:W-:-:S02]  /*77c0*/  LEA R204, P6, R205, R204, 0x2 ;  /* 0x000000cccdcc7211 */ /* 0x000fc400078c10ff */
[-C--:B------:R-:W-:Y:S02]  /*77d0*/  LEA.HI.X.SX32 R173, R4, R24.reuse, 0x2, P4 ;  /* 0x0000001804ad7211 */ /* 0x080fe400020f16ff */
[----:B------:R-:W-:Y:S02]  /*77e0*/  LOP3.LUT R156, R3, 0x42, RZ, 0xfc, !PT ;  /* 0x00000042039c7812 */ /* 0x000fe400078efcff */
[----:B------:R-:W-:Y:S01]  /*77f0*/  ISETP.GE.AND P4, PT, R157, UR4, PT ;  /* 0x000000049d007c0c */ /* 0x000fe2000bf86270 */
[----:B------:R-:W-:Y:S01]  /*7800*/  ULDC UR4, c[0x0][0x230] ;  /* 0x00008c0000047ab9 */ /* 0x000fe20000000800 */
[-C--:B------:R-:W-:Y:S02]  /*7810*/  LEA.HI.X.SX32 R203, R203, R24.reuse, 0x2, P5 ;  /* 0x00000018cbcb7211 */ /* 0x080fe400028f16ff */
[----:B------:R-:W-:Y:S02]  /*7820*/  LOP3.LUT R4, R3, 0x60, RZ, 0xfc, !PT ;  /* 0x0000006003047812 */ /* 0x000fe400078efcff */
[----:B------:R-:W-:-:S02]  /*7830*/  LEA.HI.X.SX32 R165, R165, R24, 0x2, P3 ;  /* 0x00000018a5a57211 */ /* 0x000fc400018f16ff */
[----:B------:R-:W-:Y:S02]  /*7840*/  LEA.HI.X.SX32 R205, R205, R24, 0x2, P6 ;  /* 0x00000018cdcd7211 */ /* 0x000fe400030f16ff */
[----:B------:R-:W-:Y:S01]  /*7850*/  ISETP.GE.AND P5, PT, R156, UR5, PT ;  /* 0x000000059c007c0c */ /* 0x000fe2000bfa6270 */
[----:B------:R-:W-:Y:S01]  /*7860*/  ULDC UR5, c[0x0][0x230] ;  /* 0x00008c0000057ab9 */ /* 0x000fe20000000800 */
[----:B------:R-:W-:Y:S02]  /*7870*/  SEL R24, R82, RZ, !P4 ;  /* 0x000000ff52187207 */ /* 0x000fe40006000000 */
[----:B------:R-:W-:Y:S02]  /*7880*/  ISETP.NE.U32.AND P3, PT, R25, RZ, PT ;  /* 0x000000ff1900720c */ /* 0x000fe40003f65070 */
[----:B------:R-:W-:Y:S01]  /*7890*/  ISETP.GE.AND P4, PT, R4, UR4, PT ;  /* 0x0000000404007c0c */ /* 0x000fe2000bf86270 */
[----:B------:R-:W-:Y:S01]  /*78a0*/  ULDC UR4, c[0x0][0x230] ;  /* 0x00008c0000047ab9 */ /* 0x000fe20000000800 */
[----:B-1----:R-:W-:-:S02]  /*78b0*/  LOP3.LUT R6, R3, 0x62, RZ, 0xfc, !PT ;  /* 0x0000006203067812 */ /* 0x002fc400078efcff */
[----:B------:R-:W-:Y:S02]  /*78c0*/  SEL R4, R82, RZ, !P5 ;  /* 0x000000ff52047207 */ /* 0x000fe40006800000 */
[----:B------:R-:W-:Y:S02]  /*78d0*/  ISETP.NE.U32.AND P5, PT, R24, RZ, PT ;  /* 0x000000ff1800720c */ /* 0x000fe40003fa5070 */
[----:B------:R-:W-:Y:S02]  /*78e0*/  SEL R24, R82, RZ, !P4 ;  /* 0x000000ff52187207 */ /* 0x000fe40006000000 */
[----:B------:R-:W-:Y:S01]  /*78f0*/  ISETP.GE.AND P4, PT, R6, UR4, PT ;  /* 0x0000000406007c0c */ /* 0x000fe2000bf86270 */
[----:B------:R-:W-:Y:S01]  /*7900*/  ULDC UR4, c[0x0][0x230] ;  /* 0x00008c0000047ab9 */ /* 0x000fe20000000800 */
[----:B------:R-:W-:Y:S01]  /*7910*/  ISETP.NE.U32.AND P1, PT, R4, RZ, PT ;  /* 0x000000ff0400720c */ /* 0x000fe20003f25070 */
[----:B------:R-:W-:Y:S01]  /*7920*/  LDGSTS.E [R252+0x22008], desc[UR10][R102.64], P3 ;  /* 0x2200800066fc7fae */ /* 0x000fe2000992184a */
[----:B------:R-:W-:-:S02]  /*7930*/  SEL R4, R82, RZ, !P4 ;  /* 0x000000ff52047207 */ /* 0x000fc40006000000 */
[C---:B------:R-:W-:Y:S02]  /*7940*/  LOP3.LUT R7, R3.reuse, 0x4, RZ, 0xfc, !PT ;  /* 0x0000000403077812 */ /* 0x040fe400078efcff */
[----:B------:R-:W-:Y:S01]  /*7950*/  LOP3.LUT R6, R3, 0x6, RZ, 0xfc, !PT ;  /* 0x0000000603067812 */ /* 0x000fe200078efcff */
[----:B------:R-:W-:Y:S01]  /*7960*/  LDGSTS.E [R252+0x24000], desc[UR10][R130.64], P5 ;  /* 0x2400000082fc7fae */ /* 0x000fe2000a92184a */
[----:B------:R-:W-:Y:S02]  /*7970*/  ISETP.NE.U32.AND P2, PT, R4, RZ, PT ;  /* 0x000000ff0400720c */ /* 0x000fe40003f45070 */
[----:B------:R-:W-:Y:S01]  /*7980*/  ISETP.GE.AND P3, PT, R7, UR4, PT ;  /* 0x0000000407007c0c */ /* 0x000fe2000bf66270 */
[----:B------:R-:W-:Y:S01]  /*7990*/  ULDC UR4, c[0x0][0x230] ;  /* 0x00008c0000047ab9 */ /* 0x000fe20000000800 */
[----:B------:R-:W-:Y:S01]  /*79a0*/  LOP3.LUT R4, R3, 0x24, RZ, 0xfc, !PT ;  /* 0x0000002403047812 */ /* 0x000fe200078efcff */
[----:B------:R-:W-:Y:S01]  /*79b0*/  LDGSTS.E [R252+0x24008], desc[UR10][R132.64], P1 ;  /* 0x2400800084fc7fae */ /* 0x000fe2000892184a */
[----:B------:R-:W-:-:S02]  /*79c0*/  ISETP.NE.U32.AND P4, PT, R24, RZ, PT ;  /* 0x000000ff1800720c */ /* 0x000fc40003f85070 */
[----:B------:R-:W-:Y:S01]  /*79d0*/  ISETP.GE.AND P5, PT, R6, UR5, PT ;  /* 0x0000000506007c0c */ /* 0x000fe2000bfa6270 */
[----:B------:R-:W-:Y:S01]  /*79e0*/  ULDC UR5, c[0x0][0x230] ;  /* 0x00008c0000057ab9 */ /* 0x000fe20000000800 */
[----:B------:R-:W-:Y:S02]  /*79f0*/  SEL R24, R82, RZ, !P3 ;  /* 0x000000ff52187207 */ /* 0x000fe40005800000 */
[----:B------:R-:W-:Y:S01]  /*7a00*/  ISETP.GE.AND P3, PT, R4, UR4, PT ;  /* 0x0000000404007c0c */ /* 0x000fe2000bf66270 */
[----:B------:R-:W-:Y:S01]  /*7a10*/  ULDC UR4, c[0x0][0x230] ;  /* 0x00008c0000047ab9 */ /* 0x000fe20000000800 */
[----:B------:R-:W-:Y:S02]  /*7a20*/  LOP3.LUT R6, R3, 0x26, RZ, 0xfc, !PT ;  /* 0x0000002603067812 */ /* 0x000fe400078efcff */
[----:B------:R-:W-:Y:S02]  /*7a30*/  SEL R4, R82, RZ, !P5 ;  /* 0x000000ff52047207 */ /* 0x000fe40006800000 */
[----:B------:R-:W-:Y:S01]  /*7a40*/  ISETP.NE.U32.AND P5, PT, R24, RZ, PT ;  /* 0x000000ff1800720c */ /* 0x000fe20003fa5070 */
[----:B------:R-:W-:Y:S01]  /*7a50*/  LDGSTS.E [R252+0x26000], desc[UR10][R174.64], P4 ;  /* 0x26000000aefc7fae */ /* 0x000fe2000a12184a */
[----:B------:R-:W-:-:S02]  /*7a60*/  SEL R24, R82, RZ, !P3 ;  /* 0x000000ff52187207 */ /* 0x000fc40005800000 */
[----:B------:R-:W-:Y:S01]  /*7a70*/  ISETP.GE.AND P3, PT, R6, UR4, PT ;  /* 0x0000000406007c0c */ /* 0x000fe2000bf66270 */
[----:B------:R-:W-:Y:S01]  /*7a80*/  ULDC UR4, c[0x0][0x230] ;  /* 0x00008c0000047ab9 */ /* 0x000fe20000000800 */
[----:B------:R-:W-:Y:S01]  /*7a90*/  ISETP.NE.U32.AND P1, PT, R4, RZ, PT ;  /* 0x000000ff0400720c */ /* 0x000fe20003f25070 */
[----:B------:R-:W-:Y:S01]  /*7aa0*/  LDGSTS.E [R252+0x26008], desc[UR10][R176.64], P2 ;  /* 0x26008000b0fc7fae */ /* 0x000fe2000912184a */
[----:B------:R-:W-:Y:S02]  /*7ab0*/  SEL R4, R82, RZ, !P3 ;  /* 0x000000ff52047207 */ /* 0x000fe40005800000 */
[----:B------:R-:W-:Y:S02]  /*7ac0*/  LOP3.LUT R6, R3, 0x44, RZ, 0xfc, !PT ;  /* 0x0000004403067812 */ /* 0x000fe400078efcff */
[----:B------:R-:W-:Y:S02]  /*7ad0*/  ISETP.NE.U32.AND P4, PT, R4, RZ, PT ;  /* 0x000000ff0400720c */ /* 0x000fe40003f85070 */
[----:B------:R-:W-:-:S02]  /*7ae0*/  ISETP.NE.U32.AND P3, PT, R24, RZ, PT ;  /* 0x000000ff1800720c */ /* 0x000fc40003f65070 */
[----:B------:R-:W-:Y:S01]  /*7af0*/  ISETP.GE.AND P2, PT, R6, UR4, PT ;  /* 0x0000000406007c0c */ /* 0x000fe2000bf46270 */
[----:B------:R-:W-:Y:S01]  /*7b00*/  ULDC UR4, c[0x0][0x230] ;  /* 0x00008c0000047ab9 */ /* 0x000fe20000000800 */
[----:B------:R-:W-:Y:S02]  /*7b10*/  LOP3.LUT R4, R2, 0x10, RZ, 0x3c, !PT ;  /* 0x0000001002047812 */ /* 0x000fe400078e3cff */
[C---:B------:R-:W-:Y:S02]  /*7b20*/  LOP3.LUT R6, R3.reuse, 0x46, RZ, 0xfc, !PT ;  /* 0x0000004603067812 */ /* 0x040fe400078efcff */
[----:B------:R-:W-:Y:S01]  /*7b30*/  SEL R25, R82, RZ, !P2 ;  /* 0x000000ff52197207 */ /* 0x000fe20005000000 */
[----:B------:R1:W-:Y:S01]  /*7b40*/  STL [R1+0x3c0], R4 ;  /* 0x0003c00401007387 */ /* 0x0003e20000100800 */
[----:B------:R-:W-:Y:S01]  /*7b50*/  ISETP.GE.AND P2, PT, R6, UR4, PT ;  /* 0x0000000406007c0c */ /* 0x000fe2000bf46270 */
[----:B------:R-:W-:Y:S01]  /*7b60*/  ULDC UR4, c[0x0][0x230] ;  /* 0x00008c0000047ab9 */ /* 0x000fe20000000800 */
[C---:B------:R-:W-:Y:S01]  /*7b70*/  LOP3.LUT R6, R3.reuse, 0x64, RZ, 0xfc, !PT ;  /* 0x0000006403067812 */ /* 0x040fe200078efcff */
[----:B------:R-:W-:Y:S01]  /*7b80*/  STL.64 [R1+0x448], R10 ;  /* 0x0004480a01007387 */ /* 0x000fe20000100a00 */
[----:B------:R-:W-:-:S02]  /*7b90*/  LOP3.LUT R7, R3, 0x66, RZ, 0xfc, !PT ;  /* 0x0000006603077812 */ /* 0x000fc400078efcff */
[----:B------:R-:W-:Y:S01]  /*7ba0*/  ISETP.GE.AND P6, PT, R6, UR4, PT ;  /* 0x0000000406007c0c */ /* 0x000fe2000bfc6270 */
[----:B------:R-:W-:Y:S01]  /*7bb0*/  ULDC UR4, c[0x0][0x230] ;  /* 0x00008c0000047ab9 */ /* 0x000fe20000000800 */
[----:B------:R-:W-:Y:S01]  /*7bc0*/  SEL R24, R82, RZ, !P2 ;  /* 0x000000ff52187207 */ /* 0x000fe20005000000 */
[----:B-1----:R-:W-:Y:S01]  /*7bd0*/  VIADD R4, R4, UR8 ;  /* 0x0000000804047c36 */ /* 0x002fe20008000000 */
[----:B------:R-:W-:Y:S01]  /*7be0*/  ISETP.NE.U32.AND P2, PT, R25, RZ, PT ;  /* 0x000000ff1900720c */ /* 0x000fe20003f45070 */
[----:B------:R-:W-:Y:S01]  /*7bf0*/  STL.64 [R1+0x450], R12 ;  /* 0x0004500c01007387 */ /* 0x000fe20000100a00 */
[----:B------:R-:W-:Y:S02]  /*7c00*/  SEL R25, R82, RZ, !P6 ;  /* 0x000000ff52197207 */ /* 0x000fe40007000000 */
[----:B------:R-:W-:Y:S01]  /*7c10*/  LOP3.LUT R6, R3, 0x8, RZ, 0xfc, !PT ;  /* 0x0000000803067812 */ /* 0x000fe200078efcff */
[----:B------:R-:W-:Y:S01]  /*7c20*/  LDGSTS.E [R4+0x20000], desc[UR10][R10.64], P5 ;  /* 0x200000000a047fae */ /* 0x000fe2000a92184a */
[----:B------:R-:W-:-:S03]  /*7c30*/  ISETP.NE.U32.AND P5, PT, R24, RZ, PT ;  /* 0x000000ff1800720c */ /* 0x000fc60003fa5070 */
[----:B------:R-:W-:Y:S01]  /*7c40*/  LDGSTS.E [R4+0x20008], desc[UR10][R12.64], P1 ;  /* 0x200080000c047fae */ /* 0x000fe2000892184a */
[----:B------:R-:W-:-:S03]  /*7c50*/  ISETP.NE.U32.AND P1, PT, R25, RZ, PT ;  /* 0x000000ff1900720c */ /* 0x000fc60003f25070 */
[----:B------:R-:W-:Y:S01]  /*7c60*/  LDGSTS.E [R4+0x22000], desc[UR10][R104.64], P3 ;  /* 0x2200000068047fae */ /* 0x000fe2000992184a */
[----:B------:R-:W-:Y:S01]  /*7c70*/  ISETP.GE.AND P3, PT, R6, UR4, PT ;  /* 0x0000000406007c0c */ /* 0x000fe2000bf66270 */
[----:B------:R-:W-:Y:S01]  /*7c80*/  ULDC UR4, c[0x0][0x230] ;  /* 0x00008c0000047ab9 */ /* 0x000fe20000000800 */
[----:B------:R-:W-:Y:S01]  /*7c90*/  LOP3.LUT R6, R3, 0x28, RZ, 0xfc, !PT ;  /* 0x0000002803067812 */ /* 0x000fe200078efcff */
[----:B------:R-:W-:Y:S01]  /*7ca0*/  LDGSTS.E [R4+0x22008], desc[UR10][R106.64], P4 ;  /* 0x220080006a047fae */ /* 0x000fe2000a12184a */
[----:B------:R-:W-:Y:S01]  /*7cb0*/  ISETP.GE.AND P4, PT, R7, UR5, PT ;  /* 0x0000000507007c0c */ /* 0x000fe2000bf86270 */
[----:B------:R-:W-:Y:S01]  /*7cc0*/  ULDC UR5, c[0x0][0x230] ;  /* 0x00008c0000057ab9 */ /* 0x000fe20000000800 */
[----:B------:R-:W-:Y:S01]  /*7cd0*/  LOP3.LUT R7, R3, 0xa, RZ, 0xfc, !PT ;  /* 0x0000000a03077812 */ /* 0x000fe200078efcff */
[----:B------:R-:W-:Y:S01]  /*7ce0*/  LDGSTS.E [R4+0x24000], desc[UR10][R134.64], P2 ;  /* 0x2400000086047fae */ /* 0x000fe2000912184a */
[C---:B------:R-:W-:Y:S02]  /*7cf0*/  SEL R25, R82.reuse, RZ, !P4 ;  /* 0x000000ff52197207 */ /* 0x040fe40006000000 */
[----:B------:R-:W-:Y:S01]  /*7d00*/  ISETP.GE.AND P6, PT, R7, UR5, PT ;  /* 0x0000000507007c0c */ /* 0x000fe2000bfc6270 */
[----:B------:R-:W-:Y:S01]  /*7d10*/  LDGSTS.E [R4+0x24008], desc[UR10][R136.64], P5 ;  /* 0x2400800088047fae */ /* 0x000fe2000a92184a */
[----:B------:R-:W-:Y:S01]  /*7d20*/  ISETP.NE.U32.AND P4, PT, R25, RZ, PT ;  /* 0x000000ff1900720c */ /* 0x000fe20003f85070 */
[----:B------:R-:W-:Y:S01]  /*7d30*/  ULDC UR5, c[0x0][0x230] ;  /* 0x00008c0000057ab9 */ /* 0x000fe20000000800 */
[C---:B------:R-:W-:Y:S01]  /*7d40*/  SEL R24, R82.reuse, RZ, !P3 ;  /* 0x000000ff52187207 */ /* 0x040fe20005800000 */
[----:B------:R-:W-:Y:S01]  /*7d50*/  LDGSTS.E [R4+0x26000], desc[UR10][R178.64], P1 ;  /* 0x26000000b2047fae */ /* 0x000fe2000892184a */
[----:B------:R-:W-:-:S02]  /*7d60*/  SEL R25, R82, RZ, !P6 ;  /* 0x000000ff52197207 */ /* 0x000fc40007000000 */
[----:B------:R-:W-:Y:S01]  /*7d70*/  ISETP.GE.AND P6, PT, R6, UR4, PT ;  /* 0x0000000406007c0c */ /* 0x000fe2000bfc6270 */
[----:B------:R-:W-:Y:S01]  /*7d80*/  ULDC UR4, c[0x0][0x230] ;  /* 0x00008c0000047ab9 */ /* 0x000fe20000000800 */
[----:B------:R-:W-:Y:S01]  /*7d90*/  LOP3.LUT R6, R3, 0x48, RZ, 0xfc, !PT ;  /* 0x0000004803067812 */ /* 0x000fe200078efcff */
[----:B------:R-:W-:Y:S01]  /*7da0*/  STL.64 [R1+0x458], R104 ;  /* 0x0004586801007387 */ /* 0x000fe20000100a00 */
[----:B------:R-:W-:Y:S02]  /*7db0*/  ISETP.NE.U32.AND P3, PT, R24, RZ, PT ;  /* 0x000000ff1800720c */ /* 0x000fe40003f65070 */
[----:B------:R-:W-:Y:S01]  /*7dc0*/  SEL R24, R82, RZ, !P6 ;  /* 0x000000ff52187207 */ /* 0x000fe20007000000 */
[----:B------:R1:W-:Y:S01]  /*7dd0*/  LDGSTS.E [R4+0x26008], desc[UR10][R180.64], P4 ;  /* 0x26008000b4047fae */ /* 0x0003e2000a12184a */
[----:B------:R-:W-:Y:S02]  /*7de0*/  ISETP.NE.U32.AND P2, PT, R25, RZ, PT ;  /* 0x000000ff1900720c */ /* 0x000fe40003f45070 */
[----:B------:R-:W-:Y:S01]  /*7df0*/  LOP3.LUT R7, R3, 0x2a, RZ, 0xfc, !PT ;  /* 0x0000002a03077812 */ /* 0x000fe200078efcff */
[----:B------:R-:W-:Y:S01]  /*7e00*/  STL.64 [R1+0x460], R106 ;  /* 0x0004606a01007387 */ /* 0x000fe20000100a00 */
[----:B------:R-:W-:Y:S01]  /*7e10*/  ISETP.GE.AND P4, PT, R6, UR5, PT ;  /* 0x0000000506007c0c */ /* 0x000fe2000bf86270 */
[----:B------:R-:W-:Y:S01]  /*7e20*/  ULDC UR5, c[0x0][0x230] ;  /* 0x00008c0000057ab9 */ /* 0x000fe20000000800 */
[----:B------:R-:W-:Y:S01]  /*7e30*/  LOP3.LUT R6, R2, 0x20, RZ, 0x3c, !PT ;  /* 0x0000002002067812 */ /* 0x000fe200078e3cff */
[----:B------:R-:W-:Y:S01]  /*7e40*/  STL.64 [R1+0x468], R134 ;  /* 0x0004688601007387 */ /* 0x000fe20000100a00 */
[----:B------:R-:W-:-:S02]  /*7e50*/  ISETP.NE.U32.AND P5, PT, R24, RZ, PT ;  /* 0x000000ff1800720c */ /* 0x000fc40003fa5070 */
[----:B------:R-:W-:Y:S01]  /*7e60*/  ISETP.GE.AND P1, PT, R7, UR4, PT ;  /* 0x0000000407007c0c */ /* 0x000fe2000bf26270 */
[----:B------:R-:W-:Y:S01]  /*7e70*/  VIADD R24, R6, UR8 ;  /* 0x0000000806187c36 */ /* 0x000fe20008000000 */
[C---:B-1----:R-:W-:Y:S01]  /*7e80*/  LOP3.LUT R4, R3.reuse, 0x4a, RZ, 0xfc, !PT ;  /* 0x0000004a03047812 */ /* 0x042fe200078efcff */
[----:B------:R-:W-:Y:S01]  /*7e90*/  STL.64 [R1+0x470], R136 ;  /* 0x0004708801007387 */ /* 0x000fe20000100a00 */
[----:B------:R-:W-:Y:S01]  /*7ea0*/  SEL R25, R82, RZ, !P1 ;  /* 0x000000ff52197207 */ /* 0x000fe20004800000 */
[----:B------:R-:W-:Y:S01]  /*7eb0*/  ULDC UR4, c[0x0][0x230] ;  /* 0x00008c0000047ab9 */ /* 0x000fe20000000800 */
[----:B------:R-:W-:Y:S01]  /*7ec0*/  ISETP.GE.AND P6, PT, R4, UR6, PT ;  /* 0x0000000604007c0c */ /* 0x000fe2000bfc6270 */
[----:B------:R-:W-:Y:S01]  /*7ed0*/  STL.64 [R1+0x478], R178 ;  /* 0x000478b201007387 */ /* 0x000fe20000100a00 */
[----:B------:R-:W-:Y:S01]  /*7ee0*/  LOP3.LUT R7, R3, 0x68, RZ, 0xfc, !PT ;  /* 0x0000006803077812 */ /* 0x000fe200078efcff */
[----:B------:R-:W-:Y:S01]  /*7ef0*/  ULDC UR6, c[0x0][0x230] ;  /* 0x00008c0000067ab9 */ /* 0x000fe20000000800 */
[----:B------:R-:W-:Y:S01]  /*7f00*/  SEL R4, R82, RZ, !P4 ;  /* 0x000000ff52047207 */ /* 0x000fe20006000000 */
[----:B------:R-:W-:Y:S01]  /*7f10*/  STL.64 [R1+0x480], R180 ;  /* 0x000480b401007387 */ /* 0x000fe20000100a00 */
[----:B------:R-:W-:-:S02]  /*7f20*/  ISETP.NE.U32.AND P1, PT, R25, RZ, PT ;  /* 0x000000ff1900720c */ /* 0x000fc40003f25070 */
[----:B------:R-:W-:Y:S01]  /*7f30*/  SEL R25, R82, RZ, !P6 ;  /* 0x000000ff52197207 */ /* 0x000fe20007000000 */
[----:B------:R1:W-:Y:S01]  /*7f40*/  STL [R1+0x3a0], R6 ;  /* 0x0003a00601007387 */ /* 0x0003e20000100800 */
[----:B------:R-:W-:Y:S02]  /*7f50*/  ISETP.NE.U32.AND P4, PT, R4, RZ, PT ;  /* 0x000000ff0400720c */ /* 0x000fe40003f85070 */
[----:B------:R-:W-:Y:S01]  /*7f60*/  LOP3.LUT R4, R3, 0xc, RZ, 0xfc, !PT ;  /* 0x0000000c03047812 */ /* 0x000fe200078efcff */
[----:B------:R-:W-:Y:S01]  /*7f70*/  LDGSTS.E [R24+0x20000], desc[UR10][R14.64], P3 ;  /* 0x200000000e187fae */ /* 0x000fe2000992184a */
[----:B------:R-:W-:-:S03]  /*7f80*/  ISETP.NE.U32.AND P3, PT, R25, RZ, PT ;  /* 0x000000ff1900720c */ /* 0x000fc60003f65070 */
[----:B------:R-:W-:Y:S01]  /*7f90*/  LDGSTS.E [R24+0x20008], desc[UR10][R16.64], P2 ;  /* 0x2000800010187fae */ /* 0x000fe2000912184a */
[----:B------:R-:W-:Y:S01]  /*7fa0*/  ISETP.GE.AND P2, PT, R7, UR4, PT ;  /* 0x0000000407007c0c */ /* 0x000fe2000bf46270 */
[----:B------:R-:W-:Y:S01]  /*7fb0*/  ULDC UR4, c[0x0][0x230] ;  /* 0x00008c0000047ab9 */ /* 0x000fe20000000800 */
[C---:B-1----:R-:W-:Y:S01]  /*7fc0*/  LOP3.LUT R6, R3.reuse, 0x6a, RZ, 0xfc, !PT ;  /* 0x0000006a03067812 */ /* 0x042fe200078efcff */
[----:B------:R-:W-:Y:S01]  /*7fd0*/  LDGSTS.E [R24+0x22000], desc[UR10][R108.64], P5 ;  /* 0x220000006c187fae */ /* 0x000fe2000a92184a */
[----:B------:R-:W-:Y:S02]  /*7fe0*/  SEL R25, R82, RZ, !P2 ;  /* 0x000000ff52197207 */ /* 0x000fe40005000000 */
[----:B------:R-:W-:Y:S01]  /*7ff0*/  ISETP.GE.AND P5, PT, R6, UR5, PT ;  /* 0x0000000506007c0c */ /* 0x000fe2000bfa6270 */
[----:B------:R-:W-:Y:S01]  /*8000*/  LDGSTS.E [R24+0x22008], desc[UR10][R110.64], P1 ;  /* 0x220080006e187fae */ /* 0x000fe2000892184a */
[----:B------:R-:W-:Y:S01]  /*8010*/  ISETP.GE.AND P2, PT, R4, UR4, PT ;  /* 0x0000000404007c0c */ /* 0x000fe2000bf46270 */
[----:B------:R-:W-:Y:S01]  /*8020*/  ULDC UR4, c[0x0][0x230] ;  /* 0x00008c0000047ab9 */ /* 0x000fe20000000800 */
[C---:B------:R-:W-:Y:S01]  /*8030*/  SEL R4, R82.reuse, RZ, !P5 ;  /* 0x000000ff52047207 */ /* 0x040fe20006800000 */
[----:B------:R-:W-:Y:S01]  /*8040*/  LDGSTS.E [R24+0x24000], desc[UR10][R138.64], P4 ;  /* 0x240000008a187fae */ /* 0x000fe2000a12184a */
[----:B------:R-:W-:Y:S01]  /*8050*/  LOP3.LUT R6, R3, 0xe, RZ, 0xfc, !PT ;  /* 0x0000000e03067812 */ /* 0x000fe200078efcff */
[----:B------:R-:W-:Y:S01]  /*8060*/  ULDC UR5, c[0x0][0x230] ;  /* 0x00008c0000057ab9 */ /* 0x000fe20000000800 */
[----:B------:R-:W-:Y:S01]  /*8070*/  ISETP.NE.U32.AND P5, PT, R25, RZ, PT ;  /* 0x000000ff1900720c */ /* 0x000fe20003fa5070 */
[----:B------:R-:W-:Y:S01]  /*8080*/  LDGSTS.E [R24+0x24008], desc[UR10][R140.64], P3 ;  /* 0x240080008c187fae */ /* 0x000fe2000992184a */
[----:B------:R-:W-:-:S02]  /*8090*/  SEL R25, R82, RZ, !P2 ;  /* 0x000000ff52197207 */ /* 0x000fc40005000000 */
[----:B------:R-:W-:Y:S01]  /*80a0*/  ISETP.GE.AND P2, PT, R6, UR4, PT ;  /* 0x0000000406007c0c */ /* 0x000fe2000bf46270 */
[----:B------:R-:W-:Y:S01]  /*80b0*/  ULDC UR4, c[0x0][0x230] ;  /* 0x00008c0000047ab9 */ /* 0x000fe20000000800 */
[----:B------:R-:W-:Y:S01]  /*80c0*/  ISETP.NE.U32.AND P1, PT, R4, RZ, PT ;  /* 0x000000ff0400720c */ /* 0x000fe20003f25070 */
[----:B------:R-:W-:Y:S01]  /*80d0*/  STL.64 [R1+0x488], R14 ;  /* 0x0004880e01007387 */ /* 0x000fe20000100a00 */
[----:B------:R-:W-:Y:S02]  /*80e0*/  SEL R4, R82, RZ, !P2 ;  /* 0x000000ff52047207 */ /* 0x000fe40005000000 */
[C---:B------:R-:W-:Y:S01]  /*80f0*/  LOP3.LUT R7, R3.reuse, 0x2c, RZ, 0xfc, !PT ;  /* 0x0000002c03077812 */ /* 0x040fe200078efcff */
[----:B------:R-:W-:Y:S01]  /*8100*/  STL.64 [R1+0x490], R16 ;  /* 0x0004901001007387 */ /* 0x000fe20000100a00 */
[C---:B------:R-:W-:Y:S02]  /*8110*/  LOP3.LUT R6, R3.reuse, 0x2e, RZ, 0xfc, !PT ;  /* 0x0000002e03067812 */ /* 0x040fe400078efcff */
[----:B------:R-:W-:Y:S01]  /*8120*/  ISETP.NE.U32.AND P4, PT, R4, RZ, PT ;  /* 0x000000ff0400720c */ /* 0x000fe20003f85070 */
[----:B------:R-:W-:Y:S01]  /*8130*/  LDGSTS.E [R24+0x26000], desc[UR10][R182.64], P5 ;  /* 0x26000000b6187fae */ /* 0x000fe2000a92184a */
[----:B------:R-:W-:-:S02]  /*8140*/  LOP3.LUT R4, R3, 0x4c, RZ, 0xfc, !PT ;  /* 0x0000004c03047812 */ /* 0x000fc400078efcff */
[----:B------:R-:W-:Y:S01]  /*8150*/  ISETP.GE.AND P3, PT, R7, UR4, PT ;  /* 0x0000000407007c0c */ /* 0x000fe2000bf66270 */
[----:B------:R-:W-:Y:S01]  /*8160*/  ULDC UR4, c[0x0][0x230] ;  /* 0x00008c0000047ab9 */ /* 0x000fe20000000800 */
[----:B------:R-:W-:Y:S01]  /*8170*/  ISETP.GE.AND P5, PT, R6, UR5, PT ;  /* 0x0000000506007c0c */ /* 0x000fe2000bfa6270 */
[----:B------:R-:W-:Y:S01]  /*8180*/  STL.64 [R1+0x498], R108 ;  /* 0x0004986c01007387 */ /* 0x000fe20000100a00 */
[----:B------:R-:W-:Y:S01]  /*8190*/  ISETP.NE.U32.AND P2, PT, R25, RZ, PT ;  /* 0x000000ff1900720c */ /* 0x000fe20003f45070 */
[----:B------:R-:W-:Y:S01]  /*81a0*/  ULDC UR5, c[0x0][0x230] ;  /* 0x00008c0000057ab9 */ /* 0x000fe20000000800 */
[----:B------:R-:W-:Y:S01]  /*81b0*/  ISETP.GE.AND P6, PT, R4, UR4, PT ;  /* 0x0000000404007c0c */ /* 0x000fe2000bfc6270 */
[----:B------:R-:W-:Y:S01]  /*81c0*/  STL.64 [R1+0x4a0], R110 ;  /* 0x0004a06e01007387 */ /* 0x000fe20000100a00 */
[----:B------:R-:W-:Y:S01]  /*81d0*/  SEL R4, R82, RZ, !P5 ;  /* 0x000000ff52047207 */ /* 0x000fe20006800000 */
[----:B------:R-:W-:Y:S01]  /*81e0*/  ULDC UR4, c[0x0][0x230] ;  /* 0x00008c0000047ab9 */ /* 0x000fe20000000800 */
[----:B------:R-:W-:Y:S01]  /*81f0*/  LOP3.LUT R6, R2, 0x30, RZ, 0x3c, !PT ;  /* 0x0000003002067812 */ /* 0x000fe200078e3cff */
[----:B------:R-:W-:Y:S01]  /*8200*/  STL.64 [R1+0x4a8], R138 ;  /* 0x0004a88a01007387 */ /* 0x000fe20000100a00 */
[----:B------:R-:W-:-:S02]  /*8210*/  SEL R25, R82, RZ, !P3 ;  /* 0x000000ff52197207 */ /* 0x000fc40005800000 */
[----:B------:R-:W-:Y:S01]  /*8220*/  ISETP.NE.U32.AND P5, PT, R4, RZ, PT ;  /* 0x000000ff0400720c */ /* 0x000fe20003fa5070 */
[----:B------:R-:W-:Y:S01]  /*8230*/  VIADD R4, R6, UR8 ;  /* 0x0000000806047c36 */ /* 0x000fe20008000000 */
[----:B------:R-:W-:Y:S01]  /*8240*/  ISETP.NE.U32.AND P3, PT, R25, RZ, PT ;  /* 0x000000ff1900720c */ /* 0x000fe20003f65070 */
[----:B------:R-:W-:Y:S01]  /*8250*/  STL.64 [R1+0x4b0], R140 ;  /* 0x0004b08c01007387 */ /* 0x000fe20000100a00 */
[----:B------:R-:W-:Y:S02]  /*8260*/  SEL R25, R82, RZ, !P6 ;  /* 0x000000ff52197207 */ /* 0x000fe40007000000 */
[----:B------:R-:W-:Y:S01]  /*8270*/  LOP3.LUT R7, R3, 0x4e, RZ, 0xfc, !PT ;  /* 0x0000004e03077812 */ /* 0x000fe200078efcff */
[----:B------:R-:W-:Y:S04]  /*8280*/  STL.64 [R1+0x4b8], R182 ;  /* 0x0004b8b601007387 */ /* 0x000fe80000100a00 */
[----:B------:R1:W-:Y:S01]  /*8290*/  LDGSTS.E [R24+0x26008], desc[UR10][R184.64], P1 ;  /* 0x26008000b8187fae */ /* 0x0003e2000892184a */
[----:B------:R-:W-:-:S03]  /*82a0*/  ISETP.NE.U32.AND P1, PT, R25, RZ, PT ;  /* 0x000000ff1900720c */ /* 0x000fc60003f25070 */
[----:B------:R2:W-:Y:S04]  /*82b0*/  STL [R1+0x380], R6 ;  /* 0x0003800601007387 */ /* 0x0005e80000100800 */
[----:B------:R-:W-:Y:S01]  /*82c0*/  LDGSTS.E [R4+0x20000], desc[UR10][R18.64], P2 ;  /* 0x2000000012047fae */ /* 0x000fe2000912184a */
[----:B------:R-:W-:Y:S01]  /*82d0*/  ISETP.GE.AND P2, PT, R7, UR4, PT ;  /* 0x0000000407007c0c */ /* 0x000fe2000bf46270 */
[----:B------:R-:W-:Y:S01]  /*82e0*/  ULDC UR4, c[0x0][0x230] ;  /* 0x00008c0000047ab9 */ /* 0x000fe20000000800 */
[C---:B------:R-:W-:Y:S01]  /*82f0*/  LOP3.LUT R7, R3.reuse, 0x6e, RZ, 0xfc, !PT ;  /* 0x0000006e03077812 */ /* 0x040fe200078efcff */
[----:B------:R-:W-:Y:S01]  /*8300*/  LDGSTS.E [R4+0x20008], desc[UR10][R20.64], P4 ;  /* 0x2000800014047fae */ /* 0x000fe2000a12184a */
[----:B------:R-:W-:Y:S02]  /*8310*/  SEL R25, R82, RZ, !P2 ;  /* 0x000000ff52197207 */ /* 0x000fe40005000000 */
[----:B--2---:R-:W-:Y:S01]  /*8320*/  LOP3.LUT R6, R3, 0x6c, RZ, 0xfc, !PT ;  /* 0x0000006c03067812 */ /* 0x004fe200078efcff */
[----:B------:R-:W-:Y:S01]  /*8330*/  LDGSTS.E [R4+0x22000], desc[UR10][R112.64], P3 ;  /* 0x2200000070047fae */ /* 0x000fe2000992184a */
[----:B------:R-:W-:Y:S01]  /*8340*/  ISETP.GE.AND P6, PT, R7, UR4, PT ;  /* 0x0000000407007c0c */ /* 0x000fe2000bfc6270 */
[----:B------:R-:W-:Y:S01]  /*8350*/  ULDC UR4, c[0x0][0x230] ;  /* 0x00008c0000047ab9 */ /* 0x000fe20000000800 */
[----:B------:R-:W-:Y:S01]  /*8360*/  ISETP.GE.AND P4, PT, R6, UR5, PT ;  /* 0x0000000506007c0c */ /* 0x000fe2000bf86270 */
[----:B------:R-:W-:Y:S01]  /*8370*/  LDGSTS.E [R4+0x22008], desc[UR10][R114.64], P5 ;  /* 0x2200800072047fae */ /* 0x000fe2000a92184a */
[----:B------:R-:W-:Y:S01]  /*8380*/  LOP3.LUT R6, R3, 0x10, RZ, 0xfc, !PT ;  /* 0x0000001003067812 */ /* 0x000fe200078efcff */
[----:B------:R-:W-:Y:S01]  /*8390*/  ULDC UR5, c[0x0][0x230] ;  /* 0x00008c0000057ab9 */ /* 0x000fe20000000800 */
[----:B-1----:R-:W-:Y:S01]  /*83a0*/  SEL R24, R82, RZ, !P4 ;  /* 0x000000ff52187207 */ /* 0x002fe20006000000 */
[----:B------:R-:W-:Y:S01]  /*83b0*/  LDGSTS.E [R4+0x24000], desc[UR10][R142.64], P1 ;  /* 0x240000008e047fae */ /* 0x000fe2000892184a */
[----:B------:R-:W-:-:S02]  /*83c0*/  ISETP.NE.U32.AND P2, PT, R25, RZ, PT ;  /* 0x000000ff1900720c */ /* 0x000fc40003f45070 */
[----:B------:R-:W-:Y:S01]  /*83d0*/  ISETP.GE.AND P4, PT, R6, UR4, PT ;  /* 0x0000000406007c0c */ /* 0x000fe2000bf86270 */
[----:B------:R-:W-:Y:S01]  /*83e0*/  ULDC UR4, c[0x0][0x230] ;  /* 0x00008c0000047ab9 */ /* 0x000fe20000000800 */
[C---:B------:R-:W-:Y:S01]  /*83f0*/  LOP3.LUT R6, R3.reuse, 0x12, RZ, 0xfc, !PT ;  /* 0x0000001203067812 */ /* 0x040fe200078efcff */
[----:B------:R-:W-:Y:S01]  /*8400*/  STL.64 [R1+0x4c0], R184 ;  /* 0x0004c0b801007387 */ /* 0x000fe20000100a00 */
[----:B------:R-:W-:Y:S02]  /*8410*/  ISETP.NE.U32.AND P3, PT, R24, RZ, PT ;  /* 0x000000ff1800720c */ /* 0x000fe40003f65070 */
[C---:B------:R-:W-:Y:S01]  /*8420*/  SEL R25, R82.reuse, RZ, !P6 ;  /* 0x000000ff52197207 */ /* 0x040fe20007000000 */
[----:B------:R-:W-:Y:S01]  /*8430*/  STL.64 [R1+0x4c8], R18 ;  /* 0x0004c81201007387 */ /* 0x000fe20000100a00 */
[----:B------:R-:W-:Y:S02]  /*8440*/  SEL R24, R82, RZ, !P4 ;  /* 0x000000ff52187207 */ /* 0x000fe40006000000 */
[----:B------:R-:W-:Y:S01]  /*8450*/  ISETP.GE.AND P1, PT, R6, UR4, PT ;  /* 0x0000000406007c0c */ /* 0x000fe2000bf26270 */
[----:B------:R-:W-:Y:S01]  /*8460*/  ULDC UR4, c[0x0][0x230] ;  /* 0x00008c0000047ab9 */ /* 0x000fe20000000800 */
[----:B------:R-:W-:Y:S01]  /*8470*/  LOP3.LUT R7, R3, 0x30, RZ, 0xfc, !PT ;  /* 0x0000003003077812 */ /* 0x000fe200078efcff */
[----:B------:R-:W-:Y:S01]  /*8480*/  LDGSTS.E [R4+0x24008], desc[UR10][R144.64], P2 ;  /* 0x2400800090047fae */ /* 0x000fe2000912184a */
[----:B------:R-:W-:-:S02]  /*8490*/  ISETP.NE.U32.AND P4, PT, R25, RZ, PT ;  /* 0x000000ff1900720c */ /* 0x000fc40003f85070 */
[----:B------:R-:W-:Y:S01]  /*84a0*/  ISETP.NE.U32.AND P5, PT, R24, RZ, PT ;  /* 0x000000ff1800720c */ /* 0x000fe20003fa5070 */
[----:B------:R-:W-:Y:S01]  /*84b0*/  STL.64 [R1+0x4d0], R20 ;  /* 0x0004d01401007387 */ /* 0x000fe20000100a00 */
[----:B------:R-:W-:Y:S02]  /*84c0*/  LOP3.LUT R6, R3, 0x32, RZ, 0xfc, !PT ;  /* 0x0000003203067812 */ /* 0x000fe400078efcff */
[----:B------:R-:W-:Y:S01]  /*84d0*/  SEL R24, R82, RZ, !P1 ;  /* 0x000000ff52187207 */ /* 0x000fe20004800000 */
[----:B------:R-:W-:Y:S01]  /*84e0*/  STL.64 [R1+0x4d8], R112 ;  /* 0x0004d87001007387 */ /* 0x000fe20000100a00 */
[----:B------:R-:W-:Y:S01]  /*84f0*/  ISETP.GE.AND P1, PT, R7, UR5, PT ;  /* 0x0000000507007c0c */ /* 0x000fe2000bf26270 */
[----:B------:R-:W-:Y:S01]  /*8500*/  ULDC UR5, c[0x0][0x230] ;  /* 0x00008c0000057ab9 */ /* 0x000fe20000000800 */
[----:B------:R-:W-:Y:S01]  /*8510*/  ISETP.GE.AND P2, PT, R6, UR4, PT ;  /* 0x0000000406007c0c */ /* 0x000fe2000bf46270 */
[----:B------:R-:W-:Y:S01]  /*8520*/  STL.64 [R1+0x4e0], R114 ;  /* 0x0004e07201007387 */ /* 0x000fe20000100a00 */
[----:B------:R-:W-:Y:S01]  /*8530*/  SEL R25, R82, RZ, !P1 ;  /* 0x000000ff52197207 */ /* 0x000fe20004800000 */
[----:B------:R-:W-:Y:S01]  /*8540*/  ULDC UR4, c[0x0][0x230] ;  /* 0x00008c0000047ab9 */ /* 0x000fe20000000800 */
[----:B------:R-:W-:Y:S01]  /*8550*/  LOP3.LUT R6, R2, 0x40, RZ, 0x3c, !PT ;  /* 0x0000004002067812 */ /* 0x000fe200078e3cff */
[----:B------:R-:W-:Y:S01]  /*8560*/  STL.64 [R1+0x4e8], R142 ;  /* 0x0004e88e01007387 */ /* 0x000fe20000100a00 */
[----:B------:R-:W-:-:S02]  /*8570*/  ISETP.NE.U32.AND P1, PT, R24, RZ, PT ;  /* 0x000000ff1800720c */ /* 0x000fc40003f25070 */
[----:B------:R-:W-:Y:S01]  /*8580*/  SEL R24, R82, RZ, !P2 ;  /* 0x000000ff52187207 */ /* 0x000fe20005000000 */
[----:B------:R-:W-:Y:S01]  /*8590*/  STL.64 [R1+0x4f0], R144 ;  /* 0x0004f09001007387 */ /* 0x000fe20000100a00 */
[----:B------:R-:W-:Y:S01]  /*85a0*/  ISETP.NE.U32.AND P2, PT, R25, RZ, PT ;  /* 0x000000ff1900720c */ /* 0x000fe20003f45070 */
[----:B------:R-:W-:Y:S01]  /*85b0*/  VIADD R25, R6, UR8 ;  /* 0x0000000806197c36 */ /* 0x000fe20008000000 */
[----:B------:R-:W-:Y:S01]  /*85c0*/  LOP3.LUT R7, R3, 0x50, RZ, 0xfc, !PT ;  /* 0x0000005003077812 */ /* 0x000fe200078efcff */
[----:B------:R-:W-:Y:S01]  /*85d0*/  LDGSTS.E [R4+0x26000], desc[UR10][R186.64], P3 ;  /* 0x26000000ba047fae */ /* 0x000fe2000992184a */
[----:B------:R-:W-:-:S03]  /*85e0*/  ISETP.NE.U32.AND P3, PT, R24, RZ, PT ;  /* 0x000000ff1800720c */ /* 0x000fc60003f65070 */
[----:B------:R1:W-:Y:S04]  /*85f0*/  STL [R1+0x360], R6 ;  /* 0x0003600601007387 */ /* 0x0003e80000100800 */
[----:B------:R2:W-:Y:S01]  /*8600*/  LDGSTS.E [R4+0x26008], desc[UR10][R188.64], P4 ;  /* 0x26008000bc047fae */ /* 0x0005e2000a12184a */
[----:B------:R-:W-:Y:S01]  /*8610*/  ISETP.GE.AND P4, PT, R7, UR4, PT ;  /* 0x0000000407007c0c */ /* 0x000fe2000bf86270 */
[----:B------:R-:W-:Y:S01]  /*8620*/  ULDC UR4, c[0x0][0x230] ;  /* 0x00008c0000047ab9 */ /* 0x000fe20000000800 */
[C---:B------:R-:W-:Y:S01]  /*8630*/  LOP3.LUT R7, R3.reuse, 0x14, RZ, 0xfc, !PT ;  /* 0x0000001403077812 */ /* 0x040fe200078efcff */
[----:B------:R-:W-:Y:S01]  /*8640*/  LDGSTS.E [R25+0x20000], desc[UR10][R22.64], P5 ;  /* 0x2000000016197fae */ /* 0x000fe2000a92184a */
[----:B------:R-:W-:Y:S02]  /*8650*/  SEL R24, R82, RZ, !P4 ;  /* 0x000000ff52187207 */ /* 0x000fe40006000000 */
[C---:B-1----:R-:W-:Y:S01]  /*8660*/  LOP3.LUT R6, R3.reuse, 0x52, RZ, 0xfc, !PT ;  /* 0x0000005203067812 */ /* 0x042fe200078efcff */
[----:B------:R-:W-:Y:S03]  /*8670*/  LDGSTS.E [R25+0x20008], desc[UR10][R88.64], P1 ;  /* 0x2000800058197fae */ /* 0x000fe6000892184a */
[----:B------:R-:W-:Y:S01]  /*8680*/  ISETP.GE.AND P5, PT, R6, UR5, PT ;  /* 0x0000000506007c0c */ /* 0x000fe2000bfa6270 */
[----:B------:R-:W-:Y:S01]  /*8690*/  LDGSTS.E [R25+0x22000], desc[UR10][R116.64], P2 ;  /* 0x2200000074197fae */ /* 0x000fe2000912184a */
[C---:B--2---:R-:W-:Y:S01]  /*86a0*/  LOP3.LUT R4, R3.reuse, 0x70, RZ, 0xfc, !PT ;  /* 0x0000007003047812 */ /* 0x044fe200078efcff */
[----:B------:R-:W-:Y:S01]  /*86b0*/  ULDC UR5, c[0x0][0x230] ;  /* 0x00008c0000057ab9 */ /* 0x000fe20000000800 */
[----:B------:R-:W-:Y:S01]  /*86c0*/  LOP3.LUT R6, R3, 0x72, RZ, 0xfc, !PT ;  /* 0x0000007203067812 */ /* 0x000fe200078efcff */
[----:B------:R-:W-:Y:S01]  /*86d0*/  LDGSTS.E [R25+0x22008], desc[UR10][R118.64], P3 ;  /* 0x2200800076197fae */ /* 0x000fe2000992184a */
[----:B------:R-:W-:Y:S01]  /*86e0*/  ISETP.GE.AND P4, PT, R4, UR4, PT ;  /* 0x0000000404007c0c */ /* 0x000fe2000bf86270 */
[----:B------:R-:W-:Y:S01]  /*86f0*/  ULDC UR4, c[0x0][0x230] ;  /* 0x00008c0000047ab9 */ /* 0x000fe20000000800 */
[----:B------:R-:W-:Y:S01]  /*8700*/  SEL R4, R82, RZ, !P5 ;  /* 0x000000ff52047207 */ /* 0x000fe20006800000 */
[----:B------:R-:W-:Y:S01]  /*8710*/  STL.64 [R1+0x4f8], R186 ;  /* 0x0004f8ba01007387 */ /* 0x000fe20000100a00 */
[----:B------:R-:W-:-:S02]  /*8720*/  ISETP.NE.U32.AND P5, PT, R24, RZ, PT ;  /* 0x000000ff1800720c */ /* 0x000fc40003fa5070 */
[----:B------:R-:W-:Y:S01]  /*8730*/  SEL R24, R82, RZ, !P4 ;  /* 0x000000ff52187207 */ /* 0x000fe20006000000 */
[----:B------:R-:W-:Y:S01]  /*8740*/  STL.64 [R1+0x500], R188 ;  /* 0x000500bc01007387 */ /* 0x000fe20000100a00 */
[----:B------:R-:W-:Y:S01]  /*8750*/  ISETP.GE.AND P4, PT, R6, UR4, PT ;  /* 0x0000000406007c0c */ /* 0x000fe2000bf86270 */
[----:B------:R-:W-:Y:S01]  /*8760*/  ULDC UR4, c[0x0][0x230] ;  /* 0x00008c0000047ab9 */ /* 0x000fe20000000800 */
[----:B------:R-:W-:Y:S01]  /*8770*/  ISETP.NE.U32.AND P1, PT, R4, RZ, PT ;  /* 0x000000ff0400720c */ /* 0x000fe20003f25070 */
[----:B------:R-:W-:Y:S01]  /*8780*/  STL.64 [R1+0x508], R22 ;  /* 0x0005081601007387 */ /* 0x000fe20000100a00 */
[----:B------:R-:W-:Y:S02]  /*8790*/  SEL R4, R82, RZ, !P4 ;  /* 0x000000ff52047207 */ /* 0x000fe40006000000 */
[----:B------:R-:W-:Y:S01]  /*87a0*/  LOP3.LUT R6, R3, 0x16, RZ, 0xfc, !PT ;  /* 0x0000001603067812 */ /* 0x000fe200078efcff */
[----:B------:R-:W-:Y:S01]  /*87b0*/  STL.64 [R1+0x510], R88 ;  /* 0x0005105801007387 */ /* 0x000fe20000100a00 */
[----:B------:R-:W-:-:S02]  /*87c0*/  ISETP.NE.U32.AND P2, PT, R4, RZ, PT ;  /* 0x000000ff0400720c */ /* 0x000fc40003f45070 */
[----:B------:R-:W-:Y:S01]  /*87d0*/  ISETP.GE.AND P3, PT, R7, UR4, PT ;  /* 0x0000000407007c0c */ /* 0x000fe2000bf66270 */
[----:B------:R-:W-:Y:S01]  /*87e0*/  LDGSTS.E [R25+0x24000], desc[UR10][R146.64], P5 ;  /* 0x2400000092197fae */ /* 0x000fe2000a92184a */
[C---:B------:R-:W-:Y:S01]  /*87f0*/  LOP3.LUT R4, R3.reuse, 0x34, RZ, 0xfc, !PT ;  /* 0x0000003403047812 */ /* 0x040fe200078efcff */
[----:B------:R-:W-:Y:S01]  /*8800*/  ULDC UR4, c[0x0][0x230] ;  /* 0x00008c0000047ab9 */ /* 0x000fe20000000800 */
[----:B------:R-:W-:Y:S01]  /*8810*/  ISETP.NE.U32.AND P4, PT, R24, RZ, PT ;  /* 0x000000ff1800720c */ /* 0x000fe20003f85070 */
[----:B------:R-:W-:Y:S01]  /*8820*/  LDGSTS.E [R25+0x24008], desc[UR10][R160.64], P1 ;  /* 0x24008000a0197fae */ /* 0x000fe2000892184a */
[----:B------:R-:W-:Y:S01]  /*8830*/  ISETP.GE.AND P5, PT, R6, UR5, PT ;  /* 0x0000000506007c0c */ /* 0x000fe2000bfa6270 */
[----:B------:R-:W-:Y:S01]  /*8840*/  ULDC UR5, c[0x0][0x230] ;  /* 0x00008c0000057ab9 */ /* 0x000fe20000000800 */
[----:B------:R-:W-:Y:S01]  /*8850*/  SEL R24, R82, RZ, !P3 ;  /* 0x000000ff52187207 */ /* 0x000fe20005800000 */
[----:B------:R-:W-:Y:S01]  /*8860*/  STL.64 [R1+0x518], R116 ;  /* 0x0005187401007387 */ /* 0x000fe20000100a00 */
[----:B------:R-:W-:Y:S01]  /*8870*/  ISETP.GE.AND P3, PT, R4, UR4, PT ;  /* 0x0000000404007c0c */ /* 0x000fe2000bf66270 */
[----:B------:R-:W-:Y:S01]  /*8880*/  ULDC UR4, c[0x0][0x230] ;  /* 0x00008c0000047ab9 */ /* 0x000fe20000000800 */
[----:B------:R-:W-:Y:S01]  /*8890*/  LOP3.LUT R6, R3, 0x36, RZ, 0xfc, !PT ;  /* 0x0000003603067812 */ /* 0x000fe200078efcff */
[----:B------:R-:W-:Y:S01]  /*88a0*/  STL.64 [R1+0x520], R118 ;  /* 0x0005207601007387 */ /* 0x000fe20000100a00 */
[----:B------:R-:W-:-:S02]  /*88b0*/  SEL R4, R82, RZ, !P5 ;  /* 0x000000ff52047207 */ /* 0x000fc40006800000 */
[----:B------:R-:W-:Y:S01]  /*88c0*/  ISETP.NE.U32.AND P5, PT, R24, RZ, PT ;  /* 0x000000ff1800720c */ /* 0x000fe20003fa5070 */
[----:B------:R-:W-:Y:S01]  /*88d0*/  LDGSTS.E [R25+0x26000], desc[UR10][R190.64], P4 ;  /* 0x26000000be197fae */ /* 0x000fe2000a12184a */
[----:B------:R-:W-:Y:S02]  /*88e0*/  SEL R24, R82, RZ, !P3 ;  /* 0x000000ff52187207 */ /* 0x000fe40005800000 */
[----:B------:R-:W-:Y:S01]  /*88f0*/  ISETP.GE.AND P3, PT, R6, UR4, PT ;  /* 0x0000000406007c0c */ /* 0x000fe2000bf66270 */
[----:B------:R-:W-:Y:S01]  /*8900*/  ULDC UR4, c[0x0][0x230] ;  /* 0x00008c0000047ab9 */ /* 0x000fe20000000800 */
[----:B------:R-:W-:Y:S01]  /*8910*/  ISETP.NE.U32.AND P1, PT, R4, RZ, PT ;  /* 0x000000ff0400720c */ /* 0x000fe20003f25070 */
[----:B------:R1:W-:Y:S01]  /*8920*/  LDGSTS.E [R25+0x26008], desc[UR10][R192.64], P2 ;  /* 0x26008000c0197fae */ /* 0x0003e2000912184a */
[----:B------:R-:W-:Y:S02]  /*8930*/  SEL R4, R82, RZ, !P3 ;  /* 0x000000ff52047207 */ /* 0x000fe40005800000 */
[----:B------:R-:W-:Y:S01]  /*8940*/  LOP3.LUT R6, R3, 0x54, RZ, 0xfc, !PT ;  /* 0x0000005403067812 */ /* 0x000fe200078efcff */
[----:B------:R-:W-:Y:S01]  /*8950*/  STL.64 [R1+0x528], R146 ;  /* 0x0005289201007387 */ /* 0x000fe20000100a00 */
[----:B------:R-:W-:-:S02]  /*8960*/  ISETP.NE.U32.AND P4, PT, R4, RZ, PT ;  /* 0x000000ff0400720c */ /* 0x000fc40003f85070 */
[----:B------:R-:W-:Y:S01]  /*8970*/  ISETP.NE.U32.AND P3, PT, R24, RZ, PT ;  /* 0x000000ff1800720c */ /* 0x000fe20003f65070 */
[----:B------:R-:W-:Y:S01]  /*8980*/  STL.64 [R1+0x530], R160 ;  /* 0x000530a001007387 */ /* 0x000fe20000100a00 */
[----:B------:R-:W-:Y:S01]  /*8990*/  ISETP.GE.AND P2, PT, R6, UR4, PT ;  /* 0x0000000406007c0c */ /* 0x000fe2000bf46270 */
[----:B------:R-:W-:Y:S01]  /*89a0*/  ULDC UR4, c[0x0][0x230] ;  /* 0x00008c0000047ab9 */ /* 0x000fe20000000800 */
[----:B------:R-:W-:Y:S01]  /*89b0*/  LOP3.LUT R4, R2, 0x50, RZ, 0x3c, !PT ;  /* 0x0000005002047812 */ /* 0x000fe200078e3cff */
[----:B------:R-:W-:Y:S01]  /*89c0*/  STL.64 [R1+0x538], R190 ;  /* 0x000538be01007387 */ /* 0x000fe20000100a00 */
[C---:B------:R-:W-:Y:S02]  /*89d0*/  LOP3.LUT R6, R3.reuse, 0x56, RZ, 0xfc, !PT ;  /* 0x0000005603067812 */ /* 0x040fe400078efcff */
[----:B-1----:R-:W-:Y:S01]  /*89e0*/  SEL R25, R82, RZ, !P2 ;  /* 0x000000ff52197207 */ /* 0x002fe20005000000 */
[----:B------:R-:W-:Y:S01]  /*89f0*/  STL.64 [R1+0x540], R192 ;  /* 0x000540c001007387 */ /* 0x000fe20000100a00 */
[----:B------:R-:W-:Y:S01]  /*8a00*/  ISETP.GE.AND P2, PT, R6, UR4, PT ;  /* 0x0000000406007c0c */ /* 0x000fe2000bf46270 */
[----:B------:R-:W-:Y:S01]  /*8a10*/  ULDC UR4, c[0x0][0x230] ;  /* 0x00008c0000047ab9 */ /* 0x000fe20000000800 */
[C---:B------:R-:W-:Y:S01]  /*8a20*/  LOP3.LUT R6, R3.reuse, 0x74, RZ, 0xfc, !PT ;  /* 0x0000007403067812 */ /* 0x040fe200078efcff */
[----:B------:R1:W-:Y:S01]  /*8a30*/  STL [R1+0x35c], R4 ;  /* 0x00035c0401007387 */ /* 0x0003e20000100800 */
[----:B------:R-:W-:-:S02]  /*8a40*/  LOP3.LUT R7, R3, 0x76, RZ, 0xfc, !PT ;  /* 0x0000007603077812 */ /* 0x000fc400078efcff */
[----:B------:R-:W-:Y:S01]  /*8a50*/  ISETP.GE.AND P6, PT, R6, UR4, PT ;  /* 0x0000000406007c0c */ /* 0x000fe2000bfc6270 */
[----:B------:R-:W-:Y:S01]  /*8a60*/  ULDC UR4, c[0x0][0x230] ;  /* 0x00008c0000047ab9 */ /* 0x000fe20000000800 */
[C---:B------:R-:W-:Y:S01]  /*8a70*/  SEL R24, R82.reuse, RZ, !P2 ;  /* 0x000000ff52187207 */ /* 0x040fe20005000000 */
[----:B------:R-:W-:Y:S01]  /*8a80*/  STL.64 [R1+0x548], R90 ;  /* 0x0005485a01007387 */ /* 0x000fe20000100a00 */
[----:B------:R-:W-:Y:S02]  /*8a90*/  ISETP.NE.U32.AND P2, PT, R25, RZ, PT ;  /* 0x000000ff1900720c */ /* 0x000fe40003f45070 */
[----:B------:R-:W-:Y:S01]  /*8aa0*/  SEL R25, R82, RZ, !P6 ;  /* 0x000000ff52197207 */ /* 0x000fe20007000000 */
[----:B-1----:R-:W-:Y:S01]  /*8ab0*/  VIADD R4, R4, UR8 ;  /* 0x0000000804047c36 */ /* 0x002fe20008000000 */
[----:B------:R-:W-:Y:S01]  /*8ac0*/  LOP3.LUT R6, R3, 0x18, RZ, 0xfc, !PT ;  /* 0x0000001803067812 */ /* 0x000fe200078efcff */
[----:B------:R-:W-:Y:S04]  /*8ad0*/  STL.64 [R1+0x550], R92 ;  /* 0x0005505c01007387 */ /* 0x000fe80000100a00 */
        /* <DEDUP_REMOVED lines=29> */
[C---:B------:R-:W-:Y:S01]  /*8cb0*/  LOP3.LUT R7, R3.reuse, 0x58, RZ, 0xfc, !PT ;  /* 0x0000005803077812 */ /* 0x040fe200078efcff */
[----:B------:R-:W-:Y:S01]  /*8cc0*/  STL.64 [R1+0x560], R122 ;  /* 0x0005607a01007387 */ /* 0x000fe20000100a00 */
[----:B------:R-:W-:Y:S01]  /*8cd0*/  ISETP.GE.AND P1, PT, R6, UR4, PT ;  /* 0x0000000406007c0c */ /* 0x000fe2000bf26270 */
[----:B------:R-:W-:Y:S01]  /*8ce0*/  ULDC UR4, c[0x0][0x230] ;  /* 0x00008c0000047ab9 */ /* 0x000fe20000000800 */
[----:B------:R-:W-:Y:S01]  /*8cf0*/  LOP3.LUT R6, R3, 0x5a, RZ, 0xfc, !PT ;  /* 0x0000005a03067812 */ /* 0x000fe200078efcff */
[----:B------:R-:W-:Y:S01]  /*8d00*/  STL.64 [R1+0x568], R162 ;  /* 0x000568a201007387 */ /* 0x000fe20000100a00 */
[----:B------:R-:W-:-:S02]  /*8d10*/  ISETP.NE.U32.AND P5, PT, R24, RZ, PT ;  /* 0x000000ff1800720c */ /* 0x000fc40003fa5070 */
[----:B------:R-:W-:Y:S01]  /*8d20*/  ISETP.GE.AND P4, PT, R7, UR5, PT ;  /* 0x0000000507007c0c */ /* 0x000fe2000bf86270 */
[----:B------:R-:W-:Y:S01]  /*8d30*/  STL.64 [R1+0x570], R152 ;  /* 0x0005709801007387 */ /* 0x000fe20000100a00 */
[----:B-1----:R-:W-:Y:S01]  /*8d40*/  LOP3.LUT R4, R2, 0x60, RZ, 0x3c, !PT ;  /* 0x0000006002047812 */ /* 0x002fe200078e3cff */
[----:B------:R-:W-:Y:S01]  /*8d50*/  ULDC UR5, c[0x0][0x230] ;  /* 0x00008c0000057ab9 */ /* 0x000fe20000000800 */
[----:B------:R-:W-:Y:S01]  /*8d60*/  SEL R25, R82, RZ, !P1 ;  /* 0x000000ff52197207 */ /* 0x000fe20004800000 */
[----:B------:R-:W-:Y:S01]  /*8d70*/  STL.64 [R1+0x578], R194 ;  /* 0x000578c201007387 */ /* 0x000fe20000100a00 */
[----:B------:R-:W-:Y:S02]  /*8d80*/  ISETP.GE.AND P6, PT, R6, UR6, PT ;  /* 0x0000000606007c0c */ /* 0x000fe4000bfc6270 */
[----:B------:R-:W-:Y:S01]  /*8d90*/  SEL R24, R82, RZ, !P4 ;  /* 0x000000ff52187207 */ /* 0x000fe20006000000 */
[----:B------:R-:W-:Y:S01]  /*8da0*/  STL.64 [R1+0x580], R196 ;  /* 0x000580c401007387 */ /* 0x000fe20000100a00 */
[----:B------:R-:W-:-:S02]  /*8db0*/  ISETP.NE.U32.AND P1, PT, R25, RZ, PT ;  /* 0x000000ff1900720c */ /* 0x000fc40003f25070 */
[----:B------:R-:W-:Y:S01]  /*8dc0*/  SEL R25, R82, RZ, !P6 ;  /* 0x000000ff52197207 */ /* 0x000fe20007000000 */
[----:B------:R1:W-:Y:S01]  /*8dd0*/  STL [R1+0x358], R4 ;  /* 0x0003580401007387 */ /* 0x0003e20000100800 */
[C---:B------:R-:W-:Y:S02]  /*8de0*/  LOP3.LUT R7, R3.reuse, 0x78, RZ, 0xfc, !PT ;  /* 0x0000007803077812 */ /* 0x040fe400078efcff */
[----:B------:R-:W-:Y:S01]  /*8df0*/  ISETP.NE.U32.AND P4, PT, R24, RZ, PT ;  /* 0x000000ff1800720c */ /* 0x000fe20003f85070 */
[----:B------:R-:W-:Y:S01]  /*8e00*/  STL.64 [R1+0x588], R94 ;  /* 0x0005885e01007387 */ /* 0x000fe20000100a00 */
[----:B------:R-:W-:-:S03]  /*8e10*/  LOP3.LUT R6, R3, 0x7a, RZ, 0xfc, !PT ;  /* 0x0000007a03067812 */ /* 0x000fc600078efcff */
[----:B------:R-:W-:Y:S01]  /*8e20*/  STL.64 [R1+0x590], R98 ;  /* 0x0005906201007387 */ /* 0x000fe20000100a00 */
[----:B-1----:R-:W-:-:S03]  /*8e30*/  VIADD R4, R4, UR8 ;  /* 0x0000000804047c36 */ /* 0x002fc60008000000 */
[----:B------:R-:W-:Y:S04]  /*8e40*/  STL.64 [R1+0x598], R126 ;  /* 0x0005987e01007387 */ /* 0x000fe80000100a00 */
[----:B------:R-:W-:Y:S01]  /*8e50*/  LDGSTS.E [R4+0x20000], desc[UR10][R94.64], P3 ;  /* 0x200000005e047fae */ /* 0x000fe2000992184a */
[----:B------:R-:W-:-:S03]  /*8e60*/  ISETP.NE.U32.AND P3, PT, R25, RZ, PT ;  /* 0x000000ff1900720c */ /* 0x000fc60003f65070 */
[----:B------:R-:W-:Y:S01]  /*8e70*/  LDGSTS.E [R4+0x20008], desc[UR10][R98.64], P2 ;  /* 0x2000800062047fae */ /* 0x000fe2000912184a */
[----:B------:R-:W-:Y:S01]  /*8e80*/  ISETP.GE.AND P2, PT, R7, UR4, PT ;  /* 0x0000000407007c0c */ /* 0x000fe2000bf46270 */
[----:B------:R-:W-:Y:S01]  /*8e90*/  ULDC UR4, c[0x0][0x230] ;  /* 0x00008c0000047ab9 */ /* 0x000fe20000000800 */
[C---:B------:R-:W-:Y:S01]  /*8ea0*/  LOP3.LUT R7, R3.reuse, 0x1c, RZ, 0xfc, !PT ;  /* 0x0000001c03077812 */ /* 0x040fe200078efcff */
[----:B------:R-:W-:Y:S01]  /*8eb0*/  LDGSTS.E [R4+0x22000], desc[UR10][R126.64], P5 ;  /* 0x220000007e047fae */ /* 0x000fe2000a92184a */
[----:B------:R-:W-:Y:S01]  /*8ec0*/  ISETP.GE.AND P5, PT, R6, UR5, PT ;  /* 0x0000000506007c0c */ /* 0x000fe2000bfa6270 */
[----:B------:R-:W-:Y:S01]  /*8ed0*/  ULDC UR5, c[0x0][0x230] ;  /* 0x00008c0000057ab9 */ /* 0x000fe20000000800 */
[C---:B------:R-:W-:Y:S01]  /*8ee0*/  SEL R25, R82.reuse, RZ, !P2 ;  /* 0x000000ff52197207 */ /* 0x040fe20005000000 */
[----:B------:R-:W-:Y:S01]  /*8ef0*/  LDGSTS.E [R4+0x22008], desc[UR10][R124.64], P1 ;  /* 0x220080007c047fae */ /* 0x000fe2000892184a */
[----:B------:R-:W-:Y:S02]  /*8f00*/  LOP3.LUT R6, R3, 0x1e, RZ, 0xfc, !PT ;  /* 0x0000001e03067812 */ /* 0x000fe400078efcff */
[----:B------:R-:W-:Y:S01]  /*8f10*/  ISETP.GE.AND P2, PT, R7, UR4, PT ;  /* 0x0000000407007c0c */ /* 0x000fe2000bf46270 */
[----:B------:R-:W-:Y:S01]  /*8f20*/  ULDC UR4, c[0x0][0x230] ;  /* 0x00008c0000047ab9 */ /* 0x000fe20000000800 */
[----:B------:R-:W-:Y:S01]  /*8f30*/  SEL R24, R82, RZ, !P5 ;  /* 0x000000ff52187207 */ /* 0x000fe20006800000 */
[----:B------:R-:W-:Y:S01]  /*8f40*/  LDGSTS.E [R4+0x24000], desc[UR10][R158.64], P4 ;  /* 0x240000009e047fae */ /* 0x000fe2000a12184a */
[----:B------:R-:W-:Y:S01]  /*8f50*/  ISETP.GE.AND P6, PT, R6, UR4, PT ;  /* 0x0000000406007c0c */ /* 0x000fe2000bfc6270 */
[----:B------:R-:W-:Y:S01]  /*8f60*/  ULDC UR4, c[0x0][0x230] ;  /* 0x00008c0000047ab9 */ /* 0x000fe20000000800 */
[----:B------:R-:W-:Y:S01]  /*8f70*/  LOP3.LUT R6, R3, 0x3c, RZ, 0xfc, !PT ;  /* 0x0000003c03067812 */ /* 0x000fe200078efcff */
[----:B------:R-:W-:Y:S01]  /*8f80*/  LDGSTS.E [R4+0x24008], desc[UR10][R168.64], P3 ;  /* 0x24008000a8047fae */ /* 0x000fe2000992184a */
[----:B------:R-:W-:-:S02]  /*8f90*/  ISETP.NE.U32.AND P5, PT, R25, RZ, PT ;  /* 0x000000ff1900720c */ /* 0x000fc40003fa5070 */
[----:B------:R-:W-:Y:S01]  /*8fa0*/  SEL R25, R82, RZ, !P2 ;  /* 0x000000ff52197207 */ /* 0x000fe20005000000 */
[----:B------:R-:W-:Y:S01]  /*8fb0*/  STL.64 [R1+0x5a0], R124 ;  /* 0x0005a07c01007387 */ /* 0x000fe20000100a00 */
[----:B------:R-:W-:Y:S01]  /*8fc0*/  ISETP.GE.AND P3, PT, R6, UR4, PT ;  /* 0x0000000406007c0c */ /* 0x000fe2000bf66270 */
[----:B------:R-:W-:Y:S01]  /*8fd0*/  ULDC UR4, c[0x0][0x230] ;  /* 0x00008c0000047ab9 */ /* 0x000fe20000000800 */
[----:B------:R-:W-:Y:S01]  /*8fe0*/  LOP3.LUT R6, R3, 0x5c, RZ, 0xfc, !PT ;  /* 0x0000005c03067812 */ /* 0x000fe200078efcff */
[----:B------:R-:W-:Y:S01]  /*8ff0*/  STL.64 [R1+0x5a8], R158 ;  /* 0x0005a89e01007387 */ /* 0x000fe20000100a00 */
[----:B------:R-:W-:Y:S02]  /*9000*/  ISETP.NE.U32.AND P1, PT, R25, RZ, PT ;  /* 0x000000ff1900720c */ /* 0x000fe40003f25070 */
[----:B------:R-:W-:Y:S01]  /*9010*/  SEL R25, R82, RZ, !P3 ;  /* 0x000000ff52197207 */ /* 0x000fe20005800000 */
[----:B------:R-:W-:Y:S01]  /*9020*/  STL.64 [R1+0x5b0], R168 ;  /* 0x0005b0a801007387 */ /* 0x000fe20000100a00 */
[----:B------:R-:W-:-:S02]  /*9030*/  ISETP.GE.AND P3, PT, R6, UR4, PT ;  /* 0x0000000406007c0c */ /* 0x000fc4000bf66270 */
[----:B------:R-:W-:Y:S01]  /*9040*/  LOP3.LUT R6, R2, 0x70, RZ, 0x3c, !PT ;  /* 0x0000007002067812 */ /* 0x000fe200078e3cff */
[----:B------:R-:W-:Y:S01]  /*9050*/  STL.64 [R1+0x5b8], R198 ;  /* 0x0005b8c601007387 */ /* 0x000fe20000100a00 */
[----:B------:R-:W-:Y:S02]  /*9060*/  ISETP.NE.U32.AND P2, PT, R24, RZ, PT ;  /* 0x000000ff1800720c */ /* 0x000fe40003f45070 */
[----:B------:R-:W-:Y:S01]  /*9070*/  LOP3.LUT R7, R3, 0x3e, RZ, 0xfc, !PT ;  /* 0x0000003e03077812 */ /* 0x000fe200078efcff */
[----:B------:R1:W-:Y:S01]  /*9080*/  STL [R1+0x354], R6 ;  /* 0x0003540601007387 */ /* 0x0003e20000100800 */
[----:B------:R-:W-:-:S03]  /*9090*/  SEL R24, R82, RZ, !P6 ;  /* 0x000000ff52187207 */ /* 0x000fc60007000000 */
[----:B------:R-:W-:Y:S01]  /*90a0*/  STL.64 [R1+0x5c0], R200 ;  /* 0x0005c0c801007387 */ /* 0x000fe20000100a00 */
[----:B------:R-:W-:-:S03]  /*90b0*/  ISETP.NE.U32.AND P4, PT, R24, RZ, PT ;  /* 0x000000ff1800720c */ /* 0x000fc60003f85070 */
[----:B------:R-:W-:Y:S04]  /*90c0*/  STL.64 [R1+0x5c8], R96 ;  /* 0x0005c86001007387 */ /* 0x000fe80000100a00 */
[----:B------:R-:W-:Y:S04]  /*90d0*/  STL.64 [R1+0x5d0], R150 ;  /* 0x0005d09601007387 */ /* 0x000fe80000100a00 */
[----:B------:R-:W-:Y:S04]  /*90e0*/  STL.64 [R1+0x5d8], R148 ;  /* 0x0005d89401007387 */ /* 0x000fe80000100a00 */
[----:B------:R-:W-:Y:S04]  /*90f0*/  STL.64 [R1+0x5e0], R128 ;  /* 0x0005e08001007387 */ /* 0x000fe80000100a00 */
[----:B------:R2:W-:Y:S04]  /*9100*/  STL.64 [R1+0x5e8], R2 ;  /* 0x0005e80201007387 */ /* 0x0005e80000100a00 */
[----:B------:R-:W3:Y:S04]  /*9110*/  LDL R157, [R1] ;  /* 0x00000000019d7983 */ /* 0x000ee80000100800 */
[----:B------:R-:W4:Y:S04]  /*9120*/  LDL R181, [R1+0x4] ;  /* 0x0000040001b57983 */ /* 0x000f280000100800 */
[----:B------:R-:W4:Y:S04]  /*9130*/  LDL R178, [R1+0x8] ;  /* 0x0000080001b27983 */ /* 0x000f280000100800 */
[----:B------:R-:W4:Y:S04]  /*9140*/  LDL R179, [R1+0xc] ;  /* 0x00000c0001b37983 */ /* 0x000f280000100800 */
[----:B------:R-:W4:Y:S04]  /*9150*/  LDL.LU R136, [R1+0x10] ;  /* 0x0000100001887983 */ /* 0x000f280000300800 */
        /* <DEDUP_REMOVED lines=10> */
[----:B------:R-:W-:Y:S01]  /*9200*/  LDGSTS.E [R4+0x26000], desc[UR10][R198.64], P5 ;  /* 0x26000000c6047fae */ /* 0x000fe2000a92184a */
[----:B------:R-:W-:Y:S01]  /*9210*/  ISETP.GE.AND P5, PT, R7, UR5, PT ;  /* 0x0000000507007c0c */ /* 0x000fe2000bfa6270 */
[----:B------:R-:W-:-:S02]  /*9220*/  ULDC.64 UR4, c[0x0][0x218] ;  /* 0x0000860000047ab9 */ /* 0x000fc40000000a00 */
[----:B------:R2:W-:Y:S01]  /*9230*/  LDGSTS.E [R4+0x26008], desc[UR10][R200.64], P2 ;  /* 0x26008000c8047fae */ /* 0x0005e2000912184a */
[C---:B------:R-:W-:Y:S02]  /*9240*/  SEL R24, R82.reuse, RZ, !P5 ;  /* 0x000000ff52187207 */ /* 0x040fe40006800000 */
[----:B------:R-:W-:Y:S02]  /*9250*/  ISETP.NE.U32.AND P5, PT, R25, RZ, PT ;  /* 0x000000ff1900720c */ /* 0x000fe40003fa5070 */
[----:B------:R-:W-:Y:S02]  /*9260*/  SEL R25, R82, RZ, !P3 ;  /* 0x000000ff52197207 */ /* 0x000fe40005800000 */
[----:B------:R-:W-:Y:S01]  /*9270*/  ISETP.NE.U32.AND P3, PT, R24, RZ, PT ;  /* 0x000000ff1800720c */ /* 0x000fe20003f65070 */
[----:B------:R-:W-:Y:S01]  /*9280*/  VIADD R24, R6, UR8 ;  /* 0x0000000806187c36 */ /* 0x000fe20008000000 */
[----:B------:R-:W-:Y:S01]  /*9290*/  ISETP.NE.U32.AND P2, PT, R25, RZ, PT ;  /* 0x000000ff1900720c */ /* 0x000fe20003f45070 */
[----:B------:R-:W-:Y:S01]  /*92a0*/  IMAD R25, R5, R151, RZ ;  /* 0x0000009705197224 */ /* 0x000fe200078e02ff */
[----:B------:R-:W-:-:S02]  /*92b0*/  LOP3.LUT R5, R3, 0x5e, RZ, 0xfc, !PT ;  /* 0x0000005e03057812 */ /* 0x000fc400078efcff */
[----:B------:R2:W-:Y:S01]  /*92c0*/  LDGSTS.E [R24+0x20000], desc[UR10][R96.64], P1 ;  /* 0x2000000060187fae */ /* 0x0005e2000892184a */
[----:B-1----:R-:W-:Y:S02]  /*92d0*/  LOP3.LUT R6, R3, 0x7c, RZ, 0xfc, !PT ;  /* 0x0000007c03067812 */ /* 0x002fe400078efcff */
[C---:B--2---:R-:W-:Y:S01]  /*92e0*/  LEA R4, P1, R25.reuse, UR4, 0x2 ;  /* 0x0000000419047c11 */ /* 0x044fe2000f8210ff */
[----:B------:R-:W-:Y:S01]  /*92f0*/  ULDC UR4, c[0x0][0x230] ;  /* 0x00008c0000047ab9 */ /* 0x000fe20000000800 */
[----:B------:R-:W-:Y:S02]  /*9300*/  LDGSTS.E [R24+0x20008], desc[UR10][R148.64], P4 ;  /* 0x2000800094187fae */ /* 0x000fe4000a12184a */
[----:B------:R-:W-:Y:S01]  /*9310*/  LEA.HI.X.SX32 R25, R25, UR5, 0x2, P1 ;  /* 0x0000000519197c11 */ /* 0x000fe200088f16ff */
[----:B------:R-:W-:Y:S01]  /*9320*/  ULDC UR5, c[0x0][0x230] ;  /* 0x00008c0000057ab9 */ /* 0x000fe20000000800 */
[----:B------:R-:W-:Y:S01]  /*9330*/  ISETP.GE.AND P1, PT, R5, UR4, PT ;  /* 0x0000000405007c0c */ /* 0x000fe2000bf26270 */
[----:B------:R-:W-:Y:S01]  /*9340*/  ULDC UR4, c[0x0][0x230] ;  /* 0x00008c0000047ab9 */ /* 0x000fe20000000800 */
[----:B------:R-:W-:Y:S01]  /*9350*/  LOP3.LUT R5, R3, 0x7e, RZ, 0xfc, !PT ;  /* 0x0000007e03057812 */ /* 0x000fe200078efcff */
[----:B------:R1:W-:Y:S01]  /*9360*/  LDGSTS.E [R24+0x22000], desc[UR10][R128.64], P5 ;  /* 0x2200000080187fae */ /* 0x0003e2000a92184a */
[----:B------:R-:W-:Y:S01]  /*9370*/  ISETP.GE.AND P4, PT, R6, UR4, PT ;  /* 0x0000000406007c0c */ /* 0x000fe2000bf86270 */
[----:B------:R-:W-:Y:S01]  /*9380*/  ULDC UR4, c[0x0][0x240] ;  /* 0x0000900000047ab9 */ /* 0x000fe20000000800 */
[----:B------:R-:W-:Y:S01]  /*9390*/  ISETP.GE.AND P5, PT, R5, UR5, PT ;  /* 0x0000000505007c0c */ /* 0x000fe2000bfa6270 */
[----:B------:R-:W-:Y:S01]  /*93a0*/  IMAD R19, R33, UR4, RZ ;  /* 0x0000000421137c24 */ /* 0x000fe2000f8e02ff */
[----:B------:R-:W-:Y:S01]  /*93b0*/  SEL R252, R82, RZ, !P1 ;  /* 0x000000ff52fc7207 */ /* 0x000fe20004800000 */
[----:B------:R-:W-:Y:S01]  /*93c0*/  IMAD R251, R251, UR4, RZ ;  /* 0x00000004fbfb7c24 */ /* 0x000fe2000f8e02ff */
[----:B------:R-:W-:Y:S01]  /*93d0*/  LDGSTS.E [R24+0x22008], desc[UR10][R164.64], P3 ;  /* 0x22008000a4187fae */ /* 0x000fe2000992184a */
[----:B------:R-:W-:Y:S01]  /*93e0*/  IMAD R70, R70, UR4, RZ ;  /* 0x0000000446467c24 */ /* 0x000fe2000f8e02ff */
[----:B------:R-:W-:Y:S01]  /*93f0*/  SEL R5, R82, RZ, !P5 ;  /* 0x000000ff52057207 */ /* 0x000fe20006800000 */
[----:B------:R-:W-:-:S02]  /*9400*/  IMAD R21, R31, UR4, RZ ;  /* 0x000000041f157c24 */ /* 0x000fc4000f8e02ff */
[----:B------:R-:W-:Y:S02]  /*9410*/  IMAD R67, R67, UR4, RZ ;  /* 0x0000000443437c24 */ /* 0x000fe4000f8e02ff */
[----:B------:R-:W-:Y:S01]  /*9420*/  IMAD R69, R69, UR4, RZ ;  /* 0x0000000445457c24 */ /* 0x000fe2000f8e02ff */
[----:B------:R-:W-:Y:S01]  /*9430*/  SEL R7, R82, RZ, !P4 ;  /* 0x000000ff52077207 */ /* 0x000fe20006000000 */
[----:B------:R-:W-:Y:S01]  /*9440*/  IMAD R31, R206, UR4, RZ ;  /* 0x00000004ce1f7c24 */ /* 0x000fe2000f8e02ff */
[-C--:B------:R-:W-:Y:S01]  /*9450*/  LEA R206, P5, R251, R4.reuse, 0x2 ;  /* 0x00000004fbce7211 */ /* 0x080fe200078a10ff */
[----:B------:R-:W-:Y:S01]  /*9460*/  IMAD R112, R26, UR4, RZ ;  /* 0x000000041a707c24 */ /* 0x000fe2000f8e02ff */
[----:B------:R-:W-:Y:S01]  /*9470*/  LEA R2, P6, R70, R4, 0x2 ;  /* 0x0000000446027211 */ /* 0x000fe200078c10ff */
[----:B------:R-:W-:Y:S02]  /*9480*/  IMAD R20, R32, UR4, RZ ;  /* 0x0000000420147c24 */ /* 0x000fe4000f8e02ff */
[----:B------:R-:W-:-:S02]  /*9490*/  IMAD R91, R240, UR4, RZ ;  /* 0x00000004f05b7c24 */ /* 0x000fc4000f8e02ff */
[----:B------:R-:W-:Y:S01]  /*94a0*/  IMAD R71, R71, UR4, RZ ;  /* 0x0000000447477c24 */ /* 0x000fe2000f8e02ff */
[----:B------:R-:W-:Y:S01]  /*94b0*/  ISETP.NE.U32.AND P1, PT, R252, RZ, PT ;  /* 0x000000fffc00720c */ /* 0x000fe20003f25070 */
[----:B------:R-:W-:Y:S01]  /*94c0*/  IMAD R32, R207, UR4, RZ ;  /* 0x00000004cf207c24 */ /* 0x000fe2000f8e02ff */
[-C--:B------:R-:W-:Y:S01]  /*94d0*/  LEA.HI.X.SX32 R207, R251, R25.reuse, 0x2, P5 ;  /* 0x00000019fbcf7211 */ /* 0x080fe200028f16ff */
[----:B------:R-:W-:Y:S01]  /*94e0*/  IMAD R26, R224, UR4, RZ ;  /* 0x00000004e01a7c24 */ /* 0x000fe2000f8e02ff */
[-C--:B------:R-:W-:Y:S01]  /*94f0*/  LEA R224, P4, R67, R4.reuse, 0x2 ;  /* 0x0000000443e07211 */ /* 0x080fe200078810ff */
[----:B------:R-:W-:Y:S01]  /*9500*/  IMAD R72, R72, UR4, RZ ;  /* 0x0000000448487c24 */ /* 0x000fe2000f8e02ff */
[-C--:B------:R-:W-:Y:S01]  /*9510*/  LEA R240, P5, R69, R4.reuse, 0x2 ;  /* 0x0000000445f07211 */ /* 0x080fe200078a10ff */
[----:B------:R-:W-:Y:S01]  /*9520*/  IMAD R52, R52, UR4, RZ ;  /* 0x0000000434347c24 */ /* 0x000fe2000f8e02ff */
[-C--:B------:R-:W-:Y:S01]  /*9530*/  LEA.HI.X.SX32 R3, R70, R25.reuse, 0x2, P6 ;  /* 0x0000001946037211 */ /* 0x080fe200030f16ff */
[----:B------:R-:W-:Y:S01]  /*9540*/  IMAD R8, R64, UR4, RZ ;  /* 0x0000000440087c24 */ /* 0x000fe2000f8e02ff */
[----:B------:R-:W-:Y:S01]  /*9550*/  LDGSTS.E [R24+0x24000], desc[UR10][R170.64], P2 ;  /* 0x24000000aa187fae */ /* 0x000fe2000912184a */
[----:B------:R-:W-:Y:S01]  /*9560*/  IMAD R252, R225, UR4, RZ ;  /* 0x00000004e1fc7c24 */ /* 0x000fe2000f8e02ff */
[-C--:B------:R-:W-:Y:S01]  /*9570*/  LEA.HI.X.SX32 R225, R67, R25.reuse, 0x2, P4 ;  /* 0x0000001943e17211 */ /* 0x080fe200020f16ff */
[----:B------:R-:W-:Y:S01]  /*9580*/  IMAD R64, R50, UR4, RZ ;  /* 0x0000000432407c24 */ /* 0x000fe2000f8e02ff */
[-C--:B------:R-:W-:Y:S01]  /*9590*/  LEA R96, P4, R71, R4.reuse, 0x2 ;  /* 0x0000000447607211 */ /* 0x080fe200078810ff */
[----:B------:R-:W-:Y:S01]  /*95a0*/  IMAD R90, R241, UR4, RZ ;  /* 0x00000004f15a7c24 */ /* 0x000fe2000f8e02ff */
[-C--:B------:R-:W-:Y:S01]  /*95b0*/  LEA.HI.X.SX32 R241, R69, R25.reuse, 0x2, P5 ;  /* 0x0000001945f17211 */ /* 0x080fe200028f16ff */
[----:B------:R-:W-:Y:S01]  /*95c0*/  IMAD R50, R0, UR4, RZ ;  /* 0x0000000400327c24 */ /* 0x000fe2000f8e02ff */
[----:B------:R-:W-:Y:S01]  /*95d0*/  LEA R94, P5, R72, R4, 0x2 ;  /* 0x00000004485e7211 */ /* 0x000fe200078a10ff */
[----:B------:R-:W-:Y:S01]  /*95e0*/  IMAD R73, R73, UR4, RZ ;  /* 0x0000000449497c24 */ /* 0x000fe2000f8e02ff */
[-C--:B------:R-:W-:Y:S01]  /*95f0*/  LEA.HI.X.SX32 R97, R71, R25.reuse, 0x2, P4 ;  /* 0x0000001947617211 */ /* 0x080fe200020f16ff */
[----:B------:R-:W-:Y:S01]  /*9600*/  IMAD R74, R74, UR4, RZ ;  /* 0x000000044a4a7c24 */ /* 0x000fe2000f8e02ff */
[----:B------:R-:W-:Y:S01]  /*9610*/  LEA.HI.X.SX32 R95, R72, R25, 0x2, P5 ;  /* 0x00000019485f7211 */ /* 0x000fe200028f16ff */
[----:B------:R-:W-:Y:S01]  /*9620*/  IMAD R75, R75, UR4, RZ ;  /* 0x000000044b4b7c24 */ /* 0x000fe2000f8e02ff */
[----:B------:R-:W-:Y:S01]  /*9630*/  LDGSTS.E [R24+0x24008], desc[UR10][R172.64], P1 ;  /* 0x24008000ac187fae */ /* 0x000fe2000892184a */
[----:B------:R-:W-:-:S02]  /*9640*/  IMAD R76, R76, UR4, RZ ;  /* 0x000000044c4c7c24 */ /* 0x000fc4000f8e02ff */
[----:B------:R-:W-:Y:S02]  /*9650*/  IMAD R77, R77, UR4, RZ ;  /* 0x000000044d4d7c24 */ /* 0x000fe4000f8e02ff */
[----:B------:R-:W-:Y:S02]  /*9660*/  IMAD R78, R78, UR4, RZ ;  /* 0x000000044e4e7c24 */ /* 0x000fe4000f8e02ff */
[----:B------:R-:W-:Y:S02]  /*9670*/  IMAD R80, R80, UR4, RZ ;  /* 0x0000000450507c24 */ /* 0x000fe4000f8e02ff */
[----:B------:R-:W-:Y:S02]  /*9680*/  IMAD R106, R47, UR4, RZ ;  /* 0x000000042f6a7c24 */ /* 0x000fe4000f8e02ff */
[----:B------:R-:W-:Y:S02]  /*9690*/  IMAD R79, R79, UR4, RZ ;  /* 0x000000044f4f7c24 */ /* 0x000fe4000f8e02ff */
        /* <DEDUP_REMOVED lines=23> */
[----:B---3--:R-:W-:Y:S02]  /*9810*/  IMAD R33, R157, UR4, RZ ;  /* 0x000000049d217c24 */ /* 0x008fe4000f8e02ff */
[----:B------:R-:W2:Y:S04]  /*9820*/  LDL.LU R157, [R1+0x40] ;  /* 0x00004000019d7983 */ /* 0x000ea80000300800 */
[----:B------:R-:W5:Y:S04]  /*9830*/  LDL.LU R0, [R1+0x6a4] ;  /* 0x0006a40001007983 */ /* 0x000f680000300800 */
[----:B------:R3:W-:Y:S04]  /*9840*/  STL.64 [R1+0x10], R2 ;  /* 0x0000100201007387 */ /* 0x0007e80000100a00 */
[----:B------:R1:W-:Y:S01]  /*9850*/  STL.64 [R1+0x50], R96 ;  /* 0x0000506001007387 */ /* 0x0003e20000100a00 */
[----:B---3--:R-:W-:-:S04]  /*9860*/  LEA R2, P6, R52, R4, 0x2 ;  /* 0x0000000434027211 */ /* 0x008fc800078c10ff */
[----:B------:R-:W-:Y:S01]  /*9870*/  LEA.HI.X.SX32 R3, R52, R25, 0x2, P6 ;  /* 0x0000001934037211 */ /* 0x000fe200030f16ff */
[----:B------:R3:W-:Y:S01]  /*9880*/  STL.64 [R1+0x90], R94 ;  /* 0x0000905e01007387 */ /* 0x0007e20000100a00 */
[----:B-1----:R-:W-:-:S03]  /*9890*/  LEA R96, P4, R73, R4, 0x2 ;  /* 0x0000000449607211 */ /* 0x002fc600078810ff */
[----:B------:R1:W-:Y:S01]  /*98a0*/  STL.64 [R1+0xd0], R2 ;  /* 0x0000d00201007387 */ /* 0x0003e20000100a00 */
[-C--:B------:R-:W-:Y:S02]  /*98b0*/  LEA.HI.X.SX32 R97, R73, R25.reuse, 0x2, P4 ;  /* 0x0000001949617211 */ /* 0x080fe400020f16ff */
[CC--:B---3--:R-:W-:Y:S02]  /*98c0*/  LEA R94, P5, R74.reuse, R4.reuse, 0x2 ;  /* 0x000000044a5e7211 */ /* 0x0c8fe400078a10ff */
[CC--:B-1----:R-:W-:Y:S02]  /*98d0*/  LEA R2, P6, R75.reuse, R4.reuse, 0x2 ;  /* 0x000000044b027211 */ /* 0x0c2fe400078c10ff */
[-C--:B------:R-:W-:Y:S02]  /*98e0*/  LEA.HI.X.SX32 R95, R74, R25.reuse, 0x2, P5 ;  /* 0x000000194a5f7211 */ /* 0x080fe400028f16ff */
[----:B------:R-:W-:Y:S01]  /*98f0*/  LEA.HI.X.SX32 R3, R75, R25, 0x2, P6 ;  /* 0x000000194b037211 */ /* 0x000fe200030f16ff */
[----:B------:R1:W-:Y:S04]  /*9900*/  STL.64 [R1+0x110], R96 ;  /* 0x0001106001007387 */ /* 0x0003e80000100a00 */
[----:B------:R3:W-:Y:S04]  /*9910*/  STL.64 [R1+0x150], R94 ;  /* 0x0001505e01007387 */ /* 0x0007e80000100a00 */
[----:B------:R4:W-:Y:S01]  /*9920*/  STL.64 [R1+0x190], R2 ;  /* 0x0001900201007387 */ /* 0x0009e20000100a00 */
[----:B-1----:R-:W-:-:S02]  /*9930*/  LEA R96, P4, R76, R4, 0x2 ;  /* 0x000000044c607211 */ /* 0x002fc400078810ff */
[CC--:B---3--:R-:W-:Y:S02]  /*9940*/  LEA R94, P5, R77.reuse, R4.reuse, 0x2 ;  /* 0x000000044d5e7211 */ /* 0x0c8fe400078a10ff */
[-C--:B------:R-:W-:Y:S02]  /*9950*/  LEA.HI.X.SX32 R97, R76, R25.reuse, 0x2, P4 ;  /* 0x000000194c617211 */ /* 0x080fe400020f16ff */
[CC--:B----4-:R-:W-:Y:S02]  /*9960*/  LEA R2, P6, R78.reuse, R4.reuse, 0x2 ;  /* 0x000000044e027211 */ /* 0x0d0fe400078c10ff */
[-C--:B------:R-:W-:Y:S01]  /*9970*/  LEA.HI.X.SX32 R95, R77, R25.reuse, 0x2, P5 ;  /* 0x000000194d5f7211 */ /* 0x080fe200028f16ff */
[----:B------:R-:W-:Y:S01]  /*9980*/  IMAD R47, R177, UR4, RZ ;  /* 0x00000004b12f7c24 */ /* 0x000fe2000f8e02ff */
[----:B------:R-:W-:Y:S01]  /*9990*/  LEA.HI.X.SX32 R3, R78, R25, 0x2, P6 ;  /* 0x000000194e037211 */ /* 0x000fe200030f16ff */
[----:B------:R1:W-:Y:S04]  /*99a0*/  STL.64 [R1+0x1d0], R96 ;  /* 0x0001d06001007387 */ /* 0x0003e80000100a00 */
[----:B------:R3:W-:Y:S04]  /*99b0*/  STL.64 [R1+0x210], R94 ;  /* 0x0002105e01007387 */ /* 0x0007e80000100a00 */
[----:B------:R4:W-:Y:S01]  /*99c0*/  STL.64 [R1+0x250], R2 ;  /* 0x0002500201007387 */ /* 0x0009e20000100a00 */
[----:B-1----:R-:W-:-:S02]  /*99d0*/  LEA R96, P4, R80, R4, 0x2 ;  /* 0x0000000450607211 */ /* 0x002fc400078810ff */
[-C--:B---3--:R-:W-:Y:S02]  /*99e0*/  LEA R94, P5, R79, R4.reuse, 0x2 ;  /* 0x000000044f5e7211 */ /* 0x088fe400078a10ff */
[-C--:B------:R-:W-:Y:S02]  /*99f0*/  LEA.HI.X.SX32 R97, R80, R25.reuse, 0x2, P4 ;  /* 0x0000001950617211 */ /* 0x080fe400020f16ff */
[-C--:B----4-:R-:W-:Y:S02]  /*9a00*/  LEA R2, P6, R47, R4.reuse, 0x2 ;  /* 0x000000042f027211 */ /* 0x090fe400078c10ff */
[-C--:B------:R-:W-:Y:S02]  /*9a10*/  LEA.HI.X.SX32 R95, R79, R25.reuse, 0x2, P5 ;  /* 0x000000194f5f7211 */ /* 0x080fe400028f16ff */
[----:B------:R-:W-:Y:S02]  /*9a20*/  LEA.HI.X.SX32 R3, R47, R25, 0x2, P6 ;  /* 0x000000192f037211 */ /* 0x000fe400030f16ff */
[-C--:B------:R-:W-:Y:S01]  /*9a30*/  LEA R208, P4, R81, R4.reuse, 0x2 ;  /* 0x0000000451d07211 */ /* 0x080fe200078810ff */
[----:B------:R1:W-:Y:S01]  /*9a40*/  STL.64 [R1+0x290], R96 ;  /* 0x0002906001007387 */ /* 0x0003e20000100a00 */
[----:B------:R-:W-:-:S02]  /*9a50*/  LEA R226, P5, R83, R4, 0x2 ;  /* 0x0000000453e27211 */ /* 0x000fc400078a10ff */
[-C--:B------:R-:W-:Y:S01]  /*9a60*/  LEA.HI.X.SX32 R209, R81, R25.reuse, 0x2, P4 ;  /* 0x0000001951d17211 */ /* 0x080fe200020f16ff */
[----:B------:R-:W-:Y:S04]  /*9a70*/  STL.64 [R1+0x2d0], R94 ;  /* 0x0002d05e01007387 */ /* 0x000fe80000100a00 */
[----:B------:R3:W-:Y:S01]  /*9a80*/  STL.64 [R1+0x310], R2 ;  /* 0x0003100201007387 */ /* 0x0007e20000100a00 */
[-C--:B------:R-:W-:Y:S02]  /*9a90*/  LEA R242, P6, R84, R4.reuse, 0x2 ;  /* 0x0000000454f27211 */ /* 0x080fe400078c10ff */
[----:B------:R-:W-:Y:S02]  /*9aa0*/  LEA.HI.X.SX32 R227, R83, R25, 0x2, P5 ;  /* 0x0000001953e37211 */ /* 0x000fe400028f16ff */
[----:B-1----:R-:W-:-:S02]  /*9ab0*/  LEA R96, P5, R86, R4, 0x2 ;  /* 0x0000000456607211 */ /* 0x002fc400078a10ff */
[----:B---3--:R-:W-:-:S04]  /*9ac0*/  LEA R2, P4, R85, R4, 0x2 ;  /* 0x0000000455027211 */ /* 0x008fc800078810ff */
[-C--:B------:R-:W-:Y:S02]  /*9ad0*/  LEA.HI.X.SX32 R3, R85, R25.reuse, 0x2, P4 ;  /* 0x0000001955037211 */ /* 0x080fe400020f16ff */
[-C--:B------:R-:W-:Y:S02]  /*9ae0*/  LEA.HI.X.SX32 R243, R84, R25.reuse, 0x2, P6 ;  /* 0x0000001954f37211 */ /* 0x080fe400030f16ff */
[C---:B------:R-:W-:Y:S01]  /*9af0*/  LEA R94, P6, R87.reuse, R4, 0x2 ;  /* 0x00000004575e7211 */ /* 0x040fe200078c10ff */
[----:B------:R1:W-:Y:S01]  /*9b00*/  STL.64 [R1+0x18], R2 ;  /* 0x0000180201007387 */ /* 0x0003e20000100a00 */
[-C--:B------:R-:W-:Y:S02]  /*9b10*/  LEA.HI.X.SX32 R97, R86, R25.reuse, 0x2, P5 ;  /* 0x0000001956617211 */ /* 0x080fe400028f16ff */
[----:B------:R-:W-:-:S03]  /*9b20*/  LEA.HI.X.SX32 R95, R87, R25, 0x2, P6 ;  /* 0x00000019575f7211 */ /* 0x000fc600030f16ff */
[----:B------:R3:W-:Y:S01]  /*9b30*/  STL.64 [R1+0x58], R96 ;  /* 0x0000586001007387 */ /* 0x0007e20000100a00 */
[----:B-1----:R-:W-:-:S03]  /*9b40*/  LEA R2, P4, R154, R4, 0x2 ;  /* 0x000000049a027211 */ /* 0x002fc600078810ff */
[----:B------:R1:W-:Y:S01]  /*9b50*/  STL.64 [R1+0x98], R94 ;  /* 0x0000985e01007387 */ /* 0x0003e20000100a00 */
[----:B------:R-:W-:Y:S02]  /*9b60*/  LEA.HI.X.SX32 R3, R154, R25, 0x2, P4 ;  /* 0x000000199a037211 */ /* 0x000fe400020f16ff */
[----:B---3--:R-:W-:-:S03]  /*9b70*/  LEA R96, P5, R155, R4, 0x2 ;  /* 0x000000049b607211 */ /* 0x008fc600078a10ff */
[----:B------:R3:W-:Y:S01]  /*9b80*/  STL.64 [R1+0xd8], R2 ;  /* 0x0000d80201007387 */ /* 0x0007e20000100a00 */
[----:B------:R-:W-:Y:S02]  /*9b90*/  LEA.HI.X.SX32 R97, R155, R25, 0x2, P5 ;  /* 0x000000199b617211 */ /* 0x000fe400028f16ff */
        /* <DEDUP_REMOVED lines=8> */
[-C--:B------:R-:W-:Y:S02]  /*9c20*/  LEA.HI.X.SX32 R97, R31, R25.reuse, 0x2, P5 ;  /* 0x000000191f617211 */ /* 0x080fe400028f16ff */
[-C--:B---3--:R-:W-:Y:S01]  /*9c30*/  LEA R94, P6, R32, R4.reuse, 0x2 ;  /* 0x00000004205e7211 */ /* 0x088fe200078c10ff */
[----:B------:R-:W-:Y:S02]  /*9c40*/  IMAD R18, R38, UR4, RZ ;  /* 0x0000000426127c24 */ /* 0x000fe4000f8e02ff */
[----:B------:R3:W-:Y:S01]  /*9c50*/  STL.64 [R1+0x1d8], R96 ;  /* 0x0001d86001007387 */ /* 0x0007e20000100a00 */
[----:B------:R-:W-:Y:S01]  /*9c60*/  IMAD R104, R49, UR4, RZ ;  /* 0x0000000431687c24 */ /* 0x000fe2000f8e02ff */
[----:B------:R-:W-:Y:S01]  /*9c70*/  LEA.HI.X.SX32 R95, R32, R25, 0x2, P6 ;  /* 0x00000019205f7211 */ /* 0x000fe200030f16ff */
[----:B------:R-:W-:Y:S01]  /*9c80*/  IMAD R38, R210, UR4, RZ ;  /* 0x00000004d2267c24 */ /* 0x000fe2000f8e02ff */
[----:B-1----:R-:W-:Y:S01]  /*9c90*/  LEA R2, P4, R34, R4, 0x2 ;  /* 0x0000000422027211 */ /* 0x002fe200078810ff */
[----:B------:R-:W-:-:S02]  /*9ca0*/  IMAD R211, R211, UR4, RZ ;  /* 0x00000004d3d37c24 */ /* 0x000fc4000f8e02ff */
[----:B------:R-:W-:Y:S01]  /*9cb0*/  IMAD R49, R37, UR4, RZ ;  /* 0x0000000425317c24 */ /* 0x000fe2000f8e02ff */
[-C--:B------:R-:W-:Y:S01]  /*9cc0*/  LEA.HI.X.SX32 R3, R34, R25.reuse, 0x2, P4 ;  /* 0x0000001922037211 */ /* 0x080fe200020f16ff */
[----:B------:R-:W-:Y:S01]  /*9cd0*/  IMAD R37, R174, UR4, RZ ;  /* 0x00000004ae257c24 */ /* 0x000fe2000f8e02ff */
[CC--:B---3--:R-:W-:Y:S01]  /*9ce0*/  LEA R96, P5, R36.reuse, R4.reuse, 0x2 ;  /* 0x0000000424607211 */ /* 0x0c8fe200078a10ff */
[----:B------:R1:W-:Y:S03]  /*9cf0*/  STL.64 [R1+0x218], R94 ;  /* 0x0002185e01007387 */ /* 0x0003e60000100a00 */
[----:B------:R-:W-:Y:S01]  /*9d00*/  LEA.HI.X.SX32 R97, R36, R25, 0x2, P5 ;  /* 0x0000001924617211 */ /* 0x000fe200028f16ff */
[----:B------:R3:W-:Y:S01]  /*9d10*/  STL.64 [R1+0x258], R2 ;  /* 0x0002580201007387 */ /* 0x0007e20000100a00 */
[-C--:B------:R-:W-:Y:S01]  /*9d20*/  LEA R210, P5, R211, R4.reuse, 0x2 ;  /* 0x00000004d3d27211 */ /* 0x080fe200078a10ff */
[----:B------:R-:W-:Y:S01]  /*9d30*/  IMAD R212, R212, UR4, RZ ;  /* 0x00000004d4d47c24 */ /* 0x000fe2000f8e02ff */
[----:B-1----:R-:W-:-:S02]  /*9d40*/  LEA R94, P6, R38, R4, 0x2 ;  /* 0x00000004265e7211 */ /* 0x002fc400078c10ff */
[-C--:B---3--:R-:W-:Y:S02]  /*9d50*/  LEA R2, P4, R37, R4.reuse, 0x2 ;  /* 0x0000000425027211 */ /* 0x088fe400078810ff */
[-C--:B------:R-:W-:Y:S01]  /*9d60*/  LEA.HI.X.SX32 R95, R38, R25.reuse, 0x2, P6 ;  /* 0x00000019265f7211 */ /* 0x080fe200030f16ff */
[----:B------:R-:W-:Y:S01]  /*9d70*/  IMAD R213, R213, UR4, RZ ;  /* 0x00000004d5d57c24 */ /* 0x000fe2000f8e02ff */
[-C--:B------:R-:W-:Y:S01]  /*9d80*/  LEA.HI.X.SX32 R211, R211, R25.reuse, 0x2, P5 ;  /* 0x00000019d3d37211 */ /* 0x080fe200028f16ff */
[----:B------:R-:W-:Y:S01]  /*9d90*/  IMAD R214, R214, UR4, RZ ;  /* 0x00000004d6d67c24 */ /* 0x000fe2000f8e02ff */
[----:B------:R-:W-:Y:S01]  /*9da0*/  LEA.HI.X.SX32 R3, R37, R25, 0x2, P4 ;  /* 0x0000001925037211 */ /* 0x000fe200020f16ff */
[----:B------:R-:W-:Y:S01]  /*9db0*/  IMAD R11, R55, UR4, RZ ;  /* 0x00000004370b7c24 */ /* 0x000fe2000f8e02ff */
[----:B------:R-:W-:Y:S01]  /*9dc0*/  STL.64 [R1+0x298], R96 ;  /* 0x0002986001007387 */ /* 0x000fe20000100a00 */
[----:B------:R-:W-:Y:S01]  /*9dd0*/  IMAD R55, R228, UR4, RZ ;  /* 0x00000004e4377c24 */ /* 0x000fe2000f8e02ff */
[-C--:B------:R-:W-:Y:S01]  /*9de0*/  LEA R228, P6, R212, R4.reuse, 0x2 ;  /* 0x00000004d4e47211 */ /* 0x080fe200078c10ff */
[----:B------:R-:W-:Y:S01]  /*9df0*/  IMAD R103, R58, UR4, RZ ;  /* 0x000000043a677c24 */ /* 0x000fe2000f8e02ff */
[----:B------:R-:W-:Y:S01]  /*9e00*/  STL.64 [R1+0x2d8], R94 ;  /* 0x0002d85e01007387 */ /* 0x000fe20000100a00 */
[----:B------:R-:W-:Y:S01]  /*9e10*/  IMAD R58, R244, UR4, RZ ;  /* 0x00000004f43a7c24 */ /* 0x000fe2000f8e02ff */
[----:B------:R-:W-:Y:S01]  /*9e20*/  LEA R244, P4, R213, R4, 0x2 ;  /* 0x00000004d5f47211 */ /* 0x000fe200078810ff */
[----:B------:R-:W-:Y:S01]  /*9e30*/  IMAD R215, R215, UR4, RZ ;  /* 0x00000004d7d77c24 */ /* 0x000fe2000f8e02ff */
[----:B------:R-:W-:Y:S01]  /*9e40*/  STL.64 [R1+0x668], R210 ;  /* 0x000668d201007387 */ /* 0x000fe20000100a00 */
[----:B------:R-:W-:-:S03]  /*9e50*/  IMAD R110, R54, UR4, RZ ;  /* 0x00000004366e7c24 */ /* 0x000fc6000f8e02ff */
[----:B------:R1:W-:Y:S01]  /*9e60*/  STL.64 [R1+0x318], R2 ;  /* 0x0003180201007387 */ /* 0x0003e20000100a00 */
[----:B------:R-:W-:Y:S01]  /*9e70*/  IMAD R54, R229, UR4, RZ ;  /* 0x00000004e5367c24 */ /* 0x000fe2000f8e02ff */
[-C--:B------:R-:W-:Y:S01]  /*9e80*/  LEA.HI.X.SX32 R229, R212, R25.reuse, 0x2, P6 ;  /* 0x00000019d4e57211 */ /* 0x080fe200030f16ff */
[----:B------:R-:W-:Y:S02]  /*9e90*/  IMAD R130, R57, UR4, RZ ;  /* 0x0000000439827c24 */ /* 0x000fe4000f8e02ff */
[----:B------:R-:W-:Y:S02]  /*9ea0*/  IMAD R216, R216, UR4, RZ ;  /* 0x00000004d8d87c24 */ /* 0x000fe4000f8e02ff */
[----:B------:R-:W-:Y:S01]  /*9eb0*/  IMAD R57, R245, UR4, RZ ;  /* 0x00000004f5397c24 */ /* 0x000fe2000f8e02ff */
[----:B------:R-:W-:Y:S02]  /*9ec0*/  LEA.HI.X.SX32 R245, R213, R25, 0x2, P4 ;  /* 0x00000019d5f57211 */ /* 0x000fe400020f16ff */
[-C--:B-1----:R-:W-:Y:S01]  /*9ed0*/  LEA R2, P5, R214, R4.reuse, 0x2 ;  /* 0x00000004d6027211 */ /* 0x082fe200078a10ff */
[----:B------:R-:W-:Y:S01]  /*9ee0*/  IMAD R217, R217, UR4, RZ ;  /* 0x00000004d9d97c24 */ /* 0x000fe2000f8e02ff */
[----:B------:R-:W-:-:S02]  /*9ef0*/  LEA R96, P6, R215, R4, 0x2 ;  /* 0x00000004d7607211 */ /* 0x000fc400078c10ff */
[-C--:B------:R-:W-:Y:S01]  /*9f00*/  LEA.HI.X.SX32 R3, R214, R25.reuse, 0x2, P5 ;  /* 0x00000019d6037211 */ /* 0x080fe200028f16ff */
[----:B------:R-:W-:Y:S01]  /*9f10*/  STL.64 [R1+0x670], R228 ;  /* 0x000670e401007387 */ /* 0x000fe20000100a00 */
[----:B------:R-:W-:Y:S01]  /*9f20*/  LEA R94, P4, R216, R4, 0x2 ;  /* 0x00000004d85e7211 */ /* 0x000fe200078810ff */
[----:B------:R-:W-:Y:S01]  /*9f30*/  IMAD R218, R218, UR4, RZ ;  /* 0x00000004dada7c24 */ /* 0x000fe2000f8e02ff */
[-C--:B------:R-:W-:Y:S01]  /*9f40*/  LEA.HI.X.SX32 R97, R215, R25.reuse, 0x2, P6 ;  /* 0x00000019d7617211 */ /* 0x080fe200030f16ff */
[----:B------:R-:W-:Y:S01]  /*9f50*/  STL.64 [R1+0x678], R244 ;  /* 0x000678f401007387 */ /* 0x000fe20000100a00 */
[----:B------:R-:W-:-:S03]  /*9f60*/  LEA.HI.X.SX32 R95, R216, R25, 0x2, P4 ;  /* 0x00000019d85f7211 */ /* 0x000fc600020f16ff */
[----:B------:R1:W-:Y:S01]  /*9f70*/  STL.64 [R1+0x20], R2 ;  /* 0x0000200201007387 */ /* 0x0003e20000100a00 */
[----:B------:R-:W-:-:S03]  /*9f80*/  IMAD R219, R219, UR4, RZ ;  /* 0x00000004dbdb7c24 */ /* 0x000fc6000f8e02ff */
[----:B------:R3:W-:Y:S01]  /*9f90*/  STL.64 [R1+0x60], R96 ;  /* 0x0000606001007387 */ /* 0x0007e20000100a00 */
[----:B------:R-:W-:Y:S01]  /*9fa0*/  IMAD R220, R220, UR4, RZ ;  /* 0x00000004dcdc7c24 */ /* 0x000fe2000f8e02ff */
[CC--:B-1----:R-:W-:Y:S02]  /*9fb0*/  LEA R2, P5, R217.reuse, R4.reuse, 0x2 ;  /* 0x00000004d9027211 */ /* 0x0c2fe400078a10ff */
[----:B------:R1:W-:Y:S01]  /*9fc0*/  STL.64 [R1+0xa0], R94 ;  /* 0x0000a05e01007387 */ /* 0x0003e20000100a00 */
[C---:B---3--:R-:W-:Y:S02]  /*9fd0*/  LEA R96, P6, R218.reuse, R4, 0x2 ;  /* 0x00000004da607211 */ /* 0x048fe400078c10ff */
[-C--:B------:R-:W-:Y:S01]  /*9fe0*/  LEA.HI.X.SX32 R3, R217, R25.reuse, 0x2, P5 ;  /* 0x00000019d9037211 */ /* 0x080fe200028f16ff */
[----:B------:R-:W-:Y:S01]  /*9ff0*/  IMAD R221, R221, UR4, RZ ;  /* 0x00000004dddd7c24 */ /* 0x000fe2000f8e02ff */
[----:B------:R-:W-:-:S03]  /*a000*/  LEA.HI.X.SX32 R97, R218, R25, 0x2, P6 ;  /* 0x00000019da617211 */ /* 0x000fc600030f16ff */
[----:B------:R3:W-:Y:S01]  /*a010*/  STL.64 [R1+0xe0], R2 ;  /* 0x0000e00201007387 */ /* 0x0007e20000100a00 */
[CC--:B-1----:R-:W-:Y:S01]  /*a020*/  LEA R94, P4, R219.reuse, R4.reuse, 0x2 ;  /* 0x00000004db5e7211 */ /* 0x0c2fe200078810ff */
[----:B------:R-:W-:Y:S02]  /*a030*/  IMAD R222, R222, UR4, RZ ;  /* 0x00000004dede7c24 */ /* 0x000fe4000f8e02ff */
[----:B------:R1:W-:Y:S01]  /*a040*/  STL.64 [R1+0x120], R96 ;  /* 0x0001206001007387 */ /* 0x0003e20000100a00 */
[----:B------:R-:W-:Y:S01]  /*a050*/  LEA.HI.X.SX32 R95, R219, R25, 0x2, P4 ;  /* 0x00000019db5f7211 */ /* 0x000fe200020f16ff */
[----:B------:R-:W-:Y:S01]  /*a060*/  IMAD R223, R223, UR4, RZ ;  /* 0x00000004dfdf7c24 */ /* 0x000fe2000f8e02ff */
[----:B---3--:R-:W-:-:S03]  /*a070*/  LEA R2, P5, R220, R4, 0x2 ;  /* 0x00000004dc027211 */ /* 0x008fc600078a10ff */
[----:B------:R3:W-:Y:S01]  /*a080*/  STL.64 [R1+0x160], R94 ;  /* 0x0001605e01007387 */ /* 0x0007e20000100a00 */
[CC--:B-1----:R-:W-:Y:S02]  /*a090*/  LEA R96, P6, R221.reuse, R4.reuse, 0x2 ;  /* 0x00000004dd607211 */ /* 0x0c2fe400078c10ff */
[-C--:B------:R-:W-:Y:S02]  /*a0a0*/  LEA.HI.X.SX32 R3, R220, R25.reuse, 0x2, P5 ;  /* 0x00000019dc037211 */ /* 0x080fe400028f16ff */
[----:B------:R-:W-:Y:S01]  /*a0b0*/  LEA.HI.X.SX32 R97, R221, R25, 0x2, P6 ;  /* 0x00000019dd617211 */ /* 0x000fe200030f16ff */
[----:B------:R-:W-:Y:S02]  /*a0c0*/  IMAD R88, R28, UR4, RZ ;  /* 0x000000041c587c24 */ /* 0x000fe4000f8e02ff */
[----:B------:R1:W-:Y:S01]  /*a0d0*/  STL.64 [R1+0x1a0], R2 ;  /* 0x0001a00201007387 */ /* 0x0003e20000100a00 */
[----:B---3--:R-:W-:Y:S01]  /*a0e0*/  LEA R94, P4, R222, R4, 0x2 ;  /* 0x00000004de5e7211 */ /* 0x008fe200078810ff */
[----:B------:R-:W-:-:S02]  /*a0f0*/  IMAD R28, R179, UR4, RZ ;  /* 0x00000004b31c7c24 */ /* 0x000fc4000f8e02ff */
[----:B------:R3:W-:Y:S01]  /*a100*/  STL.64 [R1+0x1e0], R96 ;  /* 0x0001e06001007387 */ /* 0x0007e20000100a00 */
[-C--:B------:R-:W-:Y:S01]  /*a110*/  LEA.HI.X.SX32 R95, R222, R25.reuse, 0x2, P4 ;  /* 0x00000019de5f7211 */ /* 0x080fe200020f16ff */
[----:B------:R-:W-:Y:S01]  /*a120*/  IMAD R89, R27, UR4, RZ ;  /* 0x000000041b597c24 */ /* 0x000fe2000f8e02ff */
[-C--:B-1----:R-:W-:Y:S01]  /*a130*/  LEA R2, P5, R223, R4.reuse, 0x2 ;  /* 0x00000004df027211 */ /* 0x082fe200078a10ff */
[----:B------:R-:W-:Y:S02]  /*a140*/  IMAD R27, R175, UR4, RZ ;  /* 0x00000004af1b7c24 */ /* 0x000fe4000f8e02ff */
[----:B------:R1:W-:Y:S01]  /*a150*/  STL.64 [R1+0x220], R94 ;  /* 0x0002205e01007387 */ /* 0x0003e20000100a00 */
[CC--:B---3--:R-:W-:Y:S02]  /*a160*/  LEA R96, P6, R26.reuse, R4.reuse, 0x2 ;  /* 0x000000041a607211 */ /* 0x0c8fe400078c10ff */
[-C--:B------:R-:W-:Y:S02]  /*a170*/  LEA.HI.X.SX32 R3, R223, R25.reuse, 0x2, P5 ;  /* 0x00000019df037211 */ /* 0x080fe400028f16ff */
[-C--:B------:R-:W-:Y:S01]  /*a180*/  LEA.HI.X.SX32 R97, R26, R25.reuse, 0x2, P6 ;  /* 0x000000191a617211 */ /* 0x080fe200030f16ff */
[----:B------:R-:W-:Y:S01]  /*a190*/  IMAD R13, R53, UR4, RZ ;  /* 0x00000004350d7c24 */ /* 0x000fe2000f8e02ff */
[-C--:B------:R-:W-:Y:S01]  /*a1a0*/  LEA R212, P6, R252, R4.reuse, 0x2 ;  /* 0x00000004fcd47211 */ /* 0x080fe200078c10ff */
[----:B------:R3:W-:Y:S01]  /*a1b0*/  STL.64 [R1+0x260], R2 ;  /* 0x0002600201007387 */ /* 0x0007e20000100a00 */
[----:B-1----:R-:W-:Y:S01]  /*a1c0*/  LEA R94, P4, R28, R4, 0x2 ;  /* 0x000000041c5e7211 */ /* 0x002fe200078810ff */
[----:B------:R-:W-:Y:S01]  /*a1d0*/  IMAD R53, R230, UR4, RZ ;  /* 0x00000004e6357c24 */ /* 0x000fe2000f8e02ff */
[----:B------:R-:W-:-:S02]  /*a1e0*/  LEA.HI.X.SX32 R213, R252, R25, 0x2, P6 ;  /* 0x00000019fcd57211 */ /* 0x000fc400030f16ff */
[-C--:B------:R-:W-:Y:S01]  /*a1f0*/  LEA.HI.X.SX32 R95, R28, R25.reuse, 0x2, P4 ;  /* 0x000000191c5f7211 */ /* 0x080fe200020f16ff */
[----:B------:R-:W-:Y:S01]  /*a200*/  IMAD R10, R56, UR4, RZ ;  /* 0x00000004380a7c24 */ /* 0x000fe2000f8e02ff */
[-C--:B------:R-:W-:Y:S02]  /*a210*/  LEA R230, P4, R82, R4.reuse, 0x2 ;  /* 0x0000000452e67211 */ /* 0x080fe400078810ff */
[-C--:B---3--:R-:W-:Y:S01]  /*a220*/  LEA R2, P5, R27, R4.reuse, 0x2 ;  /* 0x000000041b027211 */ /* 0x088fe200078a10ff */
[----:B------:R-:W-:Y:S01]  /*a230*/  IMAD R108, R41, UR4, RZ ;  /* 0x00000004296c7c24 */ /* 0x000fe2000f8e02ff */
[----:B------:R1:W-:Y:S01]  /*a240*/  STL.64 [R1+0x2a0], R96 ;  /* 0x0002a06001007387 */ /* 0x0003e20000100a00 */
[----:B------:R-:W-:Y:S01]  /*a250*/  IMAD R56, R246, UR4, RZ ;  /* 0x00000004f6387c24 */ /* 0x000fe2000f8e02ff */
[-C--:B------:R-:W-:Y:S01]  /*a260*/  LEA.HI.X.SX32 R3, R27, R25.reuse, 0x2, P5 ;  /* 0x000000191b037211 */ /* 0x080fe200028f16ff */
[----:B------:R-:W-:Y:S01]  /*a270*/  IMAD R41, R231, UR4, RZ ;  /* 0x00000004e7297c24 */ /* 0x000fe2000f8e02ff */
[----:B------:R-:W-:Y:S01]  /*a280*/  LEA R246, P5, R63, R4, 0x2 ;  /* 0x000000043ff67211 */ /* 0x000fe200078a10ff */
[----:B------:R3:W-:Y:S01]  /*a290*/  STL.64 [R1+0x2e0], R94 ;  /* 0x0002e05e01007387 */ /* 0x0007e20000100a00 */
[----:B------:R-:W-:Y:S01]  /*a2a0*/  LEA.HI.X.SX32 R231, R82, R25, 0x2, P4 ;  /* 0x0000001952e77211 */ /* 0x000fe200020f16ff */
[----:B------:R-:W-:-:S02]  /*a2b0*/  IMAD R232, R232, UR4, RZ ;  /* 0x00000004e8e87c24 */ /* 0x000fc4000f8e02ff */
[----:B------:R-:W-:Y:S01]  /*a2c0*/  IMAD R15, R45, UR4, RZ ;  /* 0x000000042d0f7c24 */ /* 0x000fe2000f8e02ff */
[----:B------:R-:W-:Y:S01]  /*a2d0*/  STL.64 [R1+0x600], R212 ;  /* 0x000600d401007387 */ /* 0x000fe20000100a00 */
[-C--:B-1----:R-:W-:Y:S01]  /*a2e0*/  LEA R96, P6, R55, R4.reuse, 0x2 ;  /* 0x0000000437607211 */ /* 0x082fe200078c10ff */
[----:B------:R-:W-:Y:S02]  /*a2f0*/  IMAD R45, R247, UR4, RZ ;  /* 0x00000004f72d7c24 */ /* 0x000fe4000f8e02ff */
[----:B------:R1:W-:Y:S01]  /*a300*/  STL.64 [R1+0x320], R2 ;  /* 0x0003200201007387 */ /* 0x0003e20000100a00 */
[-C--:B------:R-:W-:Y:S02]  /*a310*/  LEA.HI.X.SX32 R247, R63, R25.reuse, 0x2, P5 ;  /* 0x000000193ff77211 */ /* 0x080fe400028f16ff */
[-C--:B---3--:R-:W-:Y:S01]  /*a320*/  LEA R94, P4, R54, R4.reuse, 0x2 ;  /* 0x00000004365e7211 */ /* 0x088fe200078810ff */
[----:B------:R-:W-:Y:S01]  /*a330*/  IMAD R233, R233, UR4, RZ ;  /* 0x00000004e9e97c24 */ /* 0x000fe2000f8e02ff */
[-C--:B------:R-:W-:Y:S01]  /*a340*/  LEA.HI.X.SX32 R97, R55, R25.reuse, 0x2, P6 ;  /* 0x0000001937617211 */ /* 0x080fe200030f16ff */
[----:B------:R-:W-:Y:S01]  /*a350*/  IMAD R234, R234, UR4, RZ ;  /* 0x00000004eaea7c24 */ /* 0x000fe2000f8e02ff */
[----:B------:R-:W-:Y:S01]  /*a360*/  LEA R128, P6, R41, R4, 0x2 ;  /* 0x0000000429807211 */ /* 0x000fe200078c10ff */
[----:B------:R-:W-:Y:S01]  /*a370*/  IMAD R235, R235, UR4, RZ ;  /* 0x00000004ebeb7c24 */ /* 0x000fe2000f8e02ff */
[----:B------:R-:W-:-:S02]  /*a380*/  LEA.HI.X.SX32 R95, R54, R25, 0x2, P4 ;  /* 0x00000019365f7211 */ /* 0x000fc400020f16ff */
[CC--:B-1----:R-:W-:Y:S01]  /*a390*/  LEA R2, P5, R53.reuse, R4.reuse, 0x2 ;  /* 0x0000000435027211 */ /* 0x0c2fe200078a10ff */
[----:B------:R-:W-:Y:S01]  /*a3a0*/  STL.64 [R1+0x608], R230 ;  /* 0x000608e601007387 */ /* 0x000fe20000100a00 */
[-C--:B------:R-:W-:Y:S02]  /*a3b0*/  LEA R148, P4, R232, R4.reuse, 0x2 ;  /* 0x00000004e8947211 */ /* 0x080fe400078810ff */
[-C--:B------:R-:W-:Y:S01]  /*a3c0*/  LEA.HI.X.SX32 R3, R53, R25.reuse, 0x2, P5 ;  /* 0x0000001935037211 */ /* 0x080fe200028f16ff */
[----:B------:R-:W-:Y:S01]  /*a3d0*/  STL.64 [R1+0x610], R246 ;  /* 0x000610f601007387 */ /* 0x000fe20000100a00 */
[-C--:B------:R-:W-:Y:S01]  /*a3e0*/  LEA R150, P5, R233, R4.reuse, 0x2 ;  /* 0x00000004e9967211 */ /* 0x080fe200078a10ff */
[----:B------:R-:W-:Y:S01]  /*a3f0*/  IMAD R236, R236, UR4, RZ ;  /* 0x00000004ecec7c24 */ /* 0x000fe2000f8e02ff */
[-C--:B------:R-:W-:Y:S01]  /*a400*/  LEA.HI.X.SX32 R129, R41, R25.reuse, 0x2, P6 ;  /* 0x0000001929817211 */ /* 0x080fe200030f16ff */
[----:B------:R1:W-:Y:S01]  /*a410*/  STL.64 [R1+0x28], R96 ;  /* 0x0000286001007387 */ /* 0x0003e20000100a00 */
[-C--:B------:R-:W-:Y:S01]  /*a420*/  LEA.HI.X.SX32 R149, R232, R25.reuse, 0x2, P4 ;  /* 0x00000019e8957211 */ /* 0x080fe200020f16ff */
[----:B------:R-:W-:Y:S01]  /*a430*/  IMAD R237, R237, UR4, RZ ;  /* 0x00000004eded7c24 */ /* 0x000fe2000f8e02ff */
[-C--:B------:R-:W-:Y:S01]  /*a440*/  LEA R200, P4, R235, R4.reuse, 0x2 ;  /* 0x00000004ebc87211 */ /* 0x080fe200078810ff */
[----:B------:R-:W-:Y:S01]  /*a450*/  IMAD R23, R29, UR4, RZ ;  /* 0x000000041d177c24 */ /* 0x000fe2000f8e02ff */
[-C--:B------:R-:W-:Y:S01]  /*a460*/  LEA.HI.X.SX32 R151, R233, R25.reuse, 0x2, P5 ;  /* 0x00000019e9977211 */ /* 0x080fe200028f16ff */
[----:B------:R-:W-:Y:S01]  /*a470*/  IMAD R22, R30, UR4, RZ ;  /* 0x000000041e167c24 */ /* 0x000fe2000f8e02ff */
[-C--:B------:R-:W-:Y:S01]  /*a480*/  LEA R198, P5, R33, R4.reuse, 0x2 ;  /* 0x0000000421c67211 */ /* 0x080fe200078a10ff */
[----:B------:R-:W-:Y:S01]  /*a490*/  IMAD R29, R136, UR4, RZ ;  /* 0x00000004881d7c24 */ /* 0x000fe2000f8e02ff */
[----:B-1----:R-:W-:Y:S01]  /*a4a0*/  LEA R96, P6, R234, R4, 0x2 ;  /* 0x00000004ea607211 */ /* 0x002fe200078c10ff */
[----:B------:R-:W-:Y:S01]  /*a4b0*/  IMAD R30, R132, UR4, RZ ;  /* 0x00000004841e7c24 */ /* 0x000fe2000f8e02ff */
[----:B------:R-:W-:-:S02]  /*a4c0*/  LEA.HI.X.SX32 R201, R235, R25, 0x2, P4 ;  /* 0x00000019ebc97211 */ /* 0x000fc400020f16ff */
[-C--:B------:R-:W-:Y:S02]  /*a4d0*/  LEA.HI.X.SX32 R97, R234, R25.reuse, 0x2, P6 ;  /* 0x00000019ea617211 */ /* 0x080fe400030f16ff */
[CC--:B------:R-:W-:Y:S02]  /*a4e0*/  LEA R168, P6, R236.reuse, R4.reuse, 0x2 ;  /* 0x00000004eca87211 */ /* 0x0c0fe400078c10ff */
[-C--:B------:R-:W-:Y:S02]  /*a4f0*/  LEA R158, P4, R237, R4.reuse, 0x2 ;  /* 0x00000004ed9e7211 */ /* 0x080fe400078810ff */
[-C--:B------:R-:W-:Y:S02]  /*a500*/  LEA.HI.X.SX32 R199, R33, R25.reuse, 0x2, P5 ;  /* 0x0000001921c77211 */ /* 0x080fe400028f16ff */
[----:B------:R-:W-:Y:S02]  /*a510*/  LEA R124, P5, R29, R4, 0x2 ;  /* 0x000000041d7c7211 */ /* 0x000fe400078a10ff */
[----:B------:R-:W-:-:S02]  /*a520*/  LEA.HI.X.SX32 R169, R236, R25, 0x2, P6 ;  /* 0x00000019eca97211 */ /* 0x000fc400030f16ff */
[-C--:B------:R-:W-:Y:S02]  /*a530*/  LEA R126, P6, R30, R4.reuse, 0x2 ;  /* 0x000000041e7e7211 */ /* 0x080fe400078c10ff */
[-C--:B------:R-:W-:Y:S02]  /*a540*/  LEA.HI.X.SX32 R159, R237, R25.reuse, 0x2, P4 ;  /* 0x00000019ed9f7211 */ /* 0x080fe400020f16ff */
[-C--:B------:R-:W-:Y:S01]  /*a550*/  LEA R214, P4, R93, R4.reuse, 0x2 ;  /* 0x000000045dd67211 */ /* 0x080fe200078810ff */
[----:B------:R-:W-:Y:S01]  /*a560*/  IMAD R17, R43, UR4, RZ ;  /* 0x000000042b117c24 */ /* 0x000fe2000f8e02ff */
[-C--:B------:R-:W-:Y:S01]  /*a570*/  LEA.HI.X.SX32 R125, R29, R25.reuse, 0x2, P5 ;  /* 0x000000191d7d7211 */ /* 0x080fe200028f16ff */
[----:B------:R-:W-:Y:S01]  /*a580*/  IMAD R43, R248, UR4, RZ ;  /* 0x00000004f82b7c24 */ /* 0x000fe2000f8e02ff */
[----:B------:R-:W-:Y:S02]  /*a590*/  LEA R232, P5, R92, R4, 0x2 ;  /* 0x000000045ce87211 */ /* 0x000fe400078a10ff */
[----:B------:R-:W-:-:S02]  /*a5a0*/  LEA.HI.X.SX32 R127, R30, R25, 0x2, P6 ;  /* 0x000000191e7f7211 */ /* 0x000fc400030f16ff */
[-C--:B------:R-:W-:Y:S02]  /*a5b0*/  LEA R248, P6, R91, R4.reuse, 0x2 ;  /* 0x000000045bf87211 */ /* 0x080fe400078c10ff */
[-C--:B------:R-:W-:Y:S01]  /*a5c0*/  LEA.HI.X.SX32 R215, R93, R25.reuse, 0x2, P4 ;  /* 0x000000195dd77211 */ /* 0x080fe200020f16ff */
[----:B------:R-:W-:Y:S01]  /*a5d0*/  IMAD R107, R42, UR4, RZ ;  /* 0x000000042a6b7c24 */ /* 0x000fe2000f8e02ff */
[-C--:B------:R-:W-:Y:S01]  /*a5e0*/  LEA R98, P4, R90, R4.reuse, 0x2 ;  /* 0x000000045a627211 */ /* 0x080fe200078810ff */
[----:B------:R-:W-:Y:S01]  /*a5f0*/  IMAD R42, R249, UR4, RZ ;  /* 0x00000004f92a7c24 */ /* 0x000fe2000f8e02ff */
[----:B------:R1:W-:Y:S01]  /*a600*/  STL.64 [R1+0x68], R94 ;  /* 0x0000685e01007387 */ /* 0x0003e20000100a00 */
[-C--:B------:R-:W-:Y:S02]  /*a610*/  LEA.HI.X.SX32 R233, R92, R25.reuse, 0x2, P5 ;  /* 0x000000195ce97211 */ /* 0x080fe400028f16ff */
[----:B------:R-:W-:Y:S02]  /*a620*/  LEA.HI.X.SX32 R249, R91, R25, 0x2, P6 ;  /* 0x000000195bf97211 */ /* 0x000fe400030f16ff */
[----:B------:R-:W-:-:S02]  /*a630*/  LEA R196, P6, R238, R4, 0x2 ;  /* 0x00000004eec47211 */ /* 0x000fc400078c10ff */
[-C--:B------:R-:W-:Y:S02]  /*a640*/  LEA.HI.X.SX32 R99, R90, R25.reuse, 0x2, P4 ;  /* 0x000000195a637211 */ /* 0x080fe400020f16ff */
[-C--:B------:R-:W-:Y:S02]  /*a650*/  LEA R194, P4, R58, R4.reuse, 0x2 ;  /* 0x000000043ac27211 */ /* 0x080fe400078810ff */
[CC--:B-1----:R-:W-:Y:S02]  /*a660*/  LEA R94, P5, R239.reuse, R4.reuse, 0x2 ;  /* 0x00000004ef5e7211 */ /* 0x0c2fe400078a10ff */
[-C--:B------:R-:W-:Y:S02]  /*a670*/  LEA.HI.X.SX32 R197, R238, R25.reuse, 0x2, P6 ;  /* 0x00000019eec57211 */ /* 0x080fe400030f16ff */
[----:B------:R-:W-:Y:S02]  /*a680*/  LEA.HI.X.SX32 R95, R239, R25, 0x2, P5 ;  /* 0x00000019ef5f7211 */ /* 0x000fe400028f16ff */
[-C--:B------:R-:W-:Y:S01]  /*a690*/  LEA R152, P5, R57, R4.reuse, 0x2 ;  /* 0x0000000439987211 */ /* 0x080fe200078a10ff */
[----:B------:R-:W-:Y:S01]  /*a6a0*/  IMAD R250, R250, UR4, RZ ;  /* 0x00000004fafa7c24 */ /* 0x000fe2000f8e02ff */
[----:B------:R-:W-:-:S02]  /*a6b0*/  LEA R162, P6, R56, R4, 0x2 ;  /* 0x0000000438a27211 */ /* 0x000fc400078c10ff */
[-C--:B------:R-:W-:Y:S02]  /*a6c0*/  LEA.HI.X.SX32 R195, R58, R25.reuse, 0x2, P4 ;  /* 0x000000193ac37211 */ /* 0x080fe400020f16ff */
[-C--:B------:R-:W-:Y:S01]  /*a6d0*/  LEA R122, P4, R45, R4.reuse, 0x2 ;  /* 0x000000042d7a7211 */ /* 0x080fe200078810ff */
[----:B------:R-:W-:Y:S01]  /*a6e0*/  IMAD R109, R40, UR4, RZ ;  /* 0x00000004286d7c24 */ /* 0x000fe2000f8e02ff */
        /* <DEDUP_REMOVED lines=12> */
[----:B------:R-:W-:-:S02]  /*a7b0*/  LEA.HI.X.SX32 R121, R43, R25, 0x2, P5 ;  /* 0x000000192b797211 */ /* 0x000fc400028f16ff */
[-C--:B------:R-:W-:Y:S02]  /*a7c0*/  LEA R192, P5, R40, R4.reuse, 0x2 ;  /* 0x0000000428c07211 */ /* 0x080fe400078a10ff */
[-C--:B------:R-:W-:Y:S02]  /*a7d0*/  LEA.HI.X.SX32 R93, R42, R25.reuse, 0x2, P6 ;  /* 0x000000192a5d7211 */ /* 0x080fe400030f16ff */
[-C--:B------:R-:W-:Y:S02]  /*a7e0*/  LEA R190, P6, R35, R4.reuse, 0x2 ;  /* 0x0000000423be7211 */ /* 0x080fe400078c10ff */
[-C--:B------:R-:W-:Y:S02]  /*a7f0*/  LEA.HI.X.SX32 R91, R250, R25.reuse, 0x2, P4 ;  /* 0x00000019fa5b7211 */ /* 0x080fe400020f16ff */
[----:B------:R-:W-:Y:S02]  /*a800*/  LEA R160, P4, R39, R4, 0x2 ;  /* 0x0000000427a07211 */ /* 0x000fe400078810ff */
        /* <DEDUP_REMOVED lines=8> */
[-C--:B------:R-:W-:Y:S01]  /*a890*/  LEA.HI.X.SX32 R235, R89, R25.reuse, 0x2, P6 ;  /* 0x0000001959eb7211 */ /* 0x080fe200030f16ff */
[----:B------:R-:W-:Y:S01]  /*a8a0*/  STL.64 [R1+0xa8], R2 ;  /* 0x0000a80201007387 */ /* 0x000fe20000100a00 */
[-C--:B------:R-:W-:Y:S02]  /*a8b0*/  LEA R118, P6, R22, R4.reuse, 0x2 ;  /* 0x0000000416767211 */ /* 0x080fe400078c10ff */
[-C--:B------:R-:W-:Y:S01]  /*a8c0*/  LEA.HI.X.SX32 R251, R88, R25.reuse, 0x2, P4 ;  /* 0x0000001958fb7211 */ /* 0x080fe200020f16ff */
[----:B------:R-:W-:Y:S01]  /*a8d0*/  STL.64 [R1+0x5f0], R2 ;  /* 0x0005f00201007387 */ /* 0x000fe20000100a00 */
[-C--:B------:R-:W-:Y:S02]  /*a8e0*/  LEA R116, P4, R21, R4.reuse, 0x2 ;  /* 0x0000000415747211 */ /* 0x080fe400078810ff */
[----:B------:R-:W-:Y:S01]  /*a8f0*/  LEA.HI.X.SX32 R147, R23, R25, 0x2, P5 ;  /* 0x0000001917937211 */ /* 0x000fe200028f16ff */
[----:B------:R-:W-:Y:S01]  /*a900*/  STL.64 [R1+0xe8], R128 ;  /* 0x0000e88001007387 */ /* 0x000fe20000100a00 */
[----:B------:R-:W-:-:S02]  /*a910*/  LEA R88, P5, R20, R4, 0x2 ;  /* 0x0000000414587211 */ /* 0x000fc400078a10ff */
[-C--:B------:R-:W-:Y:S01]  /*a920*/  LEA.HI.X.SX32 R119, R22, R25.reuse, 0x2, P6 ;  /* 0x0000001916777211 */ /* 0x080fe200030f16ff */
[----:B------:R-:W-:Y:S01]  /*a930*/  STL.64 [R1+0x5f8], R128 ;  /* 0x0005f88001007387 */ /* 0x000fe20000100a00 */
[-C--:B------:R-:W-:Y:S02]  /*a940*/  LEA R22, P6, R19, R4.reuse, 0x2 ;  /* 0x0000000413167211 */ /* 0x080fe400078c10ff */
[----:B------:R-:W-:Y:S01]  /*a950*/  LEA.HI.X.SX32 R117, R21, R25, 0x2, P4 ;  /* 0x0000001915757211 */ /* 0x000fe200020f16ff */
[----:B------:R-:W-:Y:S01]  /*a960*/  STL.64 [R1+0x128], R148 ;  /* 0x0001289401007387 */ /* 0x000fe20000100a00 */
[----:B------:R-:W-:-:S03]  /*a970*/  LEA R188, P4, R18, R4, 0x2 ;  /* 0x0000000412bc7211 */ /* 0x000fc600078810ff */
[----:B------:R-:W-:Y:S01]  /*a980*/  STL.64 [R1+0x618], R148 ;  /* 0x0006189401007387 */ /* 0x000fe20000100a00 */
[-C--:B------:R-:W-:Y:S01]  /*a990*/  LEA.HI.X.SX32 R89, R20, R25.reuse, 0x2, P5 ;  /* 0x0000001914597211 */ /* 0x080fe200028f16ff */
[----:B------:R-:W-:Y:S02]  /*a9a0*/  IMAD R105, R48, UR4, RZ ;  /* 0x0000000430697c24 */ /* 0x000fe4000f8e02ff */
[----:B------:R-:W-:Y:S01]  /*a9b0*/  STL.64 [R1+0x168], R150 ;  /* 0x0001689601007387 */ /* 0x000fe20000100a00 */
[-C--:B------:R-:W-:Y:S01]  /*a9c0*/  LEA R186, P5, R61, R4.reuse, 0x2 ;  /* 0x000000043dba7211 */ /* 0x080fe200078a10ff */
[----:B------:R-:W-:Y:S01]  /*a9d0*/  IMAD R14, R46, UR4, RZ ;  /* 0x000000042e0e7c24 */ /* 0x000fe2000f8e02ff */
[----:B------:R-:W-:Y:S01]  /*a9e0*/  LEA.HI.X.SX32 R23, R19, R25, 0x2, P6 ;  /* 0x0000001913177211 */ /* 0x000fe200030f16ff */
[----:B------:R-:W-:Y:S01]  /*a9f0*/  STL.64 [R1+0x620], R150 ;  /* 0x0006209601007387 */ /* 0x000fe20000100a00 */
[----:B------:R-:W-:Y:S01]  /*aa00*/  IMAD R48, R178, UR4, RZ ;  /* 0x00000004b2307c24 */ /* 0x000fe2000f8e02ff */
[----:B------:R-:W-:-:S02]  /*aa10*/  LEA R144, P6, R60, R4, 0x2 ;  /* 0x000000043c907211 */ /* 0x000fc400078c10ff */
[----:B------:R-:W-:Y:S01]  /*aa20*/  STL.64 [R1+0x1a8], R96 ;  /* 0x0001a86001007387 */ /* 0x000fe20000100a00 */
[-C--:B------:R-:W-:Y:S01]  /*aa30*/  LEA.HI.X.SX32 R189, R18, R25.reuse, 0x2, P4 ;  /* 0x0000001912bd7211 */ /* 0x080fe200020f16ff */
[----:B------:R-:W-:Y:S01]  /*aa40*/  IMAD R46, R134, UR4, RZ ;  /* 0x00000004862e7c24 */ /* 0x000fe2000f8e02ff */
[-C--:B------:R-:W-:Y:S01]  /*aa50*/  LEA R142, P4, R59, R4.reuse, 0x2 ;  /* 0x000000043b8e7211 */ /* 0x080fe200078810ff */
[----:B------:R-:W-:Y:S01]  /*aa60*/  STL.64 [R1+0x628], R96 ;  /* 0x0006286001007387 */ /* 0x000fe20000100a00 */
[----:B------:R-:W-:Y:S01]  /*aa70*/  IMAD R16, R44, UR4, RZ ;  /* 0x000000042c107c24 */ /* 0x000fe2000f8e02ff */
[----:B------:R-:W-:Y:S02]  /*aa80*/  LEA.HI.X.SX32 R187, R61, R25, 0x2, P5 ;  /* 0x000000193dbb7211 */ /* 0x000fe400028f16ff */
[----:B------:R-:W-:Y:S01]  /*aa90*/  STL.64 [R1+0x1e8], R200 ;  /* 0x0001e8c801007387 */ /* 0x000fe20000100a00 */
[----:B------:R-:W-:Y:S01]  /*aaa0*/  IMAD R44, R131, UR4, RZ ;  /* 0x00000004832c7c24 */ /* 0x000fe2000f8e02ff */
[----:B------:R-:W-:-:S02]  /*aab0*/  LEA R114, P5, R49, R4, 0x2 ;  /* 0x0000000431727211 */ /* 0x000fc400078a10ff */
[----:B------:R-:W-:Y:S01]  /*aac0*/  STL.64 [R1+0x630], R200 ;  /* 0x000630c801007387 */ /* 0x000fe20000100a00 */
[----:B------:R-:W-:-:S03]  /*aad0*/  LEA.HI.X.SX32 R145, R60, R25, 0x2, P6 ;  /* 0x000000193c917211 */ /* 0x000fc600030f16ff */
[----:B------:R-:W-:Y:S01]  /*aae0*/  STL.64 [R1+0x228], R198 ;  /* 0x000228c601007387 */ /* 0x000fe20000100a00 */
[-C--:B------:R-:W-:Y:S02]  /*aaf0*/  LEA R112, P6, R48, R4.reuse, 0x2 ;  /* 0x0000000430707211 */ /* 0x080fe400078c10ff */
[----:B------:R-:W-:Y:S01]  /*ab00*/  LEA.HI.X.SX32 R143, R59, R25, 0x2, P4 ;  /* 0x000000193b8f7211 */ /* 0x000fe200020f16ff */
[----:B------:R-:W-:Y:S01]  /*ab10*/  STL.64 [R1+0x638], R198 ;  /* 0x000638c601007387 */ /* 0x000fe20000100a00 */
[----:B------:R-:W-:-:S03]  /*ab20*/  LEA R20, P4, R46, R4, 0x2 ;  /* 0x000000042e147211 */ /* 0x000fc600078810ff */
[----:B------:R-:W-:Y:S01]  /*ab30*/  STL.64 [R1+0x268], R168 ;  /* 0x000268a801007387 */ /* 0x000fe20000100a00 */
[----:B------:R-:W-:-:S03]  /*ab40*/  LEA.HI.X.SX32 R115, R49, R25, 0x2, P5 ;  /* 0x0000001931737211 */ /* 0x000fc600028f16ff */
[----:B------:R-:W-:Y:S01]  /*ab50*/  STL.64 [R1+0x640], R168 ;  /* 0x000640a801007387 */ /* 0x000fe20000100a00 */
[----:B------:R-:W-:-:S03]  /*ab60*/  LEA R18, P5, R44, R4, 0x2 ;  /* 0x000000042c127211 */ /* 0x000fc600078a10ff */
[----:B------:R-:W-:Y:S01]  /*ab70*/  STL.64 [R1+0x2a8], R158 ;  /* 0x0002a89e01007387 */ /* 0x000fe20000100a00 */
[----:B------:R-:W-:-:S03]  /*ab80*/  LEA.HI.X.SX32 R113, R48, R25, 0x2, P6 ;  /* 0x0000001930717211 */ /* 0x000fc600030f16ff */
[----:B------:R1:W-:Y:S01]  /*ab90*/  STL.64 [R1+0x648], R158 ;  /* 0x0006489e01007387 */ /* 0x0003e20000100a00 */
        /* <DEDUP_REMOVED lines=24> */
[----:B------:R3:W-:Y:S01]  /*ad20*/  STL.64 [R1+0x698], R94 ;  /* 0x0006985e01007387 */ /* 0x0007e20000100a00 */
[----:B------:R-:W-:-:S03]  /*ad30*/  LEA R138, P4, R15, R4, 0x2 ;  /* 0x000000040f8a7211 */ /* 0x000fc600078810ff */
[----:B------:R4:W-:Y:S01]  /*ad40*/  STL.64 [R1+0xb0], R196 ;  /* 0x0000b0c401007387 */ /* 0x0009e20000100a00 */
[----:B------:R-:W-:-:S03]  /*ad50*/  LEA.HI.X.SX32 R155, R17, R25, 0x2, P5 ;  /* 0x00000019119b7211 */ /* 0x000fc600028f16ff */
[----:B------:R4:W-:Y:S01]  /*ad60*/  STL.64 [R1+0xf0], R194 ;  /* 0x0000f0c201007387 */ /* 0x0009e20000100a00 */
[----:B------:R-:W-:-:S03]  /*ad70*/  LEA R110, P5, R14, R4, 0x2 ;  /* 0x000000040e6e7211 */ /* 0x000fc600078a10ff */
[----:B------:R4:W-:Y:S01]  /*ad80*/  STL.64 [R1+0x130], R152 ;  /* 0x0001309801007387 */ /* 0x0009e20000100a00 */
[-C--:B------:R-:W-:Y:S01]  /*ad90*/  LEA.HI.X.SX32 R141, R16, R25.reuse, 0x2, P6 ;  /* 0x00000019108d7211 */ /* 0x080fe200030f16ff */
[----:B------:R-:W-:Y:S02]  /*ada0*/  IMAD R9, R62, UR4, RZ ;  /* 0x000000043e097c24 */ /* 0x000fe4000f8e02ff */
[----:B------:R4:W-:Y:S01]  /*adb0*/  STL.64 [R1+0x170], R162 ;  /* 0x000170a201007387 */ /* 0x0009e20000100a00 */
[-C--:B------:R-:W-:Y:S01]  /*adc0*/  LEA R108, P6, R106, R4.reuse, 0x2 ;  /* 0x000000046a6c7211 */ /* 0x080fe200078c10ff */
[----:B------:R-:W-:Y:S01]  /*add0*/  IMAD R62, R51, UR4, RZ ;  /* 0x00000004333e7c24 */ /* 0x000fe2000f8e02ff */
[----:B------:R-:W-:Y:S01]  /*ade0*/  LEA.HI.X.SX32 R139, R15, R25, 0x2, P4 ;  /* 0x000000190f8b7211 */ /* 0x000fe200020f16ff */
[----:B------:R4:W-:Y:S01]  /*adf0*/  STL.64 [R1+0x1b0], R122 ;  /* 0x0001b07a01007387 */ /* 0x0009e20000100a00 */
[----:B------:R-:W-:-:S03]  /*ae00*/  LEA R16, P4, R105, R4, 0x2 ;  /* 0x0000000469107211 */ /* 0x000fc600078810ff */
[----:B------:R4:W-:Y:S01]  /*ae10*/  STL.64 [R1+0x1f0], R120 ;  /* 0x0001f07801007387 */ /* 0x0009e20000100a00 */
[----:B------:R-:W-:-:S03]  /*ae20*/  LEA.HI.X.SX32 R111, R14, R25, 0x2, P5 ;  /* 0x000000190e6f7211 */ /* 0x000fc600028f16ff */
[----:B------:R4:W-:Y:S01]  /*ae30*/  STL.64 [R1+0x230], R92 ;  /* 0x0002305c01007387 */ /* 0x0009e20000100a00 */
[----:B------:R-:W-:Y:S01]  /*ae40*/  IMAD R51, R135, UR4, RZ ;  /* 0x0000000487337c24 */ /* 0x000fe2000f8e02ff */
[----:B------:R-:W-:Y:S02]  /*ae50*/  LEA R14, P5, R104, R4, 0x2 ;  /* 0x00000004680e7211 */ /* 0x000fe400078a10ff */
[----:B------:R4:W-:Y:S01]  /*ae60*/  STL.64 [R1+0x270], R90 ;  /* 0x0002705a01007387 */ /* 0x0009e20000100a00 */
[----:B------:R-:W-:-:S03]  /*ae70*/  LEA.HI.X.SX32 R109, R106, R25, 0x2, P6 ;  /* 0x000000196a6d7211 */ /* 0x000fc600030f16ff */
[----:B------:R4:W-:Y:S01]  /*ae80*/  STL.64 [R1+0x2b0], R192 ;  /* 0x0002b0c001007387 */ /* 0x0009e20000100a00 */
        /* <DEDUP_REMOVED lines=33> */
[-C--:B------:R-:W-:Y:S01]  /*b0a0*/  LEA R12, P6, R103, R4.reuse, 0x2 ;  /* 0x00000004670c7211 */ /* 0x080fe200078c10ff */
[----:B------:R-:W-:Y:S01]  /*b0b0*/  IMAD R6, R68, UR4, RZ ;  /* 0x0000000444067c24 */ /* 0x000fe2000f8e02ff */
[-C--:B------:R-:W-:Y:S01]  /*b0c0*/  LEA.HI.X.SX32 R107, R10, R25.reuse, 0x2, P4 ;  /* 0x000000190a6b7211 */ /* 0x080fe200020f16ff */
[----:B------:R4:W-:Y:S01]  /*b0d0*/  STL.64 [R1+0x40], R184 ;  /* 0x000040b801007387 */ /* 0x0009e20000100a00 */
[----:B------:R-:W-:Y:S01]  /*b0e0*/  LEA R10, P4, R102, R4, 0x2 ;  /* 0x00000004660a7211 */ /* 0x000fe200078810ff */
[----:B------:R-:W-:Y:S02]  /*b0f0*/  IMAD R68, R66, UR4, RZ ;  /* 0x0000000442447c24 */ /* 0x000fe4000f8e02ff */
[----:B------:R4:W-:Y:S01]  /*b100*/  STL.64 [R1+0x80], R182 ;  /* 0x000080b601007387 */ /* 0x0009e20000100a00 */
[----:B------:R-:W-:Y:S01]  /*b110*/  IMAD R66, R176, UR4, RZ ;  /* 0x00000004b0427c24 */ /* 0x000fe2000f8e02ff */
[----:B------:R-:W-:-:S02]  /*b120*/  LEA.HI.X.SX32 R105, R130, R25, 0x2, P5 ;  /* 0x0000001982697211 */ /* 0x000fc400028f16ff */
[----:B------:R4:W-:Y:S01]  /*b130*/  STL.64 [R1+0x100], R140 ;  /* 0x0001008c01007387 */ /* 0x0009e20000100a00 */
[----:B------:R-:W-:-:S03]  /*b140*/  LEA R176, P5, R101, R4, 0x2 ;  /* 0x0000000465b07211 */ /* 0x000fc600078a10ff */
[----:B------:R4:W-:Y:S01]  /*b150*/  STL.64 [R1+0x140], R138 ;  /* 0x0001408a01007387 */ /* 0x0009e20000100a00 */
[-C--:B------:R-:W-:Y:S01]  /*b160*/  LEA.HI.X.SX32 R13, R103, R25.reuse, 0x2, P6 ;  /* 0x00000019670d7211 */ /* 0x080fe200030f16ff */
[----:B------:R-:W-:Y:S02]  /*b170*/  IMAD R156, R65, UR4, RZ ;  /* 0x00000004419c7c24 */ /* 0x000fe4000f8e02ff */
        /* <DEDUP_REMOVED lines=11> */
[----:B------:R-:W3:Y:S01]  /*b230*/  S2R R211, SR_TID.X ;  /* 0x0000000000d37919 */ /* 0x000ee20000002100 */
[----:B------:R-:W-:Y:S01]  /*b240*/  LEA R102, P6, R156, R4, 0x2 ;  /* 0x000000049c667211 */ /* 0x000fe200078c10ff */
[----:B------:R4:W-:Y:S01]  /*b250*/  STL.64 [R1+0x2c0], R178 ;  /* 0x0002c0b201007387 */ /* 0x0009e20000100a00 */
[----:B------:R-:W-:-:S03]  /*b260*/  LEA.HI.X.SX32 R133, R9, R25, 0x2, P4 ;  /* 0x0000001909857211 */ /* 0x000fc600020f16ff */
[----:B------:R4:W-:Y:S01]  /*b270*/  STL.64 [R1+0x300], R136 ;  /* 0x0003008801007387 */ /* 0x0009e20000100a00 */
[----:B------:R-:W-:-:S03]  /*b280*/  LEA R100, P4, R6, R4, 0x2 ;  /* 0x0000000406647211 */ /* 0x000fc600078810ff */
[----:B------:R4:W-:Y:S01]  /*b290*/  STL.64 [R1+0x340], R134 ;  /* 0x0003408601007387 */ /* 0x0009e20000100a00 */
[----:B------:R-:W-:-:S03]  /*b2a0*/  LEA.HI.X.SX32 R131, R8, R25, 0x2, P5 ;  /* 0x0000001908837211 */ /* 0x000fc600028f16ff */
[----:B------:R4:W-:Y:S01]  /*b2b0*/  STL.64 [R1+0x48], R106 ;  /* 0x0000486a01007387 */ /* 0x0009e20000100a00 */
[----:B------:R-:W-:-:S03]  /*b2c0*/  LEA.HI.X.SX32 R103, R156, R25, 0x2, P6 ;  /* 0x000000199c677211 */ /* 0x000fc600030f16ff */
[----:B------:R4:W-:Y:S01]  /*b2d0*/  STL.64 [R1+0x88], R104 ;  /* 0x0000886801007387 */ /* 0x0009e20000100a00 */
[----:B------:R-:W-:-:S03]  /*b2e0*/  LEA.HI.X.SX32 R101, R6, R25, 0x2, P4 ;  /* 0x0000001906657211 */ /* 0x000fc600020f16ff */
[----:B------:R4:W-:Y:S04]  /*b2f0*/  STL.64 [R1+0xc8], R12 ;  /* 0x0000c80c01007387 */ /* 0x0009e80000100a00 */
[----:B------:R4:W-:Y:S04]  /*b300*/  STL.64 [R1+0x108], R10 ;  /* 0x0001080a01007387 */ /* 0x0009e80000100a00 */
[----:B------:R4:W-:Y:S01]  /*b310*/  STL.64 [R1+0x148], R176 ;  /* 0x000148b001007387 */ /* 0x0009e20000100a00 */
[----:B--2---:R-:W-:-:S03]  /*b320*/  IMAD R65, R157, UR4, RZ ;  /* 0x000000049d417c24 */ /* 0x004fc6000f8e02ff */
[----:B------:R2:W-:Y:S01]  /*b330*/  STL.64 [R1+0x188], R174 ;  /* 0x000188ae01007387 */ /* 0x0005e20000100a00 */
[----:B------:R-:W-:-:S03]  /*b340*/  LEA R8, P5, R68, R4, 0x2 ;  /* 0x0000000444087211 */ /* 0x000fc600078a10ff */
[----:B------:R2:W-:Y:S04]  /*b350*/  STL.64 [R1+0x1c8], R132 ;  /* 0x0001c88401007387 */ /* 0x0005e80000100a00 */
[----:B------:R2:W-:Y:S04]  /*b360*/  STL.64 [R1+0x208], R130 ;  /* 0x0002088201007387 */ /* 0x0005e80000100a00 */
[----:B------:R2:W-:Y:S04]  /*b370*/  STL.64 [R1+0x248], R102 ;  /* 0x0002486601007387 */ /* 0x0005e80000100a00 */
[----:B------:R2:W-:Y:S01]  /*b380*/  STL.64 [R1+0x288], R100 ;  /* 0x0002886401007387 */ /* 0x0005e20000100a00 */
[----:B------:R-:W-:-:S03]  /*b390*/  LEA R156, P4, R65, R4, 0x2 ;  /* 0x00000004419c7211 */ /* 0x000fc600078810ff */
[----:B-1----:R-:W4:Y:S01]  /*b3a0*/  LDL.64 R158, [R1+0x10] ;  /* 0x00001000019e7983 */ /* 0x002f220000100a00 */
[----:B------:R-:W-:-:S03]  /*b3b0*/  LEA.HI.X.SX32 R9, R68, R25, 0x2, P5 ;  /* 0x0000001944097211 */ /* 0x000fc600028f16ff */
[----:B------:R-:W2:Y:S04]  /*b3c0*/  LDL.64 R168, [R1+0x50] ;  /* 0x0000500001a87983 */ /* 0x000ea80000100a00 */
[----:B------:R-:W2:Y:S04]  /*b3d0*/  LDL.64 R198, [R1+0x90] ;  /* 0x0000900001c67983 */ /* 0x000ea80000100a00 */
[----:B------:R-:W2:Y:S01]  /*b3e0*/  LDL.64 R200, [R1+0xd0] ;  /* 0x0000d00001c87983 */ /* 0x000ea20000100a00 */
[----:B------:R-:W-:-:S03]  /*b3f0*/  LEA.HI.X.SX32 R157, R65, R25, 0x2, P4 ;  /* 0x00000019419d7211 */ /* 0x000fc600020f16ff */
[----:B------:R-:W2:Y:S01]  /*b400*/  LDL.64 R96, [R1+0x110] ;  /* 0x0001100001607983 */ /* 0x000ea20000100a00 */
[----:B------:R-:W-:-:S03]  /*b410*/  ISETP.NE.U32.AND P4, PT, R5, RZ, PT ;  /* 0x000000ff0500720c */ /* 0x000fc60003f85070 */
[----:B------:R-:W2:Y:S04]  /*b420*/  LDL.64 R150, [R1+0x150] ;  /* 0x0001500001967983 */ /* 0x000ea80000100a00 */
[----:B------:R-:W2:Y:S04]  /*b430*/  LDL.64 R128, [R1+0x190] ;  /* 0x0001900001807983 */ /* 0x000ea80000100a00 */
[----:B------:R-:W2:Y:S04]  /*b440*/  LDL.64 R2, [R1+0x1d0] ;  /* 0x0001d00001027983 */ /* 0x000ea80000100a00 */
[----:B------:R-:W2:Y:S04]  /*b450*/  LDL.64 R230, [R1+0x210] ;  /* 0x0002100001e67983 */ /* 0x000ea80000100a00 */
[----:B------:R1:W-:Y:S04]  /*b460*/  STL.64 [R1+0x2c8], R8 ;  /* 0x0002c80801007387 */ /* 0x0003e80000100a00 */
[----:B------:R-:W2:Y:S04]  /*b470*/  LDL.LU R5, [R1+0x6a0] ;  /* 0x0006a00001057983 */ /* 0x000ea80000300800 */
[----:B------:R-:W2:Y:S01]  /*b480*/  LDL.64 R212, [R1+0x250] ;  /* 0x0002500001d47983 */ /* 0x000ea20000100a00 */
[----:B------:R-:W-:Y:S01]  /*b490*/  LEA R6, P5, R66, R4, 0x2 ;  /* 0x0000000442067211 */ /* 0x000fe200078a10ff */
[----:B---3--:R-:W-:-:S02]  /*b4a0*/  IMAD R4, R211, 0x80, R211 ;  /* 0x00000080d3047824 */ /* 0x008fc400078e02d3 */
[----:B------:R-:W3:Y:S04]  /*b4b0*/  LDL.64 R244, [R1+0x290] ;  /* 0x0002900001f47983 */ /* 0x000ee80000100a00 */
[----:B------:R-:W3:Y:S04]  /*b4c0*/  LDL.64 R228, [R1+0x2d0] ;  /* 0x0002d00001e47983 */ /* 0x000ee80000100a00 */
[----:B------:R-:W3:Y:S01]  /*b4d0*/  LDL.64 R210, [R1+0x310] ;  /* 0x0003100001d27983 */ /* 0x000ee20000100a00 */
[----:B------:R-:W-:Y:S01]  /*b4e0*/  ISETP.NE.U32.AND P6, PT, R7, RZ, PT ;  /* 0x000000ff0700720c */ /* 0x000fe20003fc5070 */
[----:B------:R-:W-:-:S02]  /*b4f0*/  IMAD.SHL.U32 R4, R4, 0x4, RZ ;  /* 0x0000000404047824 */ /* 0x000fc400078e00ff */
[----:B------:R-:W3:Y:S03]  /*b500*/  LDL.64 R148, [R1+0x18] ;  /* 0x0000180001947983 */ /* 0x000ee60000100a00 */
[----:B------:R-:W-:Y:S01]  /*b510*/  LOP3.LUT R4, R4, 0xc07c, RZ, 0xc0, !PT ;  /* 0x0000c07c04047812 */ /* 0x000fe200078ec0ff */
[----:B------:R-:W3:Y:S04]  /*b520*/  LDL.64 R246, [R1+0x58] ;  /* 0x0000580001f67983 */ /* 0x000ee80000100a00 */
[----:B------:R-:W-:Y:S02]  /*b530*/  VIADD R26, R4, UR8 ;  /* 0x00000008041a7c36 */ /* 0x000fe40008000000 */
[----:B------:R-:W-:Y:S04]  /*b540*/  LDGSTS.E [R24+0x26000], desc[UR10][R202.64], P6 ;  /* 0x26000000ca187fae */ /* 0x000fe8000b12184a */
[----:B------:R-:W-:Y:S04]  /*b550*/  LDGSTS.E [R24+0x26008], desc[UR10][R204.64], P4 ;  /* 0x26008000cc187fae */ /* 0x000fe8000a12184a */
[----:B------:R-:W0:Y:S04]  /*b560*/  LDGDEPBAR ;  /* 0x00000000000079af */ /* 0x000e280000000000 */
[----:B------:R-:W-:Y:S04]  /*b570*/  LDGSTS.E [R26], desc[UR10][R206.64], P0 ;  /* 0x00000000ce1a7fae */ /* 0x000fe8000812184a */
[----:B------:R-:W-:Y:S04]  /*b580*/  LDGSTS.E [R26+0x400], desc[UR10][R224.64], P0 ;  /* 0x00400000e01a7fae */ /* 0x000fe8000812184a */
[----:B------:R-:W-:Y:S01]  /*b590*/  LDGSTS.E [R26+0x800], desc[UR10][R240.64], P0 ;  /* 0x00800000f01a7fae */ /* 0x000fe2000812184a */
[----:B------:R-:W-:-:S03]  /*b5a0*/  LEA.HI.X.SX32 R7, R66, R25, 0x2, P5 ;  /* 0x0000001942077211 */ /* 0x000fc600028f16ff */
[----:B------:R-:W-:Y:S04]  /*b5b0*/  STL.64 [R1+0x348], R156 ;  /* 0x0003489c01007387 */ /* 0x000fe80000100a00 */
[----:B------:R1:W-:Y:S04]  /*b5c0*/  STL.64 [R1+0x308], R6 ;  /* 0x0003080601007387 */ /* 0x0003e80000100a00 */
[----:B------:R-:W3:Y:S04]  /*b5d0*/  LDL.64 R94, [R1+0x118] ;  /* 0x00011800015e7983 */ /* 0x000ee80000100a00 */
[----:B------:R-:W3:Y:S04]  /*b5e0*/  LDL.64 R98, [R1+0x1d8] ;  /* 0x0001d80001627983 */ /* 0x000ee80000100a00 */
[----:B------:R-:W3:Y:S04]  /*b5f0*/  LDL.64 R248, [R1+0x218] ;  /* 0x0002180001f87983 */ /* 0x000ee80000100a00 */
[----:B------:R-:W3:Y:S04]  /*b600*/  LDL.64 R232, [R1+0x258] ;  /* 0x0002580001e87983 */ /* 0x000ee80000100a00 */
[----:B------:R-:W3:Y:S04]  /*b610*/  LDL.64 R126, [R1+0x20] ;  /* 0x00002000017e7983 */ /* 0x000ee80000100a00 */
[----:B------:R-:W3:Y:S04]  /*b620*/  LDL.64 R214, [R1+0x60] ;  /* 0x0000600001d67983 */ /* 0x000ee80000100a00 */
[----:B------:R-:W3:Y:S04]  /*b630*/  LDL.64 R124, [R1+0xa0] ;  /* 0x0000a000017c7983 */ /* 0x000ee80000100a00 */
[----:B----4-:R-:W-:Y:S04]  /*b640*/  LDGSTS.E [R26+0xc00], desc[UR10][R158.64], P0 ;  /* 0x00c000009e1a7fae */ /* 0x010fe8000812184a */
[----:B--2---:R-:W-:Y:S04]  /*b650*/  LDGSTS.E [R26+0x1000], desc[UR10][R168.64], P0 ;  /* 0x01000000a81a7fae */ /* 0x004fe8000812184a */
[----:B------:R-:W-:Y:S04]  /*b660*/  LDGSTS.E [R26+0x1400], desc[UR10][R198.64], P0 ;  /* 0x01400000c61a7fae */ /* 0x000fe8000812184a */
[----:B------:R-:W-:Y:S04]  /*b670*/  LDGSTS.E [R26+0x1800], desc[UR10][R200.64], P0 ;  /* 0x01800000c81a7fae */ /* 0x000fe8000812184a */
[----:B------:R-:W-:Y:S04]  /*b680*/  LDGSTS.E [R26+0x1c00], desc[UR10][R96.64], P0 ;  /* 0x01c00000601a7fae */ /* 0x000fe8000812184a */
[----:B------:R-:W-:Y:S04]  /*b690*/  LDGSTS.E [R26+0x2000], desc[UR10][R150.64], P0 ;  /* 0x02000000961a7fae */ /* 0x000fe8000812184a */
[----:B------:R-:W-:Y:S04]  /*b6a0*/  LDGSTS.E [R26+0x2400], desc[UR10][R128.64], P0 ;  /* 0x02400000801a7fae */ /* 0x000fe8000812184a */
[----:B------:R2:W-:Y:S04]  /*b6b0*/  LDGSTS.E [R26+0x2800], desc[UR10][R2.64], P0 ;  /* 0x02800000021a7fae */ /* 0x0005e8000812184a */
[----:B------:R-:W-:Y:S04]  /*b6c0*/  LDGSTS.E [R26+0x2c00], desc[UR10][R230.64], P0 ;  /* 0x02c00000e61a7fae */ /* 0x000fe8000812184a */
[----:B------:R-:W4:Y:S01]  /*b6d0*/  LDL.64 R128, [R1+0x158] ;  /* 0x0001580001807983 */ /* 0x000f220000100a00 */
[----:B--2---:R-:W-:-:S03]  /*b6e0*/  LOP3.LUT R2, R4, 0x10, RZ, 0x3c, !PT ;  /* 0x0000001004027812 */ /* 0x004fc600078e3cff */
[----:B------:R-:W2:Y:S04]  /*b6f0*/  LDL.64 R158, [R1+0xe0] ;  /* 0x0000e000019e7983 */ /* 0x000ea80000100a00 */
[----:B------:R-:W4:Y:S01]  /*b700*/  LDL.64 R230, [R1+0x98] ;  /* 0x0000980001e67983 */ /* 0x000f220000100a00 */
[----:B------:R-:W-:-:S03]  /*b710*/  VIADD R25, R2, UR8 ;  /* 0x0000000802197c36 */ /* 0x000fc60008000000 */
[----:B------:R-:W-:Y:S04]  /*b720*/  LDGSTS.E [R26+0x3000], desc[UR10][R212.64], P0 ;  /* 0x03000000d41a7fae */ /* 0x000fe8000812184a */
[----:B------:R-:W2:Y:S04]  /*b730*/  LDL.64 R2, [R1+0x198] ;  /* 0x0001980001027983 */ /* 0x000ea80000100a00 */
[----:B---3--:R-:W-:Y:S04]  /*b740*/  LDGSTS.E [R26+0x3400], desc[UR10][R244.64], P0 ;  /* 0x03400000f41a7fae */ /* 0x008fe8000812184a */
[----:B------:R-:W3:Y:S04]  /*b750*/  LDL.64 R212, [R1+0xd8] ;  /* 0x0000d80001d47983 */ /* 0x000ee80000100a00 */
[----:B------:R-:W-:Y:S04]  /*b760*/  LDGSTS.E [R26+0x3800], desc[UR10][R228.64], P0 ;  /* 0x03800000e41a7fae */ /* 0x000fe8000812184a */
[----:B------:R-:W2:Y:S04]  /*b770*/  LDL.64 R244, [R1+0x298] ;  /* 0x0002980001f47983 */ /* 0x000ea80000100a00 */
[----:B------:R-:W-:Y:S04]  /*b780*/  LDGSTS.E [R26+0x3c00], desc[UR10][R210.64], P0 ;  /* 0x03c00000d21a7fae */ /* 0x000fe8000812184a */
[----:B------:R-:W2:Y:S04]  /*b790*/  LDL.64 R228, [R1+0x2d8] ;  /* 0x0002d80001e47983 */ /* 0x000ea80000100a00 */
[----:B------:R-:W-:Y:S04]  /*b7a0*/  LDGSTS.E [R25+0x80], desc[UR10][R208.64], P0 ;  /* 0x00080000d0197fae */ /* 0x000fe8000812184a */
[----:B------:R-:W2:Y:S04]  /*b7b0*/  LDL.64 R210, [R1+0x318] ;  /* 0x0003180001d27983 */ /* 0x000ea80000100a00 */
[----:B------:R-:W-:Y:S04]  /*b7c0*/  LDGSTS.E [R25+0x480], desc[UR10][R226.64], P0 ;  /* 0x00480000e2197fae */ /* 0x000fe8000812184a */
[----:B------:R-:W-:Y:S04]  /*b7d0*/  LDGSTS.E [R25+0x880], desc[UR10][R242.64], P0 ;  /* 0x00880000f2197fae */ /* 0x000fe8000812184a */
[----:B------:R-:W-:Y:S04]  /*b7e0*/  LDGSTS.E [R25+0xc80], desc[UR10][R148.64], P0 ;  /* 0x00c8000094197fae */ /* 0x000fe8000812184a */
[----:B------:R-:W-:Y:S04]  /*b7f0*/  LDGSTS.E [R25+0x1080], desc[UR10][R246.64], P0 ;  /* 0x01080000f6197fae */ /* 0x000fe8000812184a */
[----:B------:R-:W2:Y:S04]  /*b800*/  LDL.64 R168, [R1+0x120] ;  /* 0x0001200001a87983 */ /* 0x000ea80000100a00 */
[----:B------:R-:W2:Y:S04]  /*b810*/  LDL.64 R198, [R1+0x160] ;  /* 0x0001600001c67983 */ /* 0x000ea80000100a00 */
[----:B------:R-:W2:Y:S04]  /*b820*/  LDL.64 R200, [R1+0x1a0] ;  /* 0x0001a00001c87983 */ /* 0x000ea80000100a00 */
[----:B------:R-:W2:Y:S04]  /*b830*/  LDL.64 R96, [R1+0x1e0] ;  /* 0x0001e00001607983 */ /* 0x000ea80000100a00 */
[----:B------:R-:W2:Y:S04]  /*b840*/  LDL.64 R150, [R1+0x220] ;  /* 0x0002200001967983 */ /* 0x000ea80000100a00 */
[----:B------:R-:W2:Y:S04]  /*b850*/  LDL.64 R148, [R1+0x260] ;  /* 0x0002600001947983 */ /* 0x000ea80000100a00 */
[----:B------:R-:W2:Y:S04]  /*b860*/  LDL.64 R246, [R1+0x2a0] ;  /* 0x0002a00001f67983 */ /* 0x000ea80000100a00 */
[----:B----4-:R-:W-:Y:S04]  /*b870*/  LDGSTS.E [R25+0x1480], desc[UR10][R230.64], P0 ;  /* 0x01480000e6197fae */ /* 0x010fe8000812184a */
[----:B------:R-:W4:Y:S04]  /*b880*/  LDL.64 R230, [R1+0x2e0] ;  /* 0x0002e00001e67983 */ /* 0x000f280000100a00 */
[----:B---3--:R-:W-:Y:S04]  /*b890*/  LDGSTS.E [R25+0x1880], desc[UR10][R212.64], P0 ;  /* 0x01880000d4197fae */ /* 0x008fe8000812184a */
[----:B------:R-:W-:Y:S04]  /*b8a0*/  LDGSTS.E [R25+0x1c80], desc[UR10][R94.64], P0 ;  /* 0x01c800005e197fae */ /* 0x000fe8000812184a */
[----:B------:R-:W-:Y:S04]  /*b8b0*/  LDGSTS.E [R25+0x2080], desc[UR10][R128.64], P0 ;  /* 0x0208000080197fae */ /* 0x000fe8000812184a */
[----:B------:R-:W3:Y:S04]  /*b8c0*/  LDL.64 R212, [R1+0x320] ;  /* 0x0003200001d47983 */ /* 0x000ee80000100a00 */
[----:B------:R-:W3:Y:S04]  /*b8d0*/  LDL.LU.64 R94, [R1+0x698] ;  /* 0x00069800015e7983 */ /* 0x000ee80000300a00 */
[----:B--2---:R-:W-:Y:S04]  /*b8e0*/  LDGSTS.E [R25+0x2480], desc[UR10][R2.64], P0 ;  /* 0x0248000002197fae */ /* 0x004fe8000812184a */
[----:B------:R-:W2:Y:S04]  /*b8f0*/  LDL.64 R128, [R1+0x28] ;  /* 0x0000280001807983 */ /* 0x000ea80000100a00 */
[----:B------:R-:W-:Y:S04]  /*b900*/  LDGSTS.E [R25+0x2880], desc[UR10][R98.64], P0 ;  /* 0x0288000062197fae */ /* 0x000fe8000812184a */
[----:B------:R-:W2:Y:S04]  /*b910*/  LDL.64 R2, [R1+0x68] ;  /* 0x0000680001027983 */ /* 0x000ea80000100a00 */
[----:B------:R-:W-:Y:S04]  /*b920*/  LDGSTS.E [R25+0x2c80], desc[UR10][R248.64], P0 ;  /* 0x02c80000f8197fae */ /* 0x000fe8000812184a */
[----:B------:R-:W2:Y:S04]  /*b930*/  LDL.LU.64 R98, [R1+0x690] ;  /* 0x0006900001627983 */ /* 0x000ea80000300a00 */
[----:B------:R-:W-:Y:S04]  /*b940*/  LDGSTS.E [R25+0x3080], desc[UR10][R232.64], P0 ;  /* 0x03080000e8197fae */ /* 0x000fe8000812184a */
[----:B------:R-:W2:Y:S04]  /*b950*/  LDL.LU.64 R248, [R1+0x688] ;  /* 0x0006880001f87983 */ /* 0x000ea80000300a00 */
[----:B------:R-:W-:Y:S04]  /*b960*/  LDGSTS.E [R25+0x3480], desc[UR10][R244.64], P0 ;  /* 0x03480000f4197fae */ /* 0x000fe8000812184a */
[----:B------:R-:W2:Y:S04]  /*b970*/  LDL.LU.64 R232, [R1+0x680] ;  /* 0x0006800001e87983 */ /* 0x000ea80000300a00 */
[----:B------:R-:W-:Y:S04]  /*b980*/  LDGSTS.E [R25+0x3880], desc[UR10][R228.64], P0 ;  /* 0x03880000e4197fae */ /* 0x000fe8000812184a */
[----:B------:R-:W4:Y:S04]  /*b990*/  LDL.LU.64 R244, [R1+0x678] ;  /* 0x0006780001f47983 */ /* 0x000f280000300a00 */
[----:B------:R1:W-:Y:S04]  /*b9a0*/  LDGSTS.E [R25+0x3c80], desc[UR10][R210.64], P0 ;  /* 0x03c80000d2197fae */ /* 0x0003e8000812184a */
[----:B------:R-:W3:Y:S04]  /*b9b0*/  LDL.LU.64 R228, [R1+0x670] ;  /* 0x0006700001e47983 */ /* 0x000ee80000300a00 */
[----:B------:R-:W2:Y:S01]  /*b9c0*/  LDL.LU.64 R210, [R1+0x668] ;  /* 0x0006680001d27983 */ /* 0x000ea20000300a00 */
[----:B------:R-:W-:-:S05]  /*b9d0*/  LOP3.LUT R252, R4, 0x20, RZ, 0x3c, !PT ;  /* 0x0000002004fc7812 */ /* 0x000fca00078e3cff */
[----:B------:R-:W-:-:S05]  /*b9e0*/  VIADD R24, R252, UR8 ;  /* 0x00000008fc187c36 */ /* 0x000fca0008000000 */
[----:B--2---:R-:W-:Y:S04]  /*b9f0*/  LDGSTS.E [R24+0x100], desc[UR10][R210.64], P0 ;  /* 0x00100000d2187fae */ /* 0x004fe8000812184a */
[----:B---3--:R-:W-:Y:S04]  /*ba00*/  LDGSTS.E [R24+0x500], desc[UR10][R228.64], P0 ;  /* 0x00500000e4187fae */ /* 0x008fe8000812184a */
[----:B----4-:R-:W-:Y:S04]  /*ba10*/  LDGSTS.E [R24+0x900], desc[UR10][R244.64], P0 ;  /* 0x00900000f4187fae */ /* 0x010fe8000812184a */
[----:B------:R-:W-:Y:S04]  /*ba20*/  LDGSTS.E [R24+0xd00], desc[UR10][R126.64], P0 ;  /* 0x00d000007e187fae */ /* 0x000fe8000812184a */
[----:B------:R-:W-:Y:S04]  /*ba30*/  LDGSTS.E [R24+0x1100], desc[UR10][R214.64], P0 ;  /* 0x01100000d6187fae */ /* 0x000fe8000812184a */
[----:B------:R-:W-:Y:S04]  /*ba40*/  LDGSTS.E [R24+0x1500], desc[UR10][R124.64], P0 ;  /* 0x015000007c187fae */ /* 0x000fe8000812184a */
[----:B------:R-:W2:Y:S04]  /*ba50*/  LDL.LU.64 R126, [R1+0x660] ;  /* 0x00066000017e7983 */ /* 0x000ea80000300a00 */
[----:B------:R-:W3:Y:S04]  /*ba60*/  LDL.LU.64 R214, [R1+0x658] ;  /* 0x0006580001d67983 */ /* 0x000ee80000300a00 */
[----:B------:R-:W4:Y:S04]  /*ba70*/  LDL.LU.64 R124, [R1+0x650] ;  /* 0x00065000017c7983 */ /* 0x000f280000300a00 */
        /* <DEDUP_REMOVED lines=18> */
[----:B------:R3:W-:Y:S04]  /*bba0*/  LDGSTS.E [R24+0x3d00], desc[UR10][R212.64], P0 ;  /* 0x03d00000d4187fae */ /* 0x0007e8000812184a */
[----:B------:R-:W2:Y:S01]  /*bbb0*/  LDL.LU.64 R212, [R1+0x600] ;  /* 0x0006000001d47983 */ /* 0x000ea20000300a00 */
[----:B------:R-:W-:-:S05]  /*bbc0*/  LOP3.LUT R252, R4, 0x30, RZ, 0x3c, !PT ;  /* 0x0000003004fc7812 */ /* 0x000fca00078e3cff */
[----:B-1----:R-:W-:-:S05]  /*bbd0*/  VIADD R25, R252, UR8 ;  /* 0x00000008fc197c36 */ /* 0x002fca0008000000 */
[----:B--2---:R-:W-:Y:S04]  /*bbe0*/  LDGSTS.E [R25+0x180], desc[UR10][R212.64], P0 ;  /* 0x00180000d4197fae */ /* 0x004fe8000812184a */
[----:B----4-:R-:W-:Y:S04]  /*bbf0*/  LDGSTS.E [R25+0x580], desc[UR10][R230.64], P0 ;  /* 0x00580000e6197fae */ /* 0x010fe8000812184a */
[----:B---3--:R-:W-:Y:S04]  /*bc00*/  LDGSTS.E [R25+0x980], desc[UR10][R246.64], P0 ;  /* 0x00980000f6197fae */ /* 0x008fe8000812184a */
[----:B------:R-:W-:Y:S04]  /*bc10*/  LDGSTS.E [R25+0xd80], desc[UR10][R128.64], P0 ;  /* 0x00d8000080197fae */ /* 0x000fe8000812184a */
[----:B------:R-:W-:Y:S04]  /*bc20*/  LDGSTS.E [R25+0x1180], desc[UR10][R2.64], P0 ;  /* 0x0118000002197fae */ /* 0x000fe8000812184a */
[----:B------:R-:W2:Y:S04]  /*bc30*/  LDL.LU.64 R128, [R1+0x5f8] ;  /* 0x0005f80001807983 */ /* 0x000ea80000300a00 */
[----:B------:R-:W3:Y:S01]  /*bc40*/  LDL.LU.64 R2, [R1+0x5f0] ;  /* 0x0005f00001027983 */ /* 0x000ee20000300a00 */
[----:B------:R-:W-:-:S05]  /*bc50*/  LOP3.LUT R252, R4, 0x40, RZ, 0x3c, !PT ;  /* 0x0000004004fc7812 */ /* 0x000fca00078e3cff */
[----:B------:R-:W-:Y:S01]  /*bc60*/  VIADD R24, R252, UR8 ;  /* 0x00000008fc187c36 */ /* 0x000fe20008000000 */
[----:B------:R-:W-:Y:S01]  /*bc70*/  LOP3.LUT R252, R4, 0x50, RZ, 0x3c, !PT ;  /* 0x0000005004fc7812 */ /* 0x000fe200078e3cff */
[----:B---3--:R-:W-:Y:S04]  /*bc80*/  LDGSTS.E [R25+0x1580], desc[UR10][R2.64], P0 ;  /* 0x0158000002197fae */ /* 0x008fe8000812184a */
[----:B--2---:R-:W-:Y:S04]  /*bc90*/  LDGSTS.E [R25+0x1980], desc[UR10][R128.64], P0 ;  /* 0x0198000080197fae */ /* 0x004fe8000812184a */
[----:B------:R-:W-:Y:S04]  /*bca0*/  LDGSTS.E [R25+0x1d80], desc[UR10][R148.64], P0 ;  /* 0x01d8000094197fae */ /* 0x000fe8000812184a */
[----:B------:R-:W-:Y:S04]  /*bcb0*/  LDGSTS.E [R25+0x2180], desc[UR10][R150.64], P0 ;  /* 0x0218000096197fae */ /* 0x000fe8000812184a */
[----:B------:R-:W-:Y:S04]  /*bcc0*/  LDGSTS.E [R25+0x2580], desc[UR10][R96.64], P0 ;  /* 0x0258000060197fae */ /* 0x000fe8000812184a */
[----:B------:R-:W-:Y:S04]  /*bcd0*/  LDGSTS.E [R25+0x2980], desc[UR10][R200.64], P0 ;  /* 0x02980000c8197fae */ /* 0x000fe8000812184a */
[----:B------:R-:W-:Y:S04]  /*bce0*/  LDGSTS.E [R25+0x2d80], desc[UR10][R198.64], P0 ;  /* 0x02d80000c6197fae */ /* 0x000fe8000812184a */
[----:B------:R-:W-:Y:S04]  /*bcf0*/  LDGSTS.E [R25+0x3180], desc[UR10][R168.64], P0 ;  /* 0x03180000a8197fae */ /* 0x000fe8000812184a */
[----:B------:R-:W-:Y:S04]  /*bd00*/  LDGSTS.E [R25+0x3580], desc[UR10][R158.64], P0 ;  /* 0x035800009e197fae */ /* 0x000fe8000812184a */
[----:B------:R-:W-:Y:S04]  /*bd10*/  LDGSTS.E [R25+0x3980], desc[UR10][R124.64], P0 ;  /* 0x039800007c197fae */ /* 0x000fe8000812184a */
[----:B------:R1:W-:Y:S04]  /*bd20*/  LDGSTS.E [R25+0x3d80], desc[UR10][R126.64], P0 ;  /* 0x03d800007e197fae */ /* 0x0003e8000812184a */
[----:B------:R-:W-:Y:S04]  /*bd30*/  LDGSTS.E [R24+0x200], desc[UR10][R214.64], P0 ;  /* 0x00200000d6187fae */ /* 0x000fe8000812184a */
[----:B------:R-:W-:Y:S04]  /*bd40*/  LDGSTS.E [R24+0x600], desc[UR10][R232.64], P0 ;  /* 0x00600000e8187fae */ /* 0x000fe8000812184a */
[----:B------:R-:W-:Y:S04]  /*bd50*/  LDGSTS.E [R24+0xa00], desc[UR10][R248.64], P0 ;  /* 0x00a00000f8187fae */ /* 0x000fe8000812184a */
[----:B------:R-:W5:Y:S04]  /*bd60*/  LDL.LU.64 R2, [R1+0x5e8] ;  /* 0x0005e80001027983 */ /* 0x000f680000300a00 */
        /* <DEDUP_REMOVED lines=8> */
[----:B------:R-:W-:Y:S01]  /*bdf0*/  LDGSTS.E [R24+0x1e00], desc[UR10][R152.64], P0 ;  /* 0x01e0000098187fae */ /* 0x000fe2000812184a */
[----:B-1----:R-:W-:-:S03]  /*be00*/  VIADD R25, R252, UR8 ;  /* 0x00000008fc197c36 */ /* 0x002fc60008000000 */
        /* <DEDUP_REMOVED lines=15> */
[----:B------:R1:W-:Y:S04]  /*bf00*/  LDGSTS.E [R24+0x3e00], desc[UR10][R160.64], P0 ;  /* 0x03e00000a0187fae */ /* 0x0003e8000812184a */
[----:B------:R-:W5:Y:S04]  /*bf10*/  LDL.LU.64 R196, [R1+0x580] ;  /* 0x0005800001c47983 */ /* 0x000f680000300a00 */
[----:B------:R-:W-:Y:S04]  /*bf20*/  LDGSTS.E [R25+0x280], desc[UR10][R216.64], P0 ;  /* 0x00280000d8197fae */ /* 0x000fe8000812184a */
[----:B------:R-:W5:Y:S04]  /*bf30*/  LDL.LU.64 R194, [R1+0x578] ;  /* 0x0005780001c27983 */ /* 0x000f680000300a00 */
[----:B------:R-:W-:Y:S04]  /*bf40*/  LDGSTS.E [R25+0x680], desc[UR10][R234.64], P0 ;  /* 0x00680000ea197fae */ /* 0x000fe8000812184a */
[----:B------:R-:W5:Y:S04]  /*bf50*/  LDL.LU.64 R152, [R1+0x570] ;  /* 0x0005700001987983 */ /* 0x000f680000300a00 */
[----:B------:R-:W-:Y:S01]  /*bf60*/  LDGSTS.E [R25+0xa80], desc[UR10][R250.64], P0 ;  /* 0x00a80000fa197fae */ /* 0x000fe2000812184a */
[----:B------:R-:W-:-:S03]  /*bf70*/  LOP3.LUT R252, R4, 0x60, RZ, 0x3c, !PT ;  /* 0x0000006004fc7812 */ /* 0x000fc600078e3cff */
        /* <DEDUP_REMOVED lines=44> */
[----:B------:R-:W-:-:S03]  /*c240*/  VIADD R37, R252, UR8 ;  /* 0x00000008fc257c36 */ /* 0x000fc60008000000 */
        /* <DEDUP_REMOVED lines=24> */
[----:B------:R-:W-:Y:S04]  /*c3d0*/  LDGSTS.E [R37+0x1380], desc[UR10][R104.64], P0 ;  /* 0x0138000068257fae */ /* 0x000fe8000812184a */
[----:B------:R-:W-:Y:S04]  /*c3e0*/  LDGSTS.E [R37+0x1780], desc[UR10][R12.64], P0 ;  /* 0x017800000c257fae */ /* 0x000fe8000812184a */
[----:B------:R-:W5:Y:S04]  /*c3f0*/  LDL.LU.64 R106, [R1+0x460] ;  /* 0x00046000016a7983 */ /* 0x000f680000300a00 */
[----:B------:R-:W5:Y:S04]  /*c400*/  LDL.LU.64 R104, [R1+0x458] ;  /* 0x0004580001687983 */ /* 0x000f680000300a00 */
        /* <DEDUP_REMOVED lines=19> */
[----:B------:R2:W-:Y:S04]  /*c540*/  LDGSTS.E [R37+0x3f80], desc[UR10][R156.64], P0 ;  /* 0x03f800009c257fae */ /* 0x0005e8000812184a */
[----:B------:R3:W5:Y:S01]  /*c550*/  LDL.LU.64 R156, [R1+0x400] ;  /* 0x00040000019c7983 */ /* 0x0007620000300a00 */
[----:B------:R-:W-:-:S03]  /*c560*/  ISETP.GE.AND P0, PT, R5, 0x80, PT ;  /* 0x000000800500780c */ /* 0x000fc60003f06270 */
[----:B------:R-:W0:Y:S01]  /*c570*/  LDGDEPBAR ;  /* 0x00000000000079af */ /* 0x000e220000000000 */
[----:B-1----:R-:W-:Y:S02]  /*c580*/  CS2R R24, SRZ ;  /* 0x0000000000187805 */ /* 0x002fe4000001ff00 */
[----:B------:R-:W-:Y:S02]  /*c590*/  CS2R R26, SRZ ;  /* 0x00000000001a7805 */ /* 0x000fe4000001ff00 */
[----:B------:R-:W-:Y:S02]  /*c5a0*/  CS2R R28, SRZ ;  /* 0x00000000001c7805 */ /* 0x000fe4000001ff00 */
[----:B------:R-:W-:Y:S02]  /*c5b0*/  CS2R R30, SRZ ;  /* 0x00000000001e7805 */ /* 0x000fe4000001ff00 */
[----:B------:R-:W-:Y:S02]  /*c5c0*/  CS2R R32, SRZ ;  /* 0x0000000000207805 */ /* 0x000fe4000001ff00 */
[----:B------:R-:W-:-:S02]  /*c5d0*/  CS2R R34, SRZ ;  /* 0x0000000000227805 */ /* 0x000fc4000001ff00 */
[----:B--2---:R-:W-:Y:S02]  /*c5e0*/  CS2R R36, SRZ ;  /* 0x0000000000247805 */ /* 0x004fe4000001ff00 */
[----:B------:R-:W-:Y:S02]  /*c5f0*/  CS2R R38, SRZ ;  /* 0x0000000000267805 */ /* 0x000fe4000001ff00 */
[----:B------:R-:W-:Y:S02]  /*c600*/  CS2R R40, SRZ ;  /* 0x0000000000287805 */ /* 0x000fe4000001ff00 */
[----:B------:R-:W-:Y:S02]  /*c610*/  CS2R R42, SRZ ;  /* 0x00000000002a7805 */ /* 0x000fe4000001ff00 */
[----:B------:R-:W-:Y:S02]  /*c620*/  CS2R R44, SRZ ;  /* 0x00000000002c7805 */ /* 0x000fe4000001ff00 */
[----:B------:R-:W-:-:S02]  /*c630*/  CS2R R46, SRZ ;  /* 0x00000000002e7805 */ /* 0x000fc4000001ff00 */
[----:B------:R-:W-:Y:S02]  /*c640*/  CS2R R48, SRZ ;  /* 0x0000000000307805 */ /* 0x000fe4000001ff00 */
        /* <DEDUP_REMOVED lines=18> */
[----:B------:R-:W-:Y:S01]  /*c770*/  CS2R R86, SRZ ;  /* 0x0000000000567805 */ /* 0x000fe2000001ff00 */
[----:B---3--:R-:W-:Y:S06]  /*c780*/  @!P0 BRA `(.L_x_0) ;  /* 0x000000a000248947 */ /* 0x008fec0003800000 */
[----:B------:R-:W-:Y:S01]  /*c790*/  SHF.R.S32.HI R24, RZ, 0x1f, R5 ;  /* 0x0000001fff187819 */ /* 0x000fe20000011405 */
[----:B-----5:R1:W-:Y:S03]  /*c7a0*/  STL.64 [R1+0x408], R156 ;  /* 0x0004089c01007387 */ /* 0x0203e60000100a00 */
[----:B------:R-:W-:Y:S01]  /*c7b0*/  LEA.HI R56, R24, R5, RZ, 0x7 ;  /* 0x0000000518387211 */ /* 0x000fe200078f38ff */
[----:B------:R-:W-:Y:S02]  /*c7c0*/  IMAD.MOV.U32 R5, RZ, RZ, R6 ;  /* 0x000000ffff057224 */ /* 0x000fe400078e0006 */
[----:B------:R-:W-:Y:S02]  /*c7d0*/  IMAD.MOV.U32 R6, RZ, RZ, R7 ;  /* 0x000000ffff067224 */ /* 0x000fe400078e0007 */
[----:B------:R-:W-:Y:S01]  /*c7e0*/  IMAD.MOV.U32 R7, RZ, RZ, R8 ;  /* 0x000000ffff077224 */ /* 0x000fe200078e0008 */
[----:B-1----:R-:W2:Y:S01]  /*c7f0*/  LDL.LU.64 R156, [R1+0x108] ;  /* 0x00010800019c7983 */ /* 0x002ea20000300a00 */
[----:B------:R-:W-:-:S03]  /*c800*/  IMAD.SHL.U32 R57, R150, 0x80, RZ ;  /* 0x0000008096397824 */ /* 0x000fc600078e00ff */
[----:B------:R1:W-:Y:S01]  /*c810*/  STL.64 [R1+0x400], R2 ;  /* 0x0004000201007387 */ /* 0x0003e20000100a00 */
[----:B------:R-:W-:Y:S02]  /*c820*/  IMAD.MOV.U32 R8, RZ, RZ, R9 ;  /* 0x000000ffff087224 */ /* 0x000fe400078e0009 */
[----:B------:R-:W-:Y:S02]  /*c830*/  IMAD.MOV.U32 R9, RZ, RZ, R10 ;  /* 0x000000ffff097224 */ /* 0x000fe400078e000a */
[----:B------:R-:W-:Y:S02]  /*c840*/  IMAD.MOV.U32 R10, RZ, RZ, R11 ;  /* 0x000000ffff0a7224 */ /* 0x000fe400078e000b */
[----:B------:R-:W-:Y:S02]  /*c850*/  IMAD.MOV.U32 R11, RZ, RZ, R12 ;  /* 0x000000ffff0b7224 */ /* 0x000fe400078e000c */
[----:B-1----:R-:W-:Y:S02]  /*c860*/  IMAD.MOV.U32 R2, RZ, RZ, R154 ;  /* 0x000000ffff027224 */ /* 0x002fe400078e009a */
[----:B------:R-:W-:-:S02]  /*c870*/  IMAD.SHL.U32 R154, R151, 0x80, RZ ;  /* 0x00000080979a7824 */ /* 0x000fc400078e00ff */
[----:B------:R-:W3:Y:S01]  /*c880*/  LDL.LU.64 R150, [R1+0xc8] ;  /* 0x0000c80001967983 */ /* 0x000ee20000300a00 */
[----:B------:R-:W-:-:S03]  /*c890*/  IMAD.MOV.U32 R3, RZ, RZ, R155 ;  /* 0x000000ffff037224 */ /* 0x000fc600078e009b */
[----:B------:R1:W-:Y:S04]  /*c8a0*/  STL.64 [R1+0x410], R4 ;  /* 0x0004100401007387 */ /* 0x0003e80000100a00 */
[----:B-1----:R-:W4:Y:S04]  /*c8b0*/  LDL.LU.64 R4, [R1+0x48] ;  /* 0x0000480001047983 */ /* 0x002f280000300a00 */
[----:B------:R1:W-:Y:S04]  /*c8c0*/  STL.64 [R1+0x418], R6 ;  /* 0x0004180601007387 */ /* 0x0003e80000100a00 */
[----:B-1----:R-:W4:Y:S04]  /*c8d0*/  LDL.LU.64 R6, [R1+0x40] ;  /* 0x0000400001067983 */ /* 0x002f280000300a00 */
[----:B------:R1:W-:Y:S04]  /*c8e0*/  STL.64 [R1+0x420], R8 ;  /* 0x0004200801007387 */ /* 0x0003e80000100a00 */
[----:B-1----:R-:W4:Y:S04]  /*c8f0*/  LDL.LU.64 R8, [R1+0x80] ;  /* 0x0000800001087983 */ /* 0x002f280000300a00 */
[----:B------:R1:W-:Y:S04]  /*c900*/  STL.64 [R1+0x428], R10 ;  /* 0x0004280a01007387 */ /* 0x0003e80000100a00 */
[----:B-1----:R-:W3:Y:S01]  /*c910*/  LDL.LU.64 R10, [R1+0x88] ;  /* 0x00008800010a7983 */ /* 0x002ee20000300a00 */
[----:B------:R-:W-:-:S02]  /*c920*/  IMAD.MOV.U32 R12, RZ, RZ, R13 ;  /* 0x000000ffff0c7224 */ /* 0x000fc400078e000d */
[----:B------:R-:W-:Y:S02]  /*c930*/  IMAD.MOV.U32 R13, RZ, RZ, R14 ;  /* 0x000000ffff0d7224 */ /* 0x000fe400078e000e */
[----:B------:R-:W-:Y:S02]  /*c940*/  IMAD.MOV.U32 R14, RZ, RZ, R15 ;  /* 0x000000ffff0e7224 */ /* 0x000fe400078e000f */
[----:B------:R-:W-:Y:S02]  /*c950*/  IMAD.MOV.U32 R15, RZ, RZ, R16 ;  /* 0x000000ffff0f7224 */ /* 0x000fe400078e0010 */
[----:B------:R-:W-:Y:S02]  /*c960*/  IMAD.MOV.U32 R16, RZ, RZ, R17 ;  /* 0x000000ffff107224 */ /* 0x000fe400078e0011 */
[----:B------:R-:W-:Y:S02]  /*c970*/  IMAD.MOV.U32 R17, RZ, RZ, R18 ;  /* 0x000000ffff117224 */ /* 0x000fe400078e0012 */
[----:B------:R-:W-:Y:S01]  /*c980*/  IMAD.MOV.U32 R18, RZ, RZ, R19 ;  /* 0x000000ffff127224 */ /* 0x000fe200078e0013 */
[----:B------:R-:W-:Y:S01]  /*c990*/  STL.64 [R1+0x430], R12 ;  /* 0x0004300c01007387 */ /* 0x000fe20000100a00 */
[----:B------:R-:W-:-:S03]  /*c9a0*/  IMAD.MOV.U32 R19, RZ, RZ, R20 ;  /* 0x000000ffff137224 */ /* 0x000fc600078e0014 */
[----:B------:R-:W-:Y:S04]  /*c9b0*/  STL.64 [R1+0x438], R14 ;  /* 0x0004380e01007387 */ /* 0x000fe80000100a00 */
[----:B------:R1:W-:Y:S04]  /*c9c0*/  STL.64 [R1+0x440], R16 ;  /* 0x0004401001007387 */ /* 0x0003e80000100a00 */
[----:B-1----:R-:W4:Y:S04]  /*c9d0*/  LDL.LU.64 R16, [R1+0x38] ;  /* 0x0000380001107983 */ /* 0x002f280000300a00 */
[----:B------:R-:W-:Y:S04]  /*c9e0*/  STL.64 [R1+0x448], R18 ;  /* 0x0004481201007387 */ /* 0x000fe80000100a00 */
[----:B------:R-:W4:Y:S01]  /*c9f0*/  LDL.LU.64 R14, [R1+0x10] ;  /* 0x00001000010e7983 */ /* 0x000f220000300a00 */
[----:B------:R-:W-:-:S02]  /*ca00*/  IMAD.MOV.U32 R20, RZ, RZ, R21 ;  /* 0x000000ffff147224 */ /* 0x000fc400078e0015 */
[----:B------:R-:W-:Y:S02]  /*ca10*/  IMAD.MOV.U32 R21, RZ, RZ, R22 ;  /* 0x000000ffff157224 */ /* 0x000fe400078e0016 */
[----:B------:R-:W-:Y:S02]  /*ca20*/  IMAD.MOV.U32 R22, RZ, RZ, R23 ;  /* 0x000000ffff167224 */ /* 0x000fe400078e0017 */
[----:B------:R-:W-:Y:S02]  /*ca30*/  IMAD.MOV.U32 R23, RZ, RZ, R88 ;  /* 0x000000ffff177224 */ /* 0x000fe400078e0058 */
[----:B------:R-:W-:Y:S02]  /*ca40*/  IMAD.MOV.U32 R88, RZ, RZ, R89 ;  /* 0x000000ffff587224 */ /* 0x000fe400078e0059 */
[----:B------:R-:W-:Y:S01]  /*ca50*/  IMAD.MOV.U32 R89, RZ, RZ, R90 ;  /* 0x000000ffff597224 */ /* 0x000fe200078e005a */
[----:B------:R1:W-:Y:S04]  /*ca60*/  STL.64 [R1+0x450], R20 ;  /* 0x0004501401007387 */ /* 0x0003e80000100a00 */
[----:B-1----:R-:W4:Y:S04]  /*ca70*/  LDL.LU.64 R20, [R1+0x20] ;  /* 0x0000200001147983 */ /* 0x002f280000300a00 */
[----:B------:R-:W-:Y:S04]  /*ca80*/  STL.64 [R1+0x458], R22 ;  /* 0x0004581601007387 */ /* 0x000fe80000100a00 */
[----:B------:R1:W-:Y:S01]  /*ca90*/  STL.64 [R1+0x460], R88 ;  /* 0x0004605801007387 */ /* 0x0003e20000100a00 */
[----:B------:R-:W-:-:S03]  /*caa0*/  IMAD.MOV.U32 R90, RZ, RZ, R91 ;  /* 0x000000ffff5a7224 */ /* 0x000fc600078e005b */
[----:B-1----:R-:W4:Y:S01]  /*cab0*/  LDL.LU.64 R88, [R1+0x18] ;  /* 0x0000180001587983 */ /* 0x002f220000300a00 */
[----:B------:R-:W-:Y:S02]  /*cac0*/  IMAD.MOV.U32 R91, RZ, RZ, R92 ;  /* 0x000000ffff5b7224 */ /* 0x000fe400078e005c */
[----:B------:R-:W-:Y:S02]  /*cad0*/  IMAD.MOV.U32 R92, RZ, RZ, R93 ;  /* 0x000000ffff5c7224 */ /* 0x000fe400078e005d */
[----:B------:R-:W-:Y:S02]  /*cae0*/  IMAD.MOV.U32 R155, RZ, RZ, R94 ;  /* 0x000000ffff9b7224 */ /* 0x000fe400078e005e */
[----:B------:R-:W-:Y:S02]  /*caf0*/  IMAD.MOV.U32 R93, RZ, RZ, R98 ;  /* 0x000000ffff5d7224 */ /* 0x000fe400078e0062 */
[----:B------:R-:W-:Y:S02]  /*cb00*/  IMAD.MOV.U32 R94, RZ, RZ, R99 ;  /* 0x000000ffff5e7224 */ /* 0x000fe400078e0063 */
[----:B------:R-:W-:-:S02]  /*cb10*/  IMAD.MOV.U32 R99, RZ, RZ, R97 ;  /* 0x000000ffff637224 */ /* 0x000fc400078e0061 */
[----:B------:R-:W-:Y:S02]  /*cb20*/  IMAD.MOV.U32 R98, RZ, RZ, R149 ;  /* 0x000000ffff627224 */ /* 0x000fe400078e0095 */
[----:B------:R-:W-:Y:S02]  /*cb30*/  IMAD.MOV.U32 R97, RZ, RZ, R148 ;  /* 0x000000ffff617224 */ /* 0x000fe400078e0094 */
[----:B------:R-:W-:Y:S02]  /*cb40*/  IMAD.MOV.U32 R149, RZ, RZ, R126 ;  /* 0x000000ffff957224 */ /* 0x000fe400078e007e */
[----:B------:R-:W-:Y:S02]  /*cb50*/  IMAD.MOV.U32 R12, RZ, RZ, R2 ;  /* 0x000000ffff0c7224 */ /* 0x000fe400078e0002 */
[----:B------:R-:W-:Y:S02]  /*cb60*/  IMAD.MOV.U32 R126, RZ, RZ, R127 ;  /* 0x000000ffff7e7224 */ /* 0x000fe400078e007f */
[----:B------:R-:W-:Y:S01]  /*cb70*/  IMAD.MOV.U32 R148, RZ, RZ, R161 ;  /* 0x000000ffff947224 */ /* 0x000fe200078e00a1 */
[----:B------:R4:W-:Y:S01]  /*cb80*/  STL.64 [R1+0x468], R90 ;  /* 0x0004685a01007387 */ /* 0x0009e20000100a00 */
[----:B------:R-:W-:-:S02]  /*cb90*/  IMAD.MOV.U32 R127, RZ, RZ, R164 ;  /* 0x000000ffff7f7224 */ /* 0x000fc400078e00a4 */
[----:B------:R-:W-:Y:S02]  /*cba0*/  IMAD.MOV.U32 R161, RZ, RZ, R163 ;  /* 0x000000ffffa17224 */ /* 0x000fe400078e00a3 */
[----:B------:R-:W-:Y:S02]  /*cbb0*/  IMAD.MOV.U32 R164, RZ, RZ, R152 ;  /* 0x000000ffffa47224 */ /* 0x000fe400078e0098 */
[----:B------:R-:W-:Y:S02]  /*cbc0*/  IMAD.MOV.U32 R163, RZ, RZ, R153 ;  /* 0x000000ffffa37224 */ /* 0x000fe400078e0099 */
[----:B------:R-:W4:Y:S01]  /*cbd0*/  LDL.LU.64 R152, [R1+0x30] ;  /* 0x0000300001987983 */ /* 0x000f220000300a00 */
        /* <DEDUP_REMOVED lines=18> */
[----:B--2---:R-:W-:Y:S02]  /*cd00*/  IMAD.MOV.U32 R2, RZ, RZ, R156 ;  /* 0x000000ffff027224 */ /* 0x004fe400078e009c */
        /* <DEDUP_REMOVED lines=26> */
[----:B---3--:R-:W-:Y:S02]  /*ceb0*/  IMAD.MOV.U32 R18, RZ, RZ, R10 ;  /* 0x000000ffff127224 */ /* 0x008fe400078e000a */
[----:B------:R-:W-:Y:S02]  /*cec0*/  IMAD.MOV.U32 R10, RZ, RZ, R150 ;  /* 0x000000ffff0a7224 */ /* 0x000fe400078e0096 */
[----:B------:R-:W-:Y:S02]  /*ced0*/  IMAD.MOV.U32 R150, RZ, RZ, R128 ;  /* 0x000000ffff967224 */ /* 0x000fe400078e0080 */
[----:B------:R-:W-:Y:S02]  /*cee0*/  IMAD.MOV.U32 R128, RZ, RZ, R165 ;  /* 0x000000ffff807224 */ /* 0x000fe400078e00a5 */
[----:B------:R-:W-:Y:S02]  /*cef0*/  IMAD.MOV.U32 R165, RZ, RZ, R159 ;  /* 0x000000ffffa57224 */ /* 0x000fe400078e009f */
[----:B------:R-:W2:Y:S01]  /*cf00*/  LDL.LU.64 R158, [R1+0x28] ;  /* 0x00002800019e7983 */ /* 0x000ea20000300a00 */
        /* <DEDUP_REMOVED lines=21> */
[----:B------:R-:W3:Y:S04]  /*d060*/  LDL.LU.64 R156, [R1+0x50] ;  /* 0x00005000019c7983 */ /* 0x000ee80000300a00 */
[----:B------:R1:W-:Y:S01]  /*d070*/  STL [R1], R22 ;  /* 0x0000001601007387 */ /* 0x0003e20000100800 */
[----:B----4-:R-:W-:-:S03]  /*d080*/  IMAD.MOV.U32 R90, RZ, RZ, R15 ;  /* 0x000000ffff5a7224 */ /* 0x010fc600078e000f */
[----:B-1----:R-:W4:Y:S04]  /*d090*/  LDL.LU.64 R22, [R1+0x58] ;  /* 0x0000580001167983 */ /* 0x002f280000300a00 */
[----:B------:R1:W-:Y:S04]  /*d0a0*/  STL [R1+0x8], R14 ;  /* 0x0000080e01007387 */ /* 0x0003e80000100800 */
[----:B-1----:R-:W4:Y:S04]  /*d0b0*/  LDL.LU.64 R14, [R1+0x60] ;  /* 0x00006000010e7983 */ /* 0x002f280000300a00 */
[----:B------:R-:W-:Y:S04]  /*d0c0*/  STL [R1+0x4], R90 ;  /* 0x0000045a01007387 */ /* 0x000fe80000100800 */
[----:B------:R1:W-:Y:S02]  /*d0d0*/  STL [R1+0x10], R88 ;  /* 0x0000105801007387 */ /* 0x0003e40000100800 */
[----:B-1----:R-:W-:-:S05]  /*d0e0*/  IMAD.MOV.U32 R88, RZ, RZ, R89 ;  /* 0x000000ffff587224 */ /* 0x002fca00078e0059 */
[----:B------:R1:W-:Y:S04]  /*d0f0*/  STL [R1+0xc], R88 ;  /* 0x00000c5801007387 */ /* 0x0003e80000100800 */
[----:B------:R1:W-:Y:S04]  /*d100*/  STL [R1+0x18], R20 ;  /* 0x0000181401007387 */ /* 0x0003e80000100800 */
[----:B------:R-:W4:Y:S01]  /*d110*/  LDL.LU.64 R90, [R1+0x68] ;  /* 0x00006800015a7983 */ /* 0x000f220000300a00 */
[----:B------:R-:W-:Y:S02]  /*d120*/  IMAD.MOV.U32 R19, RZ, RZ, R11 ;  /* 0x000000ffff137224 */ /* 0x000fe400078e000b */
[----:B------:R-:W-:Y:S01]  /*d130*/  IMAD.MOV.U32 R11, RZ, RZ, R151 ;  /* 0x000000ffff0b7224 */ /* 0x000fe200078e0097 */
[----:B-1----:R-:W4:Y:S01]  /*d140*/  LDL.LU.64 R88, [R1+0x70] ;  /* 0x0000700001587983 */ /* 0x002f220000300a00 */
[----:B------:R-:W-:-:S02]  /*d150*/  IMAD.MOV.U32 R20, RZ, RZ, R21 ;  /* 0x000000ffff147224 */ /* 0x000fc400078e0015 */
[----:B------:R-:W-:-:S03]  /*d160*/  IMAD.MOV.U32 R21, RZ, RZ, R11 ;  /* 0x000000ffff157224 */ /* 0x000fc600078e000b */
[----:B------:R1:W-:Y:S02]  /*d170*/  STL [R1+0x14], R20 ;  /* 0x0000141401007387 */ /* 0x0003e40000100800 */
[----:B-1----:R-:W-:Y:S02]  /*d180*/  IMAD.MOV.U32 R20, RZ, RZ, R10 ;  /* 0x000000ffff147224 */ /* 0x002fe400078e000a */
[----:B--2---:R-:W-:Y:S04]  /*d190*/  STL [R1+0x20], R158 ;  /* 0x0000209e01007387 */ /* 0x004fe80000100800 */
[----:B------:R-:W2:Y:S01]  /*d1a0*/  LDL.LU.64 R10, [R1+0x78] ;  /* 0x00007800010a7983 */ /* 0x000ea20000300a00 */
[----:B------:R-:W-:-:S03]  /*d1b0*/  IMAD.MOV.U32 R151, RZ, RZ, R159 ;  /* 0x000000ffff977224 */ /* 0x000fc600078e009f */
[----:B------:R-:W-:Y:S04]  /*d1c0*/  STL [R1+0x28], R152 ;  /* 0x0000289801007387 */ /* 0x000fe80000100800 */
[----:B------:R1:W-:Y:S04]  /*d1d0*/  STL [R1+0x1c], R151 ;  /* 0x00001c9701007387 */ /* 0x0003e80000100800 */
[----:B------:R1:W-:Y:S02]  /*d1e0*/  STL [R1+0x30], R16 ;  /* 0x0000301001007387 */ /* 0x0003e40000100800 */
[----:B-1----:R-:W-:-:S02]  /*d1f0*/  IMAD.MOV.U32 R151, RZ, RZ, R153 ;  /* 0x000000ffff977224 */ /* 0x002fc400078e0099 */
[----:B------:R-:W-:-:S03]  /*d200*/  IMAD.MOV.U32 R16, RZ, RZ, R17 ;  /* 0x000000ffff107224 */ /* 0x000fc600078e0011 */
[----:B------:R-:W-:Y:S04]  /*d210*/  STL [R1+0x24], R151 ;  /* 0x0000249701007387 */ /* 0x000fe80000100800 */
[----:B------:R-:W-:Y:S04]  /*d220*/  STL [R1+0x38], R6 ;  /* 0x0000380601007387 */ /* 0x000fe80000100800 */
[----:B------:R1:W-:Y:S04]  /*d230*/  STL [R1+0x2c], R16 ;  /* 0x00002c1001007387 */ /* 0x0003e80000100800 */
[----:B-1----:R-:W2:Y:S01]  /*d240*/  LDL.LU.64 R16, [R1+0x90] ;  /* 0x0000900001107983 */ /* 0x002ea20000300a00 */
[----:B------:R-:W-:-:S03]  /*d250*/  IMAD.MOV.U32 R6, RZ, RZ, R7 ;  /* 0x000000ffff067224 */ /* 0x000fc600078e0007 */
[----:B------:R-:W-:Y:S04]  /*d260*/  STL [R1+0x40], R4 ;  /* 0x0000400401007387 */ /* 0x000fe80000100800 */
[----:B------:R1:W-:Y:S01]  /*d270*/  STL [R1+0x34], R6 ;  /* 0x0000340601007387 */ /* 0x0003e20000100800 */
[----:B---3--:R-:W-:-:S03]  /*d280*/  IMAD.MOV.U32 R151, RZ, RZ, R157 ;  /* 0x000000ffff977224 */ /* 0x008fc600078e009d */
[----:B-1----:R-:W3:Y:S01]  /*d290*/  LDL.LU.64 R6, [R1+0x98] ;  /* 0x0000980001067983 */ /* 0x002ee20000300a00 */
[----:B------:R-:W-:-:S03]  /*d2a0*/  IMAD.MOV.U32 R4, RZ, RZ, R5 ;  /* 0x000000ffff047224 */ /* 0x000fc600078e0005 */
[----:B------:R-:W-:Y:S04]  /*d2b0*/  STL [R1+0x48], R156 ;  /* 0x0000489c01007387 */ /* 0x000fe80000100800 */
[----:B------:R1:W-:Y:S04]  /*d2c0*/  STL [R1+0x3c], R4 ;  /* 0x00003c0401007387 */ /* 0x0003e80000100800 */
[----:B-1----:R-:W3:Y:S04]  /*d2d0*/  LDL.LU.64 R4, [R1+0xa0] ;  /* 0x0000a00001047983 */ /* 0x002ee80000300a00 */
[----:B----4-:R1:W-:Y:S04]  /*d2e0*/  STL [R1+0x50], R22 ;  /* 0x0000501601007387 */ /* 0x0103e80000100800 */
[----:B------:R4:W-:Y:S04]  /*d2f0*/  STL [R1+0x44], R151 ;  /* 0x0000449701007387 */ /* 0x0009e80000100800 */
[----:B------:R-:W3:Y:S01]  /*d300*/  LDL.LU.64 R156, [R1+0xa8] ;  /* 0x0000a800019c7983 */ /* 0x000ee20000300a00 */
[----:B-1----:R-:W-:-:S03]  /*d310*/  IMAD.MOV.U32 R22, RZ, RZ, R23 ;  /* 0x000000ffff167224 */ /* 0x002fc600078e0017 */
[----:B------:R-:W-:Y:S04]  /*d320*/  STL [R1+0x58], R14 ;  /* 0x0000580e01007387 */ /* 0x000fe80000100800 */
[----:B------:R1:W-:Y:S01]  /*d330*/  STL [R1+0x4c], R22 ;  /* 0x00004c1601007387 */ /* 0x0003e20000100800 */
[----:B----4-:R-:W-:-:S03]  /*d340*/  IMAD.MOV.U32 R151, RZ, RZ, R15 ;  /* 0x000000ffff977224 */ /* 0x010fc600078e000f */
[----:B-1----:R-:W4:Y:S04]  /*d350*/  LDL.LU.64 R22, [R1+0xb0] ;  /* 0x0000b00001167983 */ /* 0x002f280000300a00 */
[----:B------:R-:W4:Y:S04]  /*d360*/  LDL.LU.64 R14, [R1+0xb8] ;  /* 0x0000b800010e7983 */ /* 0x000f280000300a00 */
[----:B------:R-:W-:Y:S04]  /*d370*/  STL [R1+0x54], R151 ;  /* 0x0000549701007387 */ /* 0x000fe80000100800 */
[----:B------:R1:W-:Y:S02]  /*d380*/  STL [R1+0x60], R90 ;  /* 0x0000605a01007387 */ /* 0x0003e40000100800 */
[----:B-1----:R-:W-:-:S05]  /*d390*/  IMAD.MOV.U32 R90, RZ, RZ, R91 ;  /* 0x000000ffff5a7224 */ /* 0x002fca00078e005b */
[----:B------:R-:W-:Y:S04]  /*d3a0*/  STL [R1+0x5c], R90 ;  /* 0x00005c5a01007387 */ /* 0x000fe80000100800 */
[----:B------:R1:W-:Y:S02]  /*d3b0*/  STL [R1+0x68], R88 ;  /* 0x0000685801007387 */ /* 0x0003e40000100800 */
[----:B-1----:R-:W-:-:S05]  /*d3c0*/  IMAD.MOV.U32 R88, RZ, RZ, R89 ;  /* 0x000000ffff587224 */ /* 0x002fca00078e0059 */
[----:B------:R1:W-:Y:S04]  /*d3d0*/  STL [R1+0x64], R88 ;  /* 0x0000645801007387 */ /* 0x0003e80000100800 */
[----:B--2---:R2:W-:Y:S01]  /*d3e0*/  STL [R1+0x70], R10 ;  /* 0x0000700a01007387 */ /* 0x0045e20000100800 */
[----:B-1----:R-:W-:-:S03]  /*d3f0*/  IMAD.MOV.U32 R88, RZ, RZ, R11 ;  /* 0x000000ffff587224 */ /* 0x002fc600078e000b */
[----:B--2---:R-:W2:Y:S04]  /*d400*/  LDL.LU.64 R10, [R1+0xd0] ;  /* 0x0000d000010a7983 */ /* 0x004ea80000300a00 */
[----:B------:R1:W-:Y:S04]  /*d410*/  STL [R1+0x6c], R88 ;  /* 0x00006c5801007387 */ /* 0x0003e80000100800 */
[----:B------:R1:W-:Y:S02]  /*d420*/  STL [R1+0x78], R8 ;  /* 0x0000780801007387 */ /* 0x0003e40000100800 */
[----:B-1----:R-:W-:-:S02]  /*d430*/  IMAD.MOV.U32 R88, RZ, RZ, R9 ;  /* 0x000000ffff587224 */ /* 0x002fc400078e0009 */
[----:B------:R-:W2:Y:S04]  /*d440*/  LDL.LU.64 R8, [R1+0xd8] ;  /* 0x0000d80001087983 */ /* 0x000ea80000300a00 */
        /* <DEDUP_REMOVED lines=9> */
[----:B---3--:R3:W-:Y:S01]  /*d4e0*/  STL [R1+0x90], R6 ;  /* 0x0000900601007387 */ /* 0x0087e20000100800 */
[----:B-1----:R-:W-:-:S03]  /*d4f0*/  IMAD.MOV.U32 R88, RZ, RZ, R7 ;  /* 0x000000ffff587224 */ /* 0x002fc600078e0007 */
[----:B---3--:R-:W3:Y:S04]  /*d500*/  LDL.LU.64 R6, [R1+0xf0] ;  /* 0x0000f00001067983 */ /* 0x008ee80000300a00 */
[----:B------:R1:W-:Y:S04]  /*d510*/  STL [R1+0x8c], R88 ;  /* 0x00008c5801007387 */ /* 0x0003e80000100800 */
[----:B------:R1:W-:Y:S02]  /*d520*/  STL [R1+0x98], R4 ;  /* 0x0000980401007387 */ /* 0x0003e40000100800 */
[----:B-1----:R-:W-:-:S02]  /*d530*/  IMAD.MOV.U32 R88, RZ, RZ, R5 ;  /* 0x000000ffff587224 */ /* 0x002fc400078e0005 */
[----:B------:R-:W3:Y:S04]  /*d540*/  LDL.LU.64 R4, [R1+0xf8] ;  /* 0x0000f80001047983 */ /* 0x000ee80000300a00 */
[----:B------:R1:W-:Y:S04]  /*d550*/  STL [R1+0x94], R88 ;  /* 0x0000945801007387 */ /* 0x0003e80000100800 */
[----:B------:R4:W-:Y:S01]  /*d560*/  STL [R1+0xa0], R156 ;  /* 0x0000a09c01007387 */ /* 0x0009e20000100800 */
[----:B-1----:R-:W-:-:S03]  /*d570*/  IMAD.MOV.U32 R88, RZ, RZ, R157 ;  /* 0x000000ffff587224 */ /* 0x002fc600078e009d */
[----:B----4-:R-:W4:Y:S04]  /*d580*/  LDL.LU.64 R156, [R1+0x100] ;  /* 0x00010000019c7983 */ /* 0x010f280000300a00 */
[----:B------:R-:W-:Y:S04]  /*d590*/  STL [R1+0x9c], R88 ;  /* 0x00009c5801007387 */ /* 0x000fe80000100800 */
[----:B------:R1:W-:Y:S02]  /*d5a0*/  STL [R1+0xa8], R22 ;  /* 0x0000a81601007387 */ /* 0x0003e40000100800 */
[----:B-1----:R-:W-:-:S05]  /*d5b0*/  IMAD.MOV.U32 R22, RZ, RZ, R23 ;  /* 0x000000ffff167224 */ /* 0x002fca00078e0017 */
[----:B------:R1:W-:Y:S04]  /*d5c0*/  STL [R1+0xa4], R22 ;  /* 0x0000a41601007387 */ /* 0x0003e80000100800 */
[----:B------:R1:W-:Y:S02]  /*d5d0*/  STL [R1+0xb0], R14 ;  /* 0x0000b00e01007387 */ /* 0x0003e40000100800 */
[----:B-1----:R-:W-:Y:S02]  /*d5e0*/  IMAD.MOV.U32 R22, RZ, RZ, R15 ;  /* 0x000000ffff167224 */ /* 0x002fe400078e000f */
[----:B------:R-:W4:Y:S04]  /*d5f0*/  LDL.LU.64 R14, [R1+0x110] ;  /* 0x00011000010e7983 */ /* 0x000f280000300a00 */
[----:B------:R1:W-:Y:S04]  /*d600*/  STL [R1+0xac], R22 ;  /* 0x0000ac1601007387 */ /* 0x0003e80000100800 */
[----:B------:R1:W-:Y:S02]  /*d610*/  STL [R1+0xb8], R12 ;  /* 0x0000b80c01007387 */ /* 0x0003e40000100800 */
[----:B-1----:R-:W-:-:S02]  /*d620*/  IMAD.MOV.U32 R22, RZ, RZ, R13 ;  /* 0x000000ffff167224 */ /* 0x002fc400078e000d */
[----:B------:R-:W4:Y:S04]  /*d630*/  LDL.LU.64 R12, [R1+0x118] ;  /* 0x00011800010c7983 */ /* 0x000f280000300a00 */
[----:B------:R1:W-:Y:S04]  /*d640*/  STL [R1+0xb4], R22 ;  /* 0x0000b41601007387 */ /* 0x0003e80000100800 */
[----:B------:R1:W-:Y:S02]  /*d650*/  STL [R1+0xc0], R20 ;  /* 0x0000c01401007387 */ /* 0x0003e40000100800 */
[----:B-1----:R-:W-:-:S02]  /*d660*/  IMAD.MOV.U32 R22, RZ, RZ, R21 ;  /* 0x000000ffff167224 */ /* 0x002fc400078e0015 */
[----:B------:R-:W4:Y:S04]  /*d670*/  LDL.LU.64 R20, [R1+0x120] ;  /* 0x0001200001147983 */ /* 0x000f280000300a00 */
        /* <DEDUP_REMOVED lines=25> */
[----:B----4-:R4:W-:Y:S01]  /*d810*/  STL [R1+0xf8], R156 ;  /* 0x0000f89c01007387 */ /* 0x0109e20000100800 */
[----:B-1----:R-:W-:-:S03]  /*d820*/  IMAD.MOV.U32 R22, RZ, RZ, R157 ;  /* 0x000000ffff167224 */ /* 0x002fc600078e009d */
[----:B----4-:R-:W4:Y:S04]  /*d830*/  LDL.LU.64 R156, [R1+0x158] ;  /* 0x00015800019c7983 */ /* 0x010f280000300a00 */
        /* <DEDUP_REMOVED lines=29> */
[----:B------:R1:W-:Y:S04]  /*da10*/  STL [R1+0x138], R16 ;  /* 0x0001381001007387 */ /* 0x0003e80000100800 */
[----:B-1----:R-:W2:Y:S01]  /*da20*/  LDL.LU.64 R22, [R1+0x198] ;  /* 0x0001980001167983 */ /* 0x002ea20000300a00 */
[----:B------:R-:W-:-:S05]  /*da30*/  IMAD.MOV.U32 R16, RZ, RZ, R17 ;  /* 0x000000ffff107224 */ /* 0x000fca00078e0011 */
        /* <DEDUP_REMOVED lines=17> */
[----:B------:R1:W-:Y:S04]  /*db50*/  STL [R1+0x160], R14 ;  /* 0x0001600e01007387 */ /* 0x0003e80000100800 */
[----:B-1----:R-:W4:Y:S01]  /*db60*/  LDL.LU.64 R16, [R1+0x1c0] ;  /* 0x0001c00001107983 */ /* 0x002f220000300a00 */
[----:B------:R-:W-:-:S05]  /*db70*/  IMAD.MOV.U32 R14, RZ, RZ, R15 ;  /* 0x000000ffff0e7224 */ /* 0x000fca00078e000f */
[----:B------:R1:W-:Y:S04]  /*db80*/  STL [R1+0x15c], R14 ;  /* 0x00015c0e01007387 */ /* 0x0003e80000100800 */
[----:B------:R1:W-:Y:S04]  /*db90*/  STL [R1+0x168], R12 ;  /* 0x0001680c01007387 */ /* 0x0003e80000100800 */
[----:B-1----:R-:W4:Y:S01]  /*dba0*/  LDL.LU.64 R14, [R1+0x1c8] ;  /* 0x0001c800010e7983 */ /* 0x002f220000300a00 */
[----:B------:R-:W-:-:S05]  /*dbb0*/  IMAD.MOV.U32 R12, RZ, RZ, R13 ;  /* 0x000000ffff0c7224 */ /* 0x000fca00078e000d */
[----:B------:R1:W-:Y:S04]  /*dbc0*/  STL [R1+0x164], R12 ;  /* 0x0001640c01007387 */ /* 0x0003e80000100800 */
[----:B------:R1:W-:Y:S04]  /*dbd0*/  STL [R1+0x170], R20 ;  /* 0x0001701401007387 */ /* 0x0003e80000100800 */
[----:B-1----:R-:W4:Y:S01]  /*dbe0*/  LDL.LU.64 R12, [R1+0x1d0] ;  /* 0x0001d000010c7983 */ /* 0x002f220000300a00 */
[----:B------:R-:W-:-:S03]  /*dbf0*/  IMAD.MOV.U32 R20, RZ, RZ, R21 ;  /* 0x000000ffff147224 */ /* 0x000fc600078e0015 */
[----:B--2---:R1:W-:Y:S04]  /*dc00*/  STL [R1+0x178], R10 ;  /* 0x0001780a01007387 */ /* 0x0043e80000100800 */
[----:B------:R2:W-:Y:S01]  /*dc10*/  STL [R1+0x16c], R20 ;  /* 0x00016c1401007387 */ /* 0x0005e20000100800 */
[----:B-1----:R-:W-:-:S03]  /*dc20*/  IMAD.MOV.U32 R10, RZ, RZ, R11 ;  /* 0x000000ffff0a7224 */ /* 0x002fc600078e000b */
[----:B--2---:R-:W2:Y:S04]  /*dc30*/  LDL.LU.64 R20, [R1+0x1d8] ;  /* 0x0001d80001147983 */ /* 0x004ea80000300a00 */
[----:B------:R-:W-:Y:S04]  /*dc40*/  STL [R1+0x180], R8 ;  /* 0x0001800801007387 */ /* 0x000fe80000100800 */
[----:B------:R1:W-:Y:S04]  /*dc50*/  STL [R1+0x174], R10 ;  /* 0x0001740a01007387 */ /* 0x0003e80000100800 */
[----:B-1----:R-:W2:Y:S01]  /*dc60*/  LDL.LU.64 R10, [R1+0x1e0] ;  /* 0x0001e000010a7983 */ /* 0x002ea20000300a00 */
[----:B------:R-:W-:-:S03]  /*dc70*/  IMAD.MOV.U32 R8, RZ, RZ, R9 ;  /* 0x000000ffff087224 */ /* 0x000fc600078e0009 */
[----:B------:R1:W-:Y:S04]  /*dc80*/  STL [R1+0x188], R18 ;  /* 0x0001881201007387 */ /* 0x0003e80000100800 */
[----:B------:R1:W-:Y:S02]  /*dc90*/  STL [R1+0x17c], R8 ;  /* 0x00017c0801007387 */ /* 0x0003e40000100800 */
[----:B-1----:R-:W-:Y:S02]  /*dca0*/  IMAD.MOV.U32 R18, RZ, RZ, R19 ;  /* 0x000000ffff127224 */ /* 0x002fe400078e0013 */
[----:B------:R-:W2:Y:S04]  /*dcb0*/  LDL.LU.64 R8, [R1+0x1e8] ;  /* 0x0001e80001087983 */ /* 0x000ea80000300a00 */
[----:B------:R-:W-:Y:S04]  /*dcc0*/  STL [R1+0x190], R22 ;  /* 0x0001901601007387 */ /* 0x000fe80000100800 */
[----:B------:R1:W-:Y:S04]  /*dcd0*/  STL [R1+0x184], R18 ;  /* 0x0001841201007387 */ /* 0x0003e80000100800 */
[----:B-1----:R-:W2:Y:S01]  /*dce0*/  LDL.LU.64 R18, [R1+0x1f0] ;  /* 0x0001f00001127983 */ /* 0x002ea20000300a00 */
[----:B------:R-:W-:-:S03]  /*dcf0*/  IMAD.MOV.U32 R22, RZ, RZ, R23 ;  /* 0x000000ffff167224 */ /* 0x000fc600078e0017 */
[----:B---3--:R-:W-:Y:S04]  /*dd00*/  STL [R1+0x198], R6 ;  /* 0x0001980601007387 */ /* 0x008fe80000100800 */
[----:B------:R1:W-:Y:S02]  /*dd10*/  STL [R1+0x18c], R22 ;  /* 0x00018c1601007387 */ /* 0x0003e40000100800 */
[----:B-1----:R-:W-:Y:S02]  /*dd20*/  IMAD.MOV.U32 R22, RZ, RZ, R7 ;  /* 0x000000ffff167224 */ /* 0x002fe400078e0007 */
[----:B------:R-:W3:Y:S04]  /*dd30*/  LDL.LU.64 R6, [R1+0x1f8] ;  /* 0x0001f80001067983 */ /* 0x000ee80000300a00 */
        /* <DEDUP_REMOVED lines=16> */
[----:B------:R-:W-:Y:S04]  /*de40*/  STL [R1+0x1b4], R22 ;  /* 0x0001b41601007387 */ /* 0x000fe80000100800 */
[----:B------:R1:W-:Y:S02]  /*de50*/  STL [R1+0x1c0], R14 ;  /* 0x0001c00e01007387 */ /* 0x0003e40000100800 */
[----:B-1----:R-:W-:-:S02]  /*de60*/  IMAD.MOV.U32 R14, RZ, RZ, R15 ;  /* 0x000000ffff0e7224 */ /* 0x002fc400078e000f */
[----:B------:R-:W-:Y:S04]  /*de70*/  STL [R1+0x1c8], R12 ;  /* 0x0001c80c01007387 */ /* 0x000fe80000100800 */
[----:B------:R1:W-:Y:S04]  /*de80*/  STL [R1+0x1bc], R14 ;  /* 0x0001bc0e01007387 */ /* 0x0003e80000100800 */
[----:B-1----:R-:W4:Y:S01]  /*de90*/  LDL.LU.64 R14, [R1+0x220] ;  /* 0x00022000010e7983 */ /* 0x002f220000300a00 */
[----:B------:R-:W-:-:S03]  /*dea0*/  IMAD.MOV.U32 R12, RZ, RZ, R13 ;  /* 0x000000ffff0c7224 */ /* 0x000fc600078e000d */
[----:B--2---:R1:W-:Y:S04]  /*deb0*/  STL [R1+0x1d0], R20 ;  /* 0x0001d01401007387 */ /* 0x0043e80000100800 */
[----:B------:R2:W-:Y:S01]  /*dec0*/  STL [R1+0x1c4], R12 ;  /* 0x0001c40c01007387 */ /* 0x0005e20000100800 */
[----:B-1----:R-:W-:-:S03]  /*ded0*/  IMAD.MOV.U32 R20, RZ, RZ, R21 ;  /* 0x000000ffff147224 */ /* 0x002fc600078e0015 */
[----:B--2---:R-:W2:Y:S04]  /*dee0*/  LDL.LU.64 R12, [R1+0x228] ;  /* 0x00022800010c7983 */ /* 0x004ea80000300a00 */
[----:B------:R1:W-:Y:S04]  /*def0*/  STL [R1+0x1d8], R10 ;  /* 0x0001d80a01007387 */ /* 0x0003e80000100800 */
[----:B------:R-:W-:Y:S04]  /*df00*/  STL [R1+0x1cc], R20 ;  /* 0x0001cc1401007387 */ /* 0x000fe80000100800 */
[----:B------:R-:W2:Y:S01]  /*df10*/  LDL.LU.64 R88, [R1+0x230] ;  /* 0x0002300001587983 */ /* 0x000ea20000300a00 */
[----:B-1----:R-:W-:-:S03]  /*df20*/  IMAD.MOV.U32 R10, RZ, RZ, R11 ;  /* 0x000000ffff0a7224 */ /* 0x002fc600078e000b */
[----:B------:R1:W-:Y:S04]  /*df30*/  STL [R1+0x1e0], R8 ;  /* 0x0001e00801007387 */ /* 0x0003e80000100800 */
[----:B------:R1:W-:Y:S02]  /*df40*/  STL [R1+0x1d4], R10 ;  /* 0x0001d40a01007387 */ /* 0x0003e40000100800 */
[----:B-1----:R-:W-:Y:S02]  /*df50*/  IMAD.MOV.U32 R8, RZ, RZ, R9 ;  /* 0x000000ffff087224 */ /* 0x002fe400078e0009 */
[----:B------:R-:W2:Y:S04]  /*df60*/  LDL.LU.64 R10, [R1+0x238] ;  /* 0x00023800010a7983 */ /* 0x000ea80000300a00 */
[----:B------:R-:W-:Y:S04]  /*df70*/  STL [R1+0x1e8], R18 ;  /* 0x0001e81201007387 */ /* 0x000fe80000100800 */
[----:B------:R1:W-:Y:S04]  /*df80*/  STL [R1+0x1dc], R8 ;  /* 0x0001dc0801007387 */ /* 0x0003e80000100800 */
[----:B-1----:R-:W2:Y:S04]  /*df90*/  LDL.LU.64 R8, [R1+0x240] ;  /* 0x0002400001087983 */ /* 0x002ea80000300a00 */
[----:B------:R-:W2:Y:S01]  /*dfa0*/  LDL.LU.64 R22, [R1+0x248] ;  /* 0x0002480001167983 */ /* 0x000ea20000300a00 */
        /* <DEDUP_REMOVED lines=10> */
[----:B----4-:R4:W-:Y:S04]  /*e050*/  STL [R1+0x200], R156 ;  /* 0x0002009c01007387 */ /* 0x0109e80000100800 */
[----:B------:R-:W3:Y:S01]  /*e060*/  LDL.LU.64 R20, [R1+0x260] ;  /* 0x0002600001147983 */ /* 0x000ee20000300a00 */
[----:B-1----:R-:W-:-:S03]  /*e070*/  IMAD.MOV.U32 R18, RZ, RZ, R157 ;  /* 0x000000ffff127224 */ /* 0x002fc600078e009d */
[----:B------:R1:W-:Y:S04]  /*e080*/  STL [R1+0x208], R2 ;  /* 0x0002080201007387 */ /* 0x0003e80000100800 */
[----:B------:R-:W-:Y:S04]  /*e090*/  STL [R1+0x1fc], R18 ;  /* 0x0001fc1201007387 */ /* 0x000fe80000100800 */
[----:B----4-:R-:W4:Y:S01]  /*e0a0*/  LDL.LU.64 R156, [R1+0x268] ;  /* 0x00026800019c7983 */ /* 0x010f220000300a00 */
[----:B-1----:R-:W-:-:S03]  /*e0b0*/  IMAD.MOV.U32 R2, RZ, RZ, R3 ;  /* 0x000000ffff027224 */ /* 0x002fc600078e0003 */
[----:B------:R-:W-:Y:S04]  /*e0c0*/  STL [R1+0x210], R16 ;  /* 0x0002101001007387 */ /* 0x000fe80000100800 */
[----:B------:R1:W-:Y:S04]  /*e0d0*/  STL [R1+0x204], R2 ;  /* 0x0002040201007387 */ /* 0x0003e80000100800 */
[----:B-1----:R-:W4:Y:S04]  /*e0e0*/  LDL.LU.64 R2, [R1+0x270] ;  /* 0x0002700001027983 */ /* 0x002f280000300a00 */
[----:B------:R-:W4:Y:S01]  /*e0f0*/  LDL.LU.64 R18, [R1+0x278] ;  /* 0x0002780001127983 */ /* 0x000f220000300a00 */
[----:B------:R-:W-:-:S05]  /*e100*/  IMAD.MOV.U32 R16, RZ, RZ, R17 ;  /* 0x000000ffff107224 */ /* 0x000fca00078e0011 */
[----:B------:R1:W-:Y:S04]  /*e110*/  STL [R1+0x20c], R16 ;  /* 0x00020c1001007387 */ /* 0x0003e80000100800 */
[----:B------:R1:W-:Y:S04]  /*e120*/  STL [R1+0x218], R14 ;  /* 0x0002180e01007387 */ /* 0x0003e80000100800 */
[----:B-1----:R-:W4:Y:S01]  /*e130*/  LDL.LU.64 R16, [R1+0x280] ;  /* 0x0002800001107983 */ /* 0x002f220000300a00 */
[----:B------:R-:W-:-:S05]  /*e140*/  IMAD.MOV.U32 R14, RZ, RZ, R15 ;  /* 0x000000ffff0e7224 */ /* 0x000fca00078e000f */
[----:B------:R1:W-:Y:S04]  /*e150*/  STL [R1+0x214], R14 ;  /* 0x0002140e01007387 */ /* 0x0003e80000100800 */
[----:B--2---:R2:W-:Y:S04]  /*e160*/  STL [R1+0x220], R12 ;  /* 0x0002200c01007387 */ /* 0x0045e80000100800 */
[----:B-1----:R-:W4:Y:S01]  /*e170*/  LDL.LU.64 R14, [R1+0x288] ;  /* 0x00028800010e7983 */ /* 0x002f220000300a00 */
[----:B--2---:R-:W-:-:S05]  /*e180*/  IMAD.MOV.U32 R12, RZ, RZ, R13 ;  /* 0x000000ffff0c7224 */ /* 0x004fca00078e000d */
[----:B------:R1:W-:Y:S04]  /*e190*/  STL [R1+0x21c], R12 ;  /* 0x00021c0c01007387 */ /* 0x0003e80000100800 */
[----:B------:R2:W-:Y:S04]  /*e1a0*/  STL [R1+0x228], R88 ;  /* 0x0002285801007387 */ /* 0x0005e80000100800 */
[----:B-1----:R-:W4:Y:S01]  /*e1b0*/  LDL.LU.64 R12, [R1+0x290] ;  /* 0x00029000010c7983 */ /* 0x002f220000300a00 */
[----:B--2---:R-:W-:-:S03]  /*e1c0*/  IMAD.MOV.U32 R88, RZ, RZ, R89 ;  /* 0x000000ffff587224 */ /* 0x004fc600078e0059 */
[----:B------:R-:W-:Y:S04]  /*e1d0*/  STL [R1+0x230], R10 ;  /* 0x0002300a01007387 */ /* 0x000fe80000100800 */
[----:B------:R1:W-:Y:S02]  /*e1e0*/  STL [R1+0x224], R88 ;  /* 0x0002245801007387 */ /* 0x0003e40000100800 */
[----:B-1----:R-:W-:Y:S02]  /*e1f0*/  IMAD.MOV.U32 R88, RZ, RZ, R11 ;  /* 0x000000ffff587224 */ /* 0x002fe400078e000b */
[----:B------:R-:W2:Y:S04]  /*e200*/  LDL.LU.64 R10, [R1+0x298] ;  /* 0x00029800010a7983 */ /* 0x000ea80000300a00 */
[----:B------:R-:W-:Y:S04]  /*e210*/  STL [R1+0x22c], R88 ;  /* 0x00022c5801007387 */ /* 0x000fe80000100800 */
[----:B------:R1:W-:Y:S04]  /*e220*/  STL [R1+0x238], R8 ;  /* 0x0002380801007387 */ /* 0x0003e80000100800 */
[----:B------:R1:W-:Y:S02]  /*e230*/  STL [R1+0x240], R22 ;  /* 0x0002401601007387 */ /* 0x0003e40000100800 */
[----:B-1----:R-:W-:-:S05]  /*e240*/  IMAD.MOV.U32 R8, RZ, RZ, R9 ;  /* 0x000000ffff087224 */ /* 0x002fca00078e0009 */
[----:B------:R1:W-:Y:S01]  /*e250*/  STL [R1+0x234], R8 ;  /* 0x0002340801007387 */ /* 0x0003e20000100800 */
[----:B------:R-:W-:-:S03]  /*e260*/  IMAD.MOV.U32 R22, RZ, RZ, R23 ;  /* 0x000000ffff167224 */ /* 0x000fc600078e0017 */
[----:B-1----:R-:W2:Y:S04]  /*e270*/  LDL.LU.64 R8, [R1+0x2a0] ;  /* 0x0002a00001087983 */ /* 0x002ea80000300a00 */
[----:B---3--:R-:W-:Y:S04]  /*e280*/  STL [R1+0x248], R6 ;  /* 0x0002480601007387 */ /* 0x008fe80000100800 */
[----:B------:R1:W-:Y:S02]  /*e290*/  STL [R1+0x23c], R22 ;  /* 0x00023c1601007387 */ /* 0x0003e40000100800 */
[----:B-1----:R-:W-:-:S02]  /*e2a0*/  IMAD.MOV.U32 R22, RZ, RZ, R7 ;  /* 0x000000ffff167224 */ /* 0x002fc400078e0007 */
[----:B------:R-:W3:Y:S04]  /*e2b0*/  LDL.LU.64 R6, [R1+0x2a8] ;  /* 0x0002a80001067983 */ /* 0x000ee80000300a00 */
[----:B------:R-:W-:Y:S04]  /*e2c0*/  STL [R1+0x244], R22 ;  /* 0x0002441601007387 */ /* 0x000fe80000100800 */
[----:B------:R1:W-:Y:S04]  /*e2d0*/  STL [R1+0x250], R4 ;  /* 0x0002500401007387 */ /* 0x0003e80000100800 */
[----:B------:R1:W-:Y:S02]  /*e2e0*/  STL [R1+0x258], R20 ;  /* 0x0002581401007387 */ /* 0x0003e40000100800 */
[----:B-1----:R-:W-:-:S05]  /*e2f0*/  IMAD.MOV.U32 R4, RZ, RZ, R5 ;  /* 0x000000ffff047224 */ /* 0x002fca00078e0005 */
[----:B------:R1:W-:Y:S01]  /*e300*/  STL [R1+0x24c], R4 ;  /* 0x00024c0401007387 */ /* 0x0003e20000100800 */
[----:B------:R-:W-:-:S03]  /*e310*/  IMAD.MOV.U32 R20, RZ, RZ, R21 ;  /* 0x000000ffff147224 */ /* 0x000fc600078e0015 */
[----:B-1----:R-:W3:Y:S04]  /*e320*/  LDL.LU.64 R4, [R1+0x2b0] ;  /* 0x0002b00001047983 */ /* 0x002ee80000300a00 */
[----:B----4-:R-:W-:Y:S04]  /*e330*/  STL [R1+0x260], R156 ;  /* 0x0002609c01007387 */ /* 0x010fe80000100800 */
[----:B------:R1:W-:Y:S02]  /*e340*/  STL [R1+0x254], R20 ;  /* 0x0002541401007387 */ /* 0x0003e40000100800 */
[----:B-1----:R-:W-:-:S02]  /*e350*/  IMAD.MOV.U32 R20, RZ, RZ, R157 ;  /* 0x000000ffff147224 */ /* 0x002fc400078e009d */
[----:B------:R-:W4:Y:S04]  /*e360*/  LDL.LU.64 R156, [R1+0x2b8] ;  /* 0x0002b800019c7983 */ /* 0x000f280000300a00 */
[----:B------:R-:W-:Y:S04]  /*e370*/  STL [R1+0x25c], R20 ;  /* 0x00025c1401007387 */ /* 0x000fe80000100800 */
[----:B------:R1:W-:Y:S04]  /*e380*/  STL [R1+0x268], R2 ;  /* 0x0002680201007387 */ /* 0x0003e80000100800 */
[----:B------:R1:W-:Y:S02]  /*e390*/  STL [R1+0x270], R18 ;  /* 0x0002701201007387 */ /* 0x0003e40000100800 */
[----:B-1----:R-:W-:-:S05]  /*e3a0*/  IMAD.MOV.U32 R2, RZ, RZ, R3 ;  /* 0x000000ffff027224 */ /* 0x002fca00078e0003 */
[----:B------:R1:W-:Y:S01]  /*e3b0*/  STL [R1+0x264], R2 ;  /* 0x0002640201007387 */ /* 0x0003e20000100800 */
[----:B------:R-:W-:-:S03]  /*e3c0*/  IMAD.MOV.U32 R18, RZ, RZ, R19 ;  /* 0x000000ffff127224 */ /* 0x000fc600078e0013 */
[----:B-1----:R-:W4:Y:S04]  /*e3d0*/  LDL.LU.64 R2, [R1+0x2c0] ;  /* 0x0002c00001027983 */ /* 0x002f280000300a00 */
[----:B------:R1:W-:Y:S04]  /*e3e0*/  STL [R1+0x278], R16 ;  /* 0x0002781001007387 */ /* 0x0003e80000100800 */
[----:B------:R-:W-:Y:S04]  /*e3f0*/  STL [R1+0x26c], R18 ;  /* 0x00026c1201007387 */ /* 0x000fe80000100800 */
[----:B------:R-:W4:Y:S01]  /*e400*/  LDL.LU.64 R152, [R1+0x2c8] ;  /* 0x0002c80001987983 */ /* 0x000f220000300a00 */
[----:B-1----:R-:W-:-:S05]  /*e410*/  IMAD.MOV.U32 R16, RZ, RZ, R17 ;  /* 0x000000ffff107224 */ /* 0x002fca00078e0011 */
[----:B------:R-:W-:Y:S04]  /*e420*/  STL [R1+0x274], R16 ;  /* 0x0002741001007387 */ /* 0x000fe80000100800 */
[----:B------:R1:W-:Y:S02]  /*e430*/  STL [R1+0x280], R14 ;  /* 0x0002800e01007387 */ /* 0x0003e40000100800 */
[----:B-1----:R-:W-:Y:S02]  /*e440*/  IMAD.MOV.U32 R14, RZ, RZ, R15 ;  /* 0x000000ffff0e7224 */ /* 0x002fe400078e000f */
[----:B------:R1:W-:Y:S04]  /*e450*/  STL [R1+0x288], R12 ;  /* 0x0002880c01007387 */ /* 0x0003e80000100800 */
[----:B------:R-:W-:Y:S04]  /*e460*/  STL [R1+0x27c], R14 ;  /* 0x00027c0e01007387 */ /* 0x000fe80000100800 */
[----:B------:R-:W4:Y:S01]  /*e470*/  LDL.LU.64 R90, [R1+0x2d0] ;  /* 0x0002d000015a7983 */ /* 0x000f220000300a00 */
[----:B-1----:R-:W-:-:S03]  /*e480*/  IMAD.MOV.U32 R12, RZ, RZ, R13 ;  /* 0x000000ffff0c7224 */ /* 0x002fc600078e000d */
[----:B------:R-:W4:Y:S04]  /*e490*/  LDL.LU.64 R88, [R1+0x2d8] ;  /* 0x0002d80001587983 */ /* 0x000f280000300a00 */
[----:B------:R-:W-:Y:S04]  /*e4a0*/  STL [R1+0x284], R12 ;  /* 0x0002840c01007387 */ /* 0x000fe80000100800 */
[----:B--2---:R1:W-:Y:S04]  /*e4b0*/  STL [R1+0x290], R10 ;  /* 0x0002900a01007387 */ /* 0x0043e80000100800 */
[----:B------:R-:W2:Y:S04]  /*e4c0*/  LDL.LU.64 R22, [R1+0x2e0] ;  /* 0x0002e00001167983 */ /* 0x000ea80000300a00 */
[----:B------:R-:W2:Y:S01]  /*e4d0*/  LDL.LU.64 R20, [R1+0x2e8] ;  /* 0x0002e80001147983 */ /* 0x000ea20000300a00 */
[----:B-1----:R-:W-:-:S05]  /*e4e0*/  IMAD.MOV.U32 R10, RZ, RZ, R11 ;  /* 0x000000ffff0a7224 */ /* 0x002fca00078e000b */
[----:B------:R-:W-:Y:S04]  /*e4f0*/  STL [R1+0x28c], R10 ;  /* 0x00028c0a01007387 */ /* 0x000fe80000100800 */
[----:B------:R1:W-:Y:S04]  /*e500*/  STL [R1+0x298], R8 ;  /* 0x0002980801007387 */ /* 0x0003e80000100800 */
[----:B------:R-:W2:Y:S04]  /*e510*/  LDL.LU.64 R18, [R1+0x2f0] ;  /* 0x0002f00001127983 */ /* 0x000ea80000300a00 */
[----:B------:R-:W2:Y:S01]  /*e520*/  LDL.LU.64 R16, [R1+0x2f8] ;  /* 0x0002f80001107983 */ /* 0x000ea20000300a00 */
[----:B-1----:R-:W-:-:S05]  /*e530*/  IMAD.MOV.U32 R8, RZ, RZ, R9 ;  /* 0x000000ffff087224 */ /* 0x002fca00078e0009 */
[----:B------:R-:W-:Y:S04]  /*e540*/  STL [R1+0x294], R8 ;  /* 0x0002940801007387 */ /* 0x000fe80000100800 */
[----:B---3--:R1:W-:Y:S04]  /*e550*/  STL [R1+0x2a0], R6 ;  /* 0x0002a00601007387 */ /* 0x0083e80000100800 */
[----:B------:R-:W3:Y:S04]  /*e560*/  LDL.LU.64 R14, [R1+0x300] ;  /* 0x00030000010e7983 */ /* 0x000ee80000300a00 */
[----:B------:R-:W3:Y:S01]  /*e570*/  LDL.LU.64 R12, [R1+0x308] ;  /* 0x00030800010c7983 */ /* 0x000ee20000300a00 */
[----:B-1----:R-:W-:-:S05]  /*e580*/  IMAD.MOV.U32 R6, RZ, RZ, R7 ;  /* 0x000000ffff067224 */ /* 0x002fca00078e0007 */
[----:B------:R-:W-:Y:S04]  /*e590*/  STL [R1+0x29c], R6 ;  /* 0x00029c0601007387 */ /* 0x000fe80000100800 */
[----:B------:R1:W-:Y:S04]  /*e5a0*/  STL [R1+0x2a8], R4 ;  /* 0x0002a80401007387 */ /* 0x0003e80000100800 */
[----:B------:R-:W3:Y:S04]  /*e5b0*/  LDL.LU.64 R10, [R1+0x310] ;  /* 0x00031000010a7983 */ /* 0x000ee80000300a00 */
[----:B------:R-:W3:Y:S01]  /*e5c0*/  LDL.LU.64 R8, [R1+0x318] ;  /* 0x0003180001087983 */ /* 0x000ee20000300a00 */
[----:B-1----:R-:W-:-:S05]  /*e5d0*/  IMAD.MOV.U32 R4, RZ, RZ, R5 ;  /* 0x000000ffff047224 */ /* 0x002fca00078e0005 */
[----:B------:R1:W-:Y:S04]  /*e5e0*/  STL [R1+0x2a4], R4 ;  /* 0x0002a40401007387 */ /* 0x0003e80000100800 */
[----:B----4-:R4:W-:Y:S04]  /*e5f0*/  STL [R1+0x2b0], R156 ;  /* 0x0002b09c01007387 */ /* 0x0109e80000100800 */
[----:B------:R-:W3:Y:S01]  /*e600*/  LDL.LU.64 R6, [R1+0x320] ;  /* 0x0003200001067983 */ /* 0x000ee20000300a00 */
[----:B------:R-:W-:-:S03]  /*e610*/  IMAD.MOV.U32 R151, RZ, RZ, R157 ;  /* 0x000000ffff977224 */ /* 0x000fc600078e009d */
[----:B-1----:R-:W3:Y:S04]  /*e620*/  LDL.LU.64 R4, [R1+0x328] ;  /* 0x0003280001047983 */ /* 0x002ee80000300a00 */
[----:B------:R1:W-:Y:S04]  /*e630*/  STL [R1+0x2ac], R151 ;  /* 0x0002ac9701007387 */ /* 0x0003e80000100800 */
[----:B------:R1:W-:Y:S04]  /*e640*/  STL [R1+0x2b8], R2 ;  /* 0x0002b80201007387 */ /* 0x0003e80000100800 */
[----:B----4-:R-:W4:Y:S01]  /*e650*/  LDL.LU.64 R156, [R1+0x330] ;  /* 0x00033000019c7983 */ /* 0x010f220000300a00 */
[----:B-1----:R-:W-:-:S03]  /*e660*/  IMAD.MOV.U32 R151, RZ, RZ, R3 ;  /* 0x000000ffff977224 */ /* 0x002fc600078e0003 */
[----:B------:R-:W4:Y:S04]  /*e670*/  LDL.LU.64 R2, [R1+0x338] ;  /* 0x0003380001027983 */ /* 0x000f280000300a00 */
[----:B------:R1:W-:Y:S04]  /*e680*/  STL [R1+0x2b4], R151 ;  /* 0x0002b49701007387 */ /* 0x0003e80000100800 */
[----:B------:R1:W-:Y:S04]  /*e690*/  STL [R1+0x2c0], R152 ;  /* 0x0002c09801007387 */ /* 0x0003e80000100800 */
[----:B------:R-:W4:Y:S01]  /*e6a0*/  LDL.LU.64 R158, [R1+0x340] ;  /* 0x00034000019e7983 */ /* 0x000f220000300a00 */
[----:B-1----:R-:W-:-:S03]  /*e6b0*/  IMAD.MOV.U32 R151, RZ, RZ, R153 ;  /* 0x000000ffff977224 */ /* 0x002fc600078e0099 */
[----:B------:R-:W4:Y:S04]  /*e6c0*/  LDL.LU.64 R152, [R1+0x348] ;  /* 0x0003480001987983 */ /* 0x000f280000300a00 */
[----:B------:R1:W-:Y:S02]  /*e6d0*/  STL [R1+0x2bc], R151 ;  /* 0x0002bc9701007387 */ /* 0x0003e40000100800 */
[----:B-1----:R-:W-:Y:S02]  /*e6e0*/  IMAD.MOV.U32 R151, RZ, RZ, R91 ;  /* 0x000000ffff977224 */ /* 0x002fe400078e005b */
[----:B------:R1:W-:Y:S04]  /*e6f0*/  STL [R1+0x2c8], R90 ;  /* 0x0002c85a01007387 */ /* 0x0003e80000100800 */
[----:B-1----:R1:W5:Y:S04]  /*e700*/  LDL.LU.64 R90, [R1+0x468] ;  /* 0x00046800015a7983 */ /* 0x0023680000300a00 */
[----:B------:R-:W-:Y:S04]  /*e710*/  STL [R1+0x2d0], R88 ;  /* 0x0002d05801007387 */ /* 0x000fe80000100800 */
[----:B------:R1:W-:Y:S02]  /*e720*/  STL [R1+0x2c4], R151 ;  /* 0x0002c49701007387 */ /* 0x0003e40000100800 */
[----:B-1----:R-:W-:-:S02]  /*e730*/  IMAD.MOV.U32 R151, RZ, RZ, R89 ;  /* 0x000000ffff977224 */ /* 0x002fc400078e0059 */
[----:B------:R1:W5:Y:S04]  /*e740*/  LDL.LU.64 R88, [R1+0x460] ;  /* 0x0004600001587983 */ /* 0x0003680000300a00 */
[----:B--2---:R-:W-:Y:S04]  /*e750*/  STL [R1+0x2d8], R22 ;  /* 0x0002d81601007387 */ /* 0x004fe80000100800 */
[----:B------:R2:W-:Y:S02]  /*e760*/  STL [R1+0x2cc], R151 ;  /* 0x0002cc9701007387 */ /* 0x0005e40000100800 */
[----:B--2---:R-:W-:-:S02]  /*e770*/  IMAD.MOV.U32 R151, RZ, RZ, R23 ;  /* 0x000000ffff977224 */ /* 0x004fc400078e0017 */
[----:B------:R1:W5:Y:S04]  /*e780*/  LDL.LU.64 R22, [R1+0x458] ;  /* 0x0004580001167983 */ /* 0x0003680000300a00 */
[----:B------:R-:W-:Y:S04]  /*e790*/  STL [R1+0x2e0], R20 ;  /* 0x0002e01401007387 */ /* 0x000fe80000100800 */
        /* <DEDUP_REMOVED lines=11> */
[----:B---3--:R-:W-:Y:S04]  /*e850*/  STL [R1+0x2f8], R14 ;  /* 0x0002f80e01007387 */ /* 0x008fe80000100800 */
        /* <DEDUP_REMOVED lines=23> */
[----:B----4-:R-:W-:Y:S04]  /*e9d0*/  STL [R1+0x328], R156 ;  /* 0x0003289c01007387 */ /* 0x010fe80000100800 */
        /* <DEDUP_REMOVED lines=8> */
[----:B------:R2:W-:Y:S04]  /*ea60*/  STL [R1+0x32c], R151 ;  /* 0x00032c9701007387 */ /* 0x0005e80000100800 */
[----:B------:R-:W-:Y:S01]  /*ea70*/  STL [R1+0x340], R152 ;  /* 0x0003409801007387 */ /* 0x000fe20000100800 */
[----:B--2---:R-:W-:Y:S01]  /*ea80*/  IMAD.MOV.U32 R151, RZ, RZ, R159 ;  /* 0x000000ffff977224 */ /* 0x004fe200078e009f */
[----:B------:R-:W-:-:S04]  /*ea90*/  SHF.R.S32.HI R158, RZ, 0x7, R56 ;  /* 0x00000007ff9e7819 */ /* 0x000fc80000011438 */
[----:B------:R2:W-:Y:S02]  /*eaa0*/  STL [R1+0x334], R151 ;  /* 0x0003349701007387 */ /* 0x0005e40000100800 */
[----:B--2---:R-:W-:-:S05]  /*eab0*/  IMAD.MOV.U32 R151, RZ, RZ, R153 ;  /* 0x000000ffff977224 */ /* 0x004fca00078e0099 */
[----:B------:R-:W-:Y:S04]  /*eac0*/  STL [R1+0x33c], R151 ;  /* 0x00033c9701007387 */ /* 0x000fe80000100800 */
[----:B------:R2:W-:Y:S02]  /*ead0*/  STL [R1+0x344], R158 ;  /* 0x0003449e01007387 */ /* 0x0005e40000100800 */
[----:B--2---:R-:W-:-:S05]  /*eae0*/  VIADD R158, R158, 0xffffffff ;  /* 0xffffffff9e9e7836 */ /* 0x004fca0000000000 */
[----:B------:R1:W-:Y:S01]  /*eaf0*/  STL [R1+0x348], R158 ;  /* 0x0003489e01007387 */ /* 0x0003e20000100800 */
[----:B------:R-:W-:Y:S02]  /*eb00*/  SHF.R.S32.HI R151, RZ, 0x1f, R57 ;  /* 0x0000001fff977819 */ /* 0x000fe40000011439 */
[----:B------:R-:W-:Y:S01]  /*eb10*/  SHF.R.S32.HI R153, RZ, 0x1f, R154 ;  /* 0x0000001fff997819 */ /* 0x000fe2000001149a */
[C---:B------:R-:W-:Y:S01]  /*eb20*/  IMAD.SHL.U32 R152, R57.reuse, 0x4, RZ ;  /* 0x0000000439987824 */ /* 0x040fe200078e00ff */
[----:B------:R-:W-:Y:S02]  /*eb30*/  SHF.L.U64.HI R151, R57, 0x2, R151 ;  /* 0x0000000239977819 */ /* 0x000fe40000010297 */
[----:B------:R-:W-:Y:S02]  /*eb40*/  CS2R R24, SRZ ;  /* 0x0000000000187805 */ /* 0x000fe4000001ff00 */
[----:B------:R-:W-:Y:S02]  /*eb50*/  SHF.L.U64.HI R153, R154, 0x2, R153 ;  /* 0x000000029a997819 */ /* 0x000fe40000010299 */
        /* <DEDUP_REMOVED lines=15> */
[----:B------:R-:W-:Y:S01]  /*ec50*/  IMAD.SHL.U32 R154, R154, 0x4, RZ ;  /* 0x000000049a9a7824 */ /* 0x000fe200078e00ff */
        /* <DEDUP_REMOVED lines=15> */
[----:B------:R-:W-:Y:S01]  /*ed50*/  CS2R R86, SRZ ;  /* 0x0000000000567805 */ /* 0x000fe2000001ff00 */
[----:B------:R-:W-:Y:S01]  /*ed60*/  UMOV UR9, 0xffffffff ;  /* 0xffffffff00097882 */ /* 0x000fe20000000000 */
[----:B------:R-:W-:Y:S01]  /*ed70*/  UMOV UR5, URZ ;  /* 0x0000003f00057c82 */ /* 0x000fe20008000000 */
[----:B-1----:R-:W-:-:S05]  /*ed80*/  UMOV UR4, URZ ;  /* 0x0000003f00047c82 */ /* 0x002fca0008000000 */
.L_x_1:
[----:B------:R-:W-:Y:S01]  /*ed90*/  UIADD3 UR9, UR9, 0x1, URZ ;  /* 0x0000000109097890 */ /* 0x000fe2000fffe03f */
[----:B------:R-:W-:-:S04]  /*eda0*/  DEPBAR.LE SB0, 0x0 ;  /* 0x000080000000791a */ /* 0x000fc80000000000 */
[----:B------:R-:W-:Y:S01]  /*edb0*/  BAR.SYNC.DEFER_BLOCKING 0x0 ;  /* 0x0000000000007b1d */ /* 0x000fe20000010000 */
[----:B------:R-:W-:-:S04]  /*edc0*/  UISETP.GT.AND UP0, UPT, UR9, 0x1, UPT ;  /* 0x000000010900788c */ /* 0x000fc8000bf04270 */
[----:B------:R-:W-:Y:S01]  /*edd0*/  USEL UR9, UR9, URZ, !UP0 ;  /* 0x0000003f09097287 */ /* 0x000fe2000c000000 */
[----:B------:R-:W2:Y:S03]  /*ede0*/  LDL R159, [R1+0x348] ;  /* 0x00034800019f7983 */ /* 0x000ea60000100800 */
[----:B------:R-:W-:Y:S01]  /*edf0*/  ULEA UR6, UR9, UR8, 0xf ;  /* 0x0000000809067291 */ /* 0x000fe2000f8e783f */
[-C--:B-----5:R-:W-:Y:S01]  /*ee00*/  IADD3 R5, P3, R5, R152.reuse, RZ ;  /* 0x0000009805057210 */ /* 0x0a0fe20007f7e0ff */
[----:B------:R-:W-:Y:S01]  /*ee10*/  ULEA UR7, UR9, UR8, 0x10 ;  /* 0x0000000809077291 */ /* 0x000fe2000f8e803f */
[----:B------:R-:W1:Y:S01]  /*ee20*/  S2R R158, SR_TID.X ;  /* 0x00000000009e7919 */ /* 0x000e620000002100 */
[----:B------:R-:W-:Y:S01]  /*ee30*/  UIADD3 UR6, UR6, 0x20000, URZ ;  /* 0x0002000006067890 */ /* 0x000fe2000fffe03f */
[----:B------:R-:W-:Y:S01]  /*ee40*/  IADD3 R7, P4, R7, R152, RZ ;  /* 0x0000009807077210 */ /* 0x000fe20007f9e0ff */
[----:B------:R-:W-:Y:S01]  /*ee50*/  USHF.R.U32.HI UR7, URZ, 0x4, UR7 ;  /* 0x000000043f077899 */ /* 0x000fe20008011607 */
[----:B------:R3:W-:Y:S01]  /*ee60*/  STL [R1+0x41c], R236 ;  /* 0x00041cec01007387 */ /* 0x0007e20000100800 */
[----:B------:R-:W-:Y:S01]  /*ee70*/  USHF.R.U32.HI UR6, URZ, 0x4, UR6 ;  /* 0x000000043f067899 */ /* 0x000fe20008011606 */
[--C-:B------:R-:W-:Y:S01]  /*ee80*/  IMAD.X R6, R6, 0x1, R151.reuse, P3 ;  /* 0x0000000106067824 */ /* 0x100fe200018e0697 */
[----:B------:R-:W-:Y:S01]  /*ee90*/  USGXT.U32 UR14, UR7, 0xe ;  /* 0x0000000e070e789a */ /* 0x000fe20008000000 */
[----:B------:R4:W-:Y:S01]  /*eea0*/  STL [R1+0x418], R252 ;  /* 0x000418fc01007387 */ /* 0x0009e20000100800 */
[----:B------:R-:W-:Y:S01]  /*eeb0*/  USGXT.U32 UR12, UR6, 0xe ;  /* 0x0000000e060c789a */ /* 0x000fe20008000000 */
[----:B------:R-:W-:Y:S01]  /*eec0*/  IMAD.X R8, R8, 0x1, R151, P4 ;  /* 0x0000000108087824 */ /* 0x000fe200020e0697 */
[----:B------:R-:W-:Y:S01]  /*eed0*/  UMOV UR15, 0x40000040 ;  /* 0x40000040000f7882 */ /* 0x000fe20000000000 */
[----:B------:R-:W-:Y:S01]  /*eee0*/  WARPGROUP.ARRIVE ;  /* 0x00000000000079c5 */ /* 0x000fe20000000000 */
[----:B------:R-:W-:Y:S01]  /*eef0*/  UMOV UR13, 0x40000040 ;  /* 0x40000040000d7882 */ /* 0x000fe20000000000 */
[----:B------:R-:W-:Y:S01]  /*ef00*/  UMOV UR6, URZ ;  /* 0x0000003f00067c82 */ /* 0x000fe20008000000 */
[----:B------:R-:W-:-:S03]  /*ef10*/  UMOV UR7, URZ ;  /* 0x0000003f00077c82 */ /* 0x000fc60008000000 */
[----:B---3--:R-:W4:Y:S01]  /*ef20*/  S2R R236, SR_TID.X ;  /* 0x0000000000ec7919 */ /* 0x008f220000002100 */
[----:B------:R-:W-:Y:S01]  /*ef30*/  UIADD3 UR5, UR5, 0x1, URZ ;  /* 0x0000000105057890 */ /* 0x000fe2000fffe03f */
[----:B------:R-:W-:Y:S01]  /*ef40*/  HGMMA.64x128x8.F32.TF32 R24, gdesc[UR12], R24 ;  /* 0x05e000000c1879f0 */ /* 0x000fe20008702818 */
[----:B------:R-:W-:Y:S01]  /*ef50*/  UIADD3 UR14, UP1, UR14, 0x2, URZ ;  /* 0x000000020e0e7890 */ /* 0x000fe2000ff3e03f */
[-C--:B------:R-:W-:Y:S01]  /*ef60*/  IADD3 R100, P3, R100, R152.reuse, RZ ;  /* 0x0000009864647210 */ /* 0x080fe20007f7e0ff */
[----:B------:R-:W-:Y:S01]  /*ef70*/  UIADD3 UR12, UP0, UR12, 0x2, URZ ;  /* 0x000000020c0c7890 */ /* 0x000fe2000ff1e03f */
[----:B------:R-:W-:Y:S01]  /*ef80*/  STL [R1+0x404], R157 ;  /* 0x0004049d01007387 */ /* 0x000fe20000100800 */
[----:B------:R-:W-:Y:S01]  /*ef90*/  UIADD3.X UR15, UR7, 0x40000040, URZ, UP1, !UPT ;  /* 0x40000040070f7890 */ /* 0x000fe20008ffe43f */
[----:B------:R-:W-:Y:S01]  /*efa0*/  IADD3 R102, P4, R102, R152, RZ ;  /* 0x0000009866667210 */ /* 0x000fe20007f9e0ff */
[----:B------:R-:W-:Y:S01]  /*efb0*/  UIADD3.X UR13, UR6, 0x40000040, URZ, UP0, !UPT ;  /* 0x40000040060d7890 */ /* 0x000fe200087fe43f */
[----:B------:R-:W-:Y:S01]  /*efc0*/  STL [R1+0x400], R156 ;  /* 0x0004009c01007387 */ /* 0x000fe20000100800 */
[----:B------:R-:W-:Y:S01]  /*efd0*/  UIADD3.64 UR22, UR14, 0x2, URZ ;  /* 0x000000020e167897 */ /* 0x000fe2000fffe03f */
[--C-:B------:R-:W-:Y:S01]  /*efe0*/  IMAD.X R101, R101, 0x1, R151.reuse, P3 ;  /* 0x0000000165657824 */ /* 0x100fe200018e0697 */
[----:B------:R-:W-:Y:S01]  /*eff0*/  UIADD3.64 UR20, UR12, 0x2, URZ ;  /* 0x000000020c147897 */ /* 0x000fe2000fffe03f */
[----:B------:R3:W-:Y:S01]  /*f000*/  STL [R1+0x3fc], R0 ;  /* 0x0003fc0001007387 */ /* 0x0007e20000100800 */
[----:B------:R-:W-:Y:S01]  /*f010*/  UIADD3 UR6, UR4, 0x1, URZ ;  /* 0x0000000104067890 */ /* 0x000fe2000fffe03f */
[----:B------:R-:W-:Y:S01]  /*f020*/  IMAD.X R103, R103, 0x1, R151, P4 ;  /* 0x0000000167677824 */ /* 0x000fe200020e0697 */
[----:B------:R-:W-:Y:S01]  /*f030*/  UISETP.GT.AND UP0, UPT, UR5, 0x1, UPT ;  /* 0x000000010500788c */ /* 0x000fe2000bf04270 */
[----:B------:R3:W-:Y:S01]  /*f040*/  STL [R1+0x408], R2 ;  /* 0x0004080201007387 */ /* 0x0007e20000100800 */
[----:B------:R-:W-:-:S02]  /*f050*/  UIMAD UR7, UR6, -0x80, UR16 ;  /* 0xffffff80060778a4 */ /* 0x000fc4000f8e0210 */
[----:B------:R-:W-:Y:S01]  /*f060*/  USEL UR5, UR5, URZ, !UP0 ;  /* 0x0000003f05057287 */ /* 0x000fe2000c000000 */
[----:B------:R3:W-:Y:S03]  /*f070*/  STL [R1+0x410], R5 ;  /* 0x0004100501007387 */ /* 0x0007e60000100800 */
[----:B------:R-:W-:Y:S01]  /*f080*/  ISETP.GE.AND P1, PT, R3, UR7, PT ;  /* 0x0000000703007c0c */ /* 0x000fe2000bf26270 */
[----:B------:R3:W-:Y:S04]  /*f090*/  STL [R1+0x40c], R6 ;  /* 0x00040c0601007387 */ /* 0x0007e80000100800 */
[----:B------:R3:W-:Y:S01]  /*f0a0*/  STL [R1+0x414], R8 ;  /* 0x0004140801007387 */ /* 0x0007e20000100800 */
[----:B----4-:R-:W-:-:S02]  /*f0b0*/  SHF.R.U32.HI R252, RZ, 0x6, R236 ;  /* 0x00000006fffc7819 */ /* 0x010fc400000116ec */
[----:B------:R-:W-:Y:S02]  /*f0c0*/  SHF.R.U32.HI R236, RZ, 0x6, R236 ;  /* 0x00000006ffec7819 */ /* 0x000fe400000116ec */
[----:B------:R-:W-:Y:S02]  /*f0d0*/  SGXT.U32 R252, R252, 0x1 ;  /* 0x00000001fcfc781a */ /* 0x000fe40000000000 */
[----:B------:R-:W-:Y:S02]  /*f0e0*/  SGXT.U32 R236, R236, 0x1 ;  /* 0x00000001ecec781a */ /* 0x000fe40000000000 */
[----:B------:R-:W-:Y:S02]  /*f0f0*/  LOP3.LUT R252, R252, 0x20, RZ, 0xfc, !PT ;  /* 0x00000020fcfc7812 */ /* 0x000fe400078efcff */
[----:B------:R-:W-:Y:S01]  /*f100*/  LOP3.LUT R236, R236, 0x22, RZ, 0xfc, !PT ;  /* 0x00000022ecec7812 */ /* 0x000fe200078efcff */
[----:B------:R-:W-:-:S12]  /*f110*/  HGMMA.64x128x8.F32.TF32 R24, gdesc[UR12], R24 ;  /* 0x05e000000c1879f0 */ /* 0x000fd80008702818 */
[----:B------:R-:W-:Y:S01]  /*f120*/  HGMMA.64x128x8.F32.TF32 R24, gdesc[UR20], R24 ;  /* 0x05e00000141879f0 */ /* 0x000fe20008702818 */
[----:B------:R-:W-:Y:S02]  /*f130*/  UIADD3.64 UR22, UR14, 0x4, URZ ;  /* 0x000000040e167897 */ /* 0x000fe4000fffe03f */
[----:B------:R-:W-:Y:S01]  /*f140*/  UIADD3.64 UR20, UR12, 0x4, URZ ;  /* 0x000000040c147897 */ /* 0x000fe2000fffe03f */
[----:B--2---:R-:W-:Y:S01]  /*f150*/  ISETP.LE.AND P0, PT, R159, UR4, PT ;  /* 0x000000049f007c0c */ /* 0x004fe2000bf03270 */
[----:B------:R-:W-:Y:S01]  /*f160*/  ULEA UR4, UR5, UR8, 0xf ;  /* 0x0000000805047291 */ /* 0x000fe2000f8e783f */
[----:B-1----:R-:W-:Y:S02]  /*f170*/  SHF.R.U32.HI R159, RZ, 0x6, R158 ;  /* 0x00000006ff9f7819 */ /* 0x002fe4000001169e */
[----:B------:R-:W-:Y:S02]  /*f180*/  SEL R158, RZ, 0x4, P1 ;  /* 0x00000004ff9e7807 */ /* 0x000fe40000800000 */
[----:B------:R-:W-:Y:S01]  /*f190*/  SGXT.U32 R159, R159, 0x1 ;  /* 0x000000019f9f781a */ /* 0x000fe20000000000 */
[----:B------:R-:W-:Y:S01]  /*f1a0*/  VIADD R222, R2, UR4 ;  /* 0x0000000402de7c36 */ /* 0x000fe20008000000 */
[----:B------:R-:W-:-:S02]  /*f1b0*/  SEL R158, R158, RZ, !P0 ;  /* 0x000000ff9e9e7207 */ /* 0x000fc40004000000 */
[----:B------:R-:W-:Y:S02]  /*f1c0*/  LOP3.LUT R159, R159, 0x2, RZ, 0xfc, !PT ;  /* 0x000000029f9f7812 */ /* 0x000fe400078efcff */
[----:B------:R-:W-:Y:S02]  /*f1d0*/  ISETP.NE.U32.AND P2, PT, R158, RZ, PT ;  /* 0x000000ff9e00720c */ /* 0x000fe40003f45070 */
[----:B------:R-:W-:Y:S01]  /*f1e0*/  ISETP.GE.AND P1, PT, R159, UR7, PT ;  /* 0x000000079f007c0c */ /* 0x000fe2000bf26270 */
[----:B------:R-:W-:-:S03]  /*f1f0*/  IMAD.MOV.U32 R159, RZ, RZ, R6 ;  /* 0x000000ffff9f7224 */ /* 0x000fc600078e0006 */
[----:B------:R-:W-:-:S04]  /*f200*/  SEL R158, RZ, 0x4, P1 ;  /* 0x00000004ff9e7807 */ /* 0x000fc80000800000 */
[----:B------:R-:W-:-:S04]  /*f210*/  SEL R158, R158, RZ, !P0 ;  /* 0x000000ff9e9e7207 */ /* 0x000fc80004000000 */
[----:B------:R-:W-:Y:S01]  /*f220*/  ISETP.NE.U32.AND P1, PT, R158, RZ, PT ;  /* 0x000000ff9e00720c */ /* 0x000fe20003f25070 */
[----:B------:R-:W-:Y:S01]  /*f230*/  IMAD.MOV.U32 R158, RZ, RZ, R5 ;  /* 0x000000ffff9e7224 */ /* 0x000fe200078e0005 */
[----:B------:R-:W-:Y:S01]  /*f240*/  HGMMA.64x128x8.F32.TF32 R24, gdesc[UR20], R24 ;  /* 0x05e00000141879f0 */ /* 0x000fe20008702818 */
[----:B------:R-:W-:Y:S02]  /*f250*/  UIADD3.64 UR22, UR14, 0x3fe, URZ ;  /* 0x000003fe0e167897 */ /* 0x000fe4000fffe03f */
[----:B------:R-:W-:-:S09]  /*f260*/  UIADD3.64 UR20, UR12, 0x1fe, URZ ;  /* 0x000001fe0c147897 */ /* 0x000fd2000fffe03f */
        /* <DEDUP_REMOVED lines=29> */
[----:B------:R-:W-:Y:S02]  /*f440*/  UIADD3.64 UR20, UR12, 0x602, URZ ;  /* 0x000006020c147897 */ /* 0x000fe4000fffe03f */
[----:B------:R-:W-:Y:S02]  /*f450*/  UIADD3.64 UR14, UR14, 0xc04, URZ ;  /* 0x00000c040e0e7897 */ /* 0x000fe4000fffe03f */
[----:B------:R-:W-:-:S05]  /*f460*/  UIADD3.64 UR12, UR12, 0x604, URZ ;  /* 0x000006040c0c7897 */ /* 0x000fca000fffe03f */
[----:B------:R-:W-:-:S12]  /*f470*/  HGMMA.64x128x8.F32.TF32 R24, gdesc[UR20], R24 ;  /* 0x05e00000141879f0 */ /* 0x000fd80008702818 */
[----:B------:R-:W-:Y:S03]  /*f480*/  HGMMA.64x128x8.F32.TF32 R24, gdesc[UR12], R24, gsb0 ;  /* 0x05e000000c1879f0 */ /* 0x000fe60008002818 */
[----:B------:R-:W-:Y:S02]  /*f490*/  WARPGROUP.DEPBAR.LE gsb0, 0x1 ;  /* 0x00008000000079c5 */ /* 0x000fe40000010100 */
[----:B------:R-:W-:Y:S06]  /*f4a0*/  BAR.SYNC.DEFER_BLOCKING 0x0 ;  /* 0x0000000000007b1d */ /* 0x000fec0000010000 */
[----:B------:R-:W-:Y:S01]  /*f4b0*/  @!PT LDS RZ, [RZ] ;  /* 0x00000000fffff984 */ /* 0x000fe20000000800 */
[----:B------:R-:W-:Y:S01]  /*f4c0*/  @!PT LDS RZ, [RZ] ;  /* 0x00000000fffff984 */ /* 0x000fe20000000800 */
[----:B------:R-:W-:Y:S01]  /*f4d0*/  @!PT LDS RZ, [RZ] ;  /* 0x00000000fffff984 */ /* 0x000fe20000000800 */
[----:B------:R1:W-:Y:S02]  /*f4e0*/  LDGSTS.E [R222+0x20000], desc[UR10][R158.64], P2 ;  /* 0x200000009ede7fae */ /* 0x0003e4000912184a */
[----:B-1----:R-:W-:-:S02]  /*f4f0*/  IMAD.MOV.U32 R158, RZ, RZ, R7 ;  /* 0x000000ffff9e7224 */ /* 0x002fc400078e0007 */
[----:B------:R-:W-:-:S05]  /*f500*/  IMAD.MOV.U32 R159, RZ, RZ, R8 ;  /* 0x000000ffff9f7224 */ /* 0x000fca00078e0008 */
[----:B------:R1:W-:Y:S01]  /*f510*/  LDGSTS.E [R222+0x20008], desc[UR10][R158.64], P1 ;  /* 0x200080009ede7fae */ /* 0x0003e2000892184a */
[----:B------:R-:W-:-:S04]  /*f520*/  ISETP.GE.AND P1, PT, R252, UR7, PT ;  /* 0x00000007fc007c0c */ /* 0x000fc8000bf26270 */
[----:B-1----:R-:W-:Y:S02]  /*f530*/  SEL R158, RZ, 0x4, P1 ;  /* 0x00000004ff9e7807 */ /* 0x002fe40000800000 */
[----:B------:R-:W-:Y:S02]  /*f540*/  ISETP.GE.AND P1, PT, R236, UR7, PT ;  /* 0x00000007ec007c0c */ /* 0x000fe4000bf26270 */
[----:B------:R-:W1:Y:S01]  /*f550*/  S2R R236, SR_TID.X ;  /* 0x0000000000ec7919 */ /* 0x000e620000002100 */
[----:B------:R-:W-:-:S04]  /*f560*/  SEL R158, R158, RZ, !P0 ;  /* 0x000000ff9e9e7207 */ /* 0x000fc80004000000 */
[----:B------:R-:W-:Y:S02]  /*f570*/  ISETP.NE.U32.AND P2, PT, R158, RZ, PT ;  /* 0x000000ff9e00720c */ /* 0x000fe40003f45070 */
[----:B------:R-:W-:-:S04]  /*f580*/  SEL R158, RZ, 0x4, P1 ;  /* 0x00000004ff9e7807 */ /* 0x000fc80000800000 */
[----:B------:R-:W-:-:S04]  /*f590*/  SEL R158, R158, RZ, !P0 ;  /* 0x000000ff9e9e7207 */ /* 0x000fc80004000000 */
[----:B------:R-:W-:-:S03]  /*f5a0*/  ISETP.NE.U32.AND P1, PT, R158, RZ, PT ;  /* 0x000000ff9e00720c */ /* 0x000fc60003f25070 */
[----:B------:R-:W-:Y:S10]  /*f5b0*/  LDGSTS.E [R222+0x22000], desc[UR10][R100.64], P2 ;  /* 0x2200000064de7fae */ /* 0x000ff4000912184a */
[----:B------:R-:W-:Y:S01]  /*f5c0*/  LDGSTS.E [R222+0x22008], desc[UR10][R102.64], P1 ;  /* 0x2200800066de7fae */ /* 0x000fe2000892184a */
[----:B-1----:R-:W-:-:S02]  /*f5d0*/  SHF.R.U32.HI R3, RZ, 0x6, R236 ;  /* 0x00000006ff037819 */ /* 0x002fc400000116ec */
[----:B---3--:R-:W-:Y:S02]  /*f5e0*/  SHF.R.U32.HI R0, RZ, 0x6, R236 ;  /* 0x00000006ff007819 */ /* 0x008fe400000116ec */
[----:B------:R-:W-:Y:S02]  /*f5f0*/  SGXT.U32 R3, R3, 0x1 ;  /* 0x000000010303781a */ /* 0x000fe40000000000 */
[----:B------:R-:W-:Y:S02]  /*f600*/  SGXT.U32 R0, R0, 0x1 ;  /* 0x000000010000781a */ /* 0x000fe40000000000 */
[----:B------:R-:W-:Y:S02]  /*f610*/  LOP3.LUT R3, R3, 0x40, RZ, 0xfc, !PT ;  /* 0x0000004003037812 */ /* 0x000fe400078efcff */
[----:B------:R-:W-:Y:S02]  /*f620*/  LOP3.LUT R0, R0, 0x42, RZ, 0xfc, !PT ;  /* 0x0000004200007812 */ /* 0x000fe400078efcff */
[----:B------:R-:W-:-:S04]  /*f630*/  ISETP.GE.AND P1, PT, R3, UR7, PT ;  /* 0x0000000703007c0c */ /* 0x000fc8000bf26270 */
[----:B------:R-:W-:Y:S02]  /*f640*/  SEL R158, RZ, 0x4, P1 ;  /* 0x00000004ff9e7807 */ /* 0x000fe40000800000 */
[----:B------:R-:W-:Y:S02]  /*f650*/  ISETP.GE.AND P1, PT, R0, UR7, PT ;  /* 0x0000000700007c0c */ /* 0x000fe4000bf26270 */
[----:B------:R-:W2:Y:S01]  /*f660*/  LDL R0, [R1+0x3c0] ;  /* 0x0003c00001007983 */ /* 0x000ea20000100800 */
[----:B------:R-:W-:Y:S01]  /*f670*/  SEL R158, R158, RZ, !P0 ;  /* 0x000000ff9e9e7207 */ /* 0x000fe20004000000 */
[----:B------:R-:W1:Y:S03]  /*f680*/  S2R R236, SR_TID.X ;  /* 0x0000000000ec7919 */ /* 0x000e660000002100 */
[----:B------:R-:W-:Y:S02]  /*f690*/  ISETP.NE.U32.AND P2, PT, R158, RZ, PT ;  /* 0x000000ff9e00720c */ /* 0x000fe40003f45070 */
[----:B------:R-:W-:-:S04]  /*f6a0*/  SEL R158, RZ, 0x4, P1 ;  /* 0x00000004ff9e7807 */ /* 0x000fc80000800000 */
[----:B------:R-:W-:Y:S02]  /*f6b0*/  SEL R158, R158, RZ, !P0 ;  /* 0x000000ff9e9e7207 */ /* 0x000fe40004000000 */
[-C--:B------:R-:W-:Y:S02]  /*f6c0*/  IADD3 R130, P3, R130, R152.reuse, RZ ;  /* 0x0000009882827210 */ /* 0x080fe40007f7e0ff */
[----:B------:R-:W-:Y:S02]  /*f6d0*/  ISETP.NE.U32.AND P1, PT, R158, RZ, PT ;  /* 0x000000ff9e00720c */ /* 0x000fe40003f25070 */
[----:B------:R-:W-:Y:S01]  /*f6e0*/  IADD3 R132, P4, R132, R152, RZ ;  /* 0x0000009884847210 */ /* 0x000fe20007f9e0ff */
[----:B------:R-:W-:-:S04]  /*f6f0*/  IMAD.X R131, R131, 0x1, R151, P3 ;  /* 0x0000000183837824 */ /* 0x000fc800018e0697 */
[----:B------:R-:W-:Y:S01]  /*f700*/  IMAD.X R133, R133, 0x1, R151, P4 ;  /* 0x0000000185857824 */ /* 0x000fe200020e0697 */
[----:B------:R-:W-:Y:S05]  /*f710*/  LDGSTS.E [R222+0x24000], desc[UR10][R130.64], P2 ;  /* 0x2400000082de7fae */ /* 0x000fea000912184a */
[----:B------:R-:W-:Y:S01]  /*f720*/  LDGSTS.E [R222+0x24008], desc[UR10][R132.64], P1 ;  /* 0x2400800084de7fae */ /* 0x000fe2000892184a */
[--C-:B-1----:R-:W-:Y:S02]  /*f730*/  SHF.R.U32.HI R3, RZ, 0x6, R236.reuse ;  /* 0x00000006ff037819 */ /* 0x102fe400000116ec */
[----:B------:R-:W-:Y:S02]  /*f740*/  SHF.R.U32.HI R2, RZ, 0x6, R236 ;  /* 0x00000006ff027819 */ /* 0x000fe400000116ec */
[----:B------:R-:W1:Y:S01]  /*f750*/  S2R R236, SR_TID.X ;  /* 0x0000000000ec7919 */ /* 0x000e620000002100 */
[----:B------:R-:W-:-:S04]  /*f760*/  SGXT.U32 R3, R3, 0x1 ;  /* 0x000000010303781a */ /* 0x000fc80000000000 */
[----:B------:R-:W-:Y:S02]  /*f770*/  LOP3.LUT R3, R3, 0x60, RZ, 0xfc, !PT ;  /* 0x0000006003037812 */ /* 0x000fe400078efcff */
[----:B------:R-:W-:Y:S02]  /*f780*/  SGXT.U32 R2, R2, 0x1 ;  /* 0x000000010202781a */ /* 0x000fe40000000000 */
[----:B------:R-:W-:Y:S02]  /*f790*/  ISETP.GE.AND P1, PT, R3, UR7, PT ;  /* 0x0000000703007c0c */ /* 0x000fe4000bf26270 */
[----:B------:R-:W-:Y:S02]  /*f7a0*/  LOP3.LUT R2, R2, 0x62, RZ, 0xfc, !PT ;  /* 0x0000006202027812 */ /* 0x000fe400078efcff */
[----:B------:R-:W-:Y:S02]  /*f7b0*/  SEL R158, RZ, 0x4, P1 ;  /* 0x00000004ff9e7807 */ /* 0x000fe40000800000 */
[----:B------:R-:W-:-:S02]  /*f7c0*/  ISETP.GE.AND P1, PT, R2, UR7, PT ;  /* 0x0000000702007c0c */ /* 0x000fc4000bf26270 */
[----:B------:R-:W-:Y:S02]  /*f7d0*/  SEL R158, R158, RZ, !P0 ;  /* 0x000000ff9e9e7207 */ /* 0x000fe40004000000 */
[----:B------:R-:W-:Y:S02]  /*f7e0*/  IADD3 R174, P3, R174, R152, RZ ;  /* 0x00000098aeae7210 */ /* 0x000fe40007f7e0ff */
[----:B------:R-:W-:Y:S02]  /*f7f0*/  ISETP.NE.U32.AND P2, PT, R158, RZ, PT ;  /* 0x000000ff9e00720c */ /* 0x000fe40003f45070 */
[----:B------:R-:W-:Y:S01]  /*f800*/  SEL R158, RZ, 0x4, P1 ;  /* 0x00000004ff9e7807 */ /* 0x000fe20000800000 */
[----:B------:R-:W-:-:S03]  /*f810*/  IMAD.X R173, R173, 0x1, R151, P3 ;  /* 0x00000001adad7824 */ /* 0x000fc600018e0697 */
[----:B------:R-:W-:Y:S02]  /*f820*/  SEL R158, R158, RZ, !P0 ;  /* 0x000000ff9e9e7207 */ /* 0x000fe40004000000 */
[----:B------:R-:W-:Y:S02]  /*f830*/  IADD3 R176, P4, R176, R152, RZ ;  /* 0x00000098b0b07210 */ /* 0x000fe40007f9e0ff */
[--C-:B-1----:R-:W-:Y:S02]  /*f840*/  SHF.R.U32.HI R2, RZ, 0x6, R236.reuse ;  /* 0x00000006ff027819 */ /* 0x102fe400000116ec */
[----:B------:R-:W-:Y:S02]  /*f850*/  SHF.R.U32.HI R3, RZ, 0x6, R236 ;  /* 0x00000006ff037819 */ /* 0x000fe400000116ec */
[----:B------:R-:W1:Y:S01]  /*f860*/  S2R R236, SR_TID.X ;  /* 0x0000000000ec7919 */ /* 0x000e620000002100 */
[----:B------:R-:W-:Y:S01]  /*f870*/  ISETP.NE.U32.AND P1, PT, R158, RZ, PT ;  /* 0x000000ff9e00720c */ /* 0x000fe20003f25070 */
[----:B------:R-:W-:-:S02]  /*f880*/  IMAD.MOV.U32 R158, RZ, RZ, R174 ;  /* 0x000000ffff9e7224 */ /* 0x000fc400078e00ae */
[----:B------:R-:W-:Y:S02]  /*f890*/  IMAD.MOV.U32 R159, RZ, RZ, R173 ;  /* 0x000000ffff9f7224 */ /* 0x000fe400078e00ad */
[----:B------:R-:W-:Y:S01]  /*f8a0*/  IMAD.X R175, R175, 0x1, R151, P4 ;  /* 0x00000001afaf7824 */ /* 0x000fe200020e0697 */
[----:B------:R-:W-:Y:S02]  /*f8b0*/  SGXT.U32 R3, R3, 0x1 ;  /* 0x000000010303781a */ /* 0x000fe40000000000 */
[----:B------:R3:W-:Y:S02]  /*f8c0*/  LDGSTS.E [R222+0x26000], desc[UR10][R158.64], P2 ;  /* 0x260000009ede7fae */ /* 0x0007e4000912184a */
[----:B------:R-:W-:Y:S02]  /*f8d0*/  LOP3.LUT R3, R3, 0x4, RZ, 0xfc, !PT ;  /* 0x0000000403037812 */ /* 0x000fe400078efcff */
[----:B------:R-:W-:Y:S01]  /*f8e0*/  SGXT.U32 R2, R2, 0x1 ;  /* 0x000000010202781a */ /* 0x000fe20000000000 */
[----:B---3--:R-:W-:-:S02]  /*f8f0*/  IMAD.MOV.U32 R158, RZ, RZ, R176 ;  /* 0x000000ffff9e7224 */ /* 0x008fc400078e00b0 */
[----:B------:R-:W-:Y:S01]  /*f900*/  IMAD.MOV.U32 R159, RZ, RZ, R175 ;  /* 0x000000ffff9f7224 */ /* 0x000fe200078e00af */
[----:B------:R-:W-:-:S04]  /*f910*/  LOP3.LUT R2, R2, 0x6, RZ, 0xfc, !PT ;  /* 0x0000000602027812 */ /* 0x000fc800078efcff */
[----:B------:R3:W-:Y:S01]  /*f920*/  LDGSTS.E [R222+0x26008], desc[UR10][R158.64], P1 ;  /* 0x260080009ede7fae */ /* 0x0007e2000892184a */
[----:B------:R-:W-:Y:S02]  /*f930*/  ISETP.GE.AND P1, PT, R3, UR7, PT ;  /* 0x0000000703007c0c */ /* 0x000fe4000bf26270 */
[----:B------:R-:W-:Y:S02]  /*f940*/  ISETP.GE.AND P2, PT, R2, UR7, PT ;  /* 0x0000000702007c0c */ /* 0x000fe4000bf46270 */
[----:B------:R-:W-:Y:S02]  /*f950*/  IADD3 R9, P3, R9, R152, RZ ;  /* 0x0000009809097210 */ /* 0x000fe40007f7e0ff */
[----:B---3--:R-:W-:Y:S02]  /*f960*/  SEL R159, RZ, 0x4, P1 ;  /* 0x00000004ff9f7807 */ /* 0x008fe40000800000 */
[----:B------:R-:W-:Y:S02]  /*f970*/  SEL R158, RZ, 0x4, P2 ;  /* 0x00000004ff9e7807 */ /* 0x000fe40001000000 */
[----:B------:R-:W-:-:S02]  /*f980*/  SEL R159, R159, RZ, !P0 ;  /* 0x000000ff9f9f7207 */ /* 0x000fc40004000000 */
[----:B------:R-:W-:Y:S02]  /*f990*/  SEL R158, R158, RZ, !P0 ;  /* 0x000000ff9e9e7207 */ /* 0x000fe40004000000 */
[----:B------:R-:W-:Y:S01]  /*f9a0*/  ISETP.NE.U32.AND P1, PT, R159, RZ, PT ;  /* 0x000000ff9f00720c */ /* 0x000fe20003f25070 */
[----:B------:R-:W-:Y:S01]  /*f9b0*/  IMAD.X R10, R10, 0x1, R151, P3 ;  /* 0x000000010a0a7824 */ /* 0x000fe200018e0697 */
[----:B-1----:R-:W-:Y:S02]  /*f9c0*/  SHF.R.U32.HI R2, RZ, 0x6, R236 ;  /* 0x00000006ff027819 */ /* 0x002fe400000116ec */
[----:B------:R-:W-:Y:S02]  /*f9d0*/  IADD3 R11, P4, R11, R152, RZ ;  /* 0x000000980b0b7210 */ /* 0x000fe40007f9e0ff */
[----:B------:R-:W-:Y:S01]  /*f9e0*/  ISETP.NE.U32.AND P2, PT, R158, RZ, PT ;  /* 0x000000ff9e00720c */ /* 0x000fe20003f45070 */
[----:B------:R-:W-:Y:S01]  /*f9f0*/  IMAD.MOV.U32 R158, RZ, RZ, R9 ;  /* 0x000000ffff9e7224 */ /* 0x000fe200078e0009 */
[----:B------:R-:W-:Y:S01]  /*fa00*/  SGXT.U32 R2, R2, 0x1 ;  /* 0x000000010202781a */ /* 0x000fe20000000000 */
[----:B------:R-:W-:-:S02]  /*fa10*/  IMAD.MOV.U32 R159, RZ, RZ, R10 ;  /* 0x000000ffff9f7224 */ /* 0x000fc400078e000a */
[----:B------:R-:W-:Y:S01]  /*fa20*/  IMAD.X R12, R12, 0x1, R151, P4 ;  /* 0x000000010c0c7824 */ /* 0x000fe200020e0697 */
[----:B------:R-:W-:Y:S02]  /*fa30*/  LOP3.LUT R2, R2, 0x24, RZ, 0xfc, !PT ;  /* 0x0000002402027812 */ /* 0x000fe400078efcff */
[-C--:B------:R-:W-:Y:S02]  /*fa40*/  IADD3 R104, P3, R104, R152.reuse, RZ ;  /* 0x0000009868687210 */ /* 0x080fe40007f7e0ff */
[----:B------:R-:W-:-:S03]  /*fa50*/  IADD3 R106, P4, R106, R152, RZ ;  /* 0x000000986a6a7210 */ /* 0x000fc60007f9e0ff */
[--C-:B------:R-:W-:Y:S02]  /*fa60*/  IMAD.X R105, R105, 0x1, R151.reuse, P3 ;  /* 0x0000000169697824 */ /* 0x100fe400018e0697 */
[----:B------:R-:W-:Y:S02]  /*fa70*/  IMAD.X R107, R107, 0x1, R151, P4 ;  /* 0x000000016b6b7824 */ /* 0x000fe400020e0697 */
[----:B--2---:R-:W-:Y:S01]  /*fa80*/  VIADD R222, R0, UR4 ;  /* 0x0000000400de7c36 */ /* 0x004fe20008000000 */
[----:B------:R-:W-:Y:S02]  /*fa90*/  SHF.R.U32.HI R0, RZ, 0x6, R236 ;  /* 0x00000006ff007819 */ /* 0x000fe400000116ec */
[----:B------:R-:W1:Y:S02]  /*faa0*/  S2R R236, SR_TID.X ;  /* 0x0000000000ec7919 */ /* 0x000e640000002100 */
[----:B------:R2:W-:Y:S01]  /*fab0*/  LDGSTS.E [R222+0x20000], desc[UR10][R158.64], P1 ;  /* 0x200000009ede7fae */ /* 0x0005e2000892184a */
[----:B------:R-:W-:-:S02]  /*fac0*/  ISETP.GE.AND P1, PT, R2, UR7, PT ;  /* 0x0000000702007c0c */ /* 0x000fc4000bf26270 */
[----:B------:R-:W-:Y:S01]  /*fad0*/  SGXT.U32 R0, R0, 0x1 ;  /* 0x000000010000781a */ /* 0x000fe20000000000 */
[----:B--2---:R-:W-:Y:S02]  /*fae0*/  IMAD.MOV.U32 R158, RZ, RZ, R11 ;  /* 0x000000ffff9e7224 */ /* 0x004fe400078e000b */
[----:B------:R-:W-:Y:S01]  /*faf0*/  IMAD.MOV.U32 R159, RZ, RZ, R12 ;  /* 0x000000ffff9f7224 */ /* 0x000fe200078e000c */
[----:B------:R-:W-:-:S04]  /*fb00*/  LOP3.LUT R0, R0, 0x26, RZ, 0xfc, !PT ;  /* 0x0000002600007812 */ /* 0x000fc800078efcff */
[----:B------:R2:W-:Y:S02]  /*fb10*/  LDGSTS.E [R222+0x20008], desc[UR10][R158.64], P2 ;  /* 0x200080009ede7fae */ /* 0x0005e4000912184a */
[----:B--2---:R-:W-:Y:S02]  /*fb20*/  SEL R158, RZ, 0x4, P1 ;  /* 0x00000004ff9e7807 */ /* 0x004fe40000800000 */
[----:B------:R-:W-:Y:S02]  /*fb30*/  ISETP.GE.AND P1, PT, R0, UR7, PT ;  /* 0x0000000700007c0c */ /* 0x000fe4000bf26270 */
[----:B------:R-:W-:-:S04]  /*fb40*/  SEL R158, R158, RZ, !P0 ;  /* 0x000000ff9e9e7207 */ /* 0x000fc80004000000 */
[----:B------:R-:W-:Y:S02]  /*fb50*/  ISETP.NE.U32.AND P2, PT, R158, RZ, PT ;  /* 0x000000ff9e00720c */ /* 0x000fe40003f45070 */
[----:B------:R-:W-:-:S04]  /*fb60*/  SEL R158, RZ, 0x4, P1 ;  /* 0x00000004ff9e7807 */ /* 0x000fc80000800000 */
[----:B------:R-:W-:Y:S02]  /*fb70*/  SEL R158, R158, RZ, !P0 ;  /* 0x000000ff9e9e7207 */ /* 0x000fe40004000000 */
[--C-:B-1----:R-:W-:Y:S02]  /*fb80*/  SHF.R.U32.HI R2, RZ, 0x6, R236.reuse ;  /* 0x00000006ff027819 */ /* 0x102fe400000116ec */
[----:B------:R-:W-:Y:S02]  /*fb90*/  ISETP.NE.U32.AND P1, PT, R158, RZ, PT ;  /* 0x000000ff9e00720c */ /* 0x000fe40003f25070 */
[----:B------:R-:W-:Y:S01]  /*fba0*/  SGXT.U32 R2, R2, 0x1 ;  /* 0x000000010202781a */ /* 0x000fe20000000000 */
[----:B------:R-:W-:Y:S01]  /*fbb0*/  LDGSTS.E [R222+0x22000], desc[UR10][R104.64], P2 ;  /* 0x2200000068de7fae */ /* 0x000fe2000912184a */
[----:B------:R-:W-:Y:S02]  /*fbc0*/  SHF.R.U32.HI R0, RZ, 0x6, R236 ;  /* 0x00000006ff007819 */ /* 0x000fe400000116ec */
[----:B------:R-:W-:-:S02]  /*fbd0*/  LOP3.LUT R2, R2, 0x44, RZ, 0xfc, !PT ;  /* 0x0000004402027812 */ /* 0x000fc400078efcff */
[----:B------:R-:W-:-:S04]  /*fbe0*/  SGXT.U32 R0, R0, 0x1 ;  /* 0x000000010000781a */ /* 0x000fc80000000000 */
[----:B------:R-:W-:Y:S01]  /*fbf0*/  LOP3.LUT R0, R0, 0x46, RZ, 0xfc, !PT ;  /* 0x0000004600007812 */ /* 0x000fe200078efcff */
[----:B------:R-:W-:Y:S01]  /*fc00*/  LDGSTS.E [R222+0x22008], desc[UR10][R106.64], P1 ;  /* 0x220080006ade7fae */ /* 0x000fe2000892184a */
[----:B------:R-:W-:-:S04]  /*fc10*/  ISETP.GE.AND P1, PT, R2, UR7, PT ;  /* 0x0000000702007c0c */ /* 0x000fc8000bf26270 */
[----:B------:R-:W-:Y:S02]  /*fc20*/  SEL R158, RZ, 0x4, P1 ;  /* 0x00000004ff9e7807 */ /* 0x000fe40000800000 */
[----:B------:R-:W-:Y:S02]  /*fc30*/  ISETP.GE.AND P1, PT, R0, UR7, PT ;  /* 0x0000000700007c0c */ /* 0x000fe4000bf26270 */
[----:B------:R-:W2:Y:S01]  /*fc40*/  LDL R0, [R1+0x3a0] ;  /* 0x0003a00001007983 */ /* 0x000ea20000100800 */
[----:B------:R-:W1:Y:S01]  /*fc50*/  S2R R236, SR_TID.X ;  /* 0x0000000000ec7919 */ /* 0x000e620000002100 */
[----:B------:R-:W-:-:S04]  /*fc60*/  SEL R158, R158, RZ, !P0 ;  /* 0x000000ff9e9e7207 */ /* 0x000fc80004000000 */
        /* <DEDUP_REMOVED lines=288> */
[--C-:B------:R-:W-:Y:S02]  /*10e70*/  IMAD.X R148, R148, 0x1, R151.reuse, P4 ;  /* 0x0000000194947824 */ /* 0x100fe400020e0697 */
[----:B------:R-:W-:Y:S02]  /*10e80*/  IMAD.MOV.U32 R158, RZ, RZ, R160 ;  /* 0x000000ffff9e7224 */ /* 0x000fe400078e00a0 */
[----:B------:R-:W-:Y:S01]  /*10e90*/  IMAD.X R147, R147, 0x1, R151, P3 ;  /* 0x0000000193937824 */ /* 0x000fe200018e0697 */
[----:B-1----:R-:W-:-:S02]  /*10ea0*/  SHF.R.U32.HI R3, RZ, 0x6, R236 ;  /* 0x00000006ff037819 */ /* 0x002fc400000116ec */
[----:B------:R-:W-:Y:S01]  /*10eb0*/  SHF.R.U32.HI R2, RZ, 0x6, R236 ;  /* 0x00000006ff027819 */ /* 0x000fe200000116ec */
[----:B------:R-:W-:Y:S01]  /*10ec0*/  IMAD.MOV.U32 R159, RZ, RZ, R148 ;  /* 0x000000ffff9f7224 */ /* 0x000fe200078e0094 */
[----:B------:R-:W1:Y:S01]  /*10ed0*/  S2R R236, SR_TID.X ;  /* 0x0000000000ec7919 */ /* 0x000e620000002100 */
[----:B------:R-:W-:Y:S01]  /*10ee0*/  SGXT.U32 R3, R3, 0x1 ;  /* 0x000000010303781a */ /* 0x000fe20000000000 */
[----:B------:R-:W-:Y:S03]  /*10ef0*/  LDGSTS.E [R222+0x24000], desc[UR10][R146.64], P2 ;  /* 0x2400000092de7fae */ /* 0x000fe6000912184a */
[----:B------:R-:W-:Y:S01]  /*10f00*/  LOP3.LUT R3, R3, 0x70, RZ, 0xfc, !PT ;  /* 0x0000007003037812 */ /* 0x000fe200078efcff */
[----:B------:R3:W-:Y:S03]  /*10f10*/  LDGSTS.E [R222+0x24008], desc[UR10][R158.64], P1 ;  /* 0x240080009ede7fae */ /* 0x0007e6000892184a */
[----:B------:R-:W-:-:S02]  /*10f20*/  ISETP.GE.AND P1, PT, R3, UR7, PT ;  /* 0x0000000703007c0c */ /* 0x000fc4000bf26270 */
[----:B------:R-:W-:-:S04]  /*10f30*/  SGXT.U32 R2, R2, 0x1 ;  /* 0x000000010202781a */ /* 0x000fc80000000000 */
[----:B------:R-:W-:Y:S02]  /*10f40*/  LOP3.LUT R2, R2, 0x72, RZ, 0xfc, !PT ;  /* 0x0000007202027812 */ /* 0x000fe400078efcff */
[----:B---3--:R-:W-:Y:S02]  /*10f50*/  SEL R158, RZ, 0x4, P1 ;  /* 0x00000004ff9e7807 */ /* 0x008fe40000800000 */
[----:B------:R-:W-:Y:S02]  /*10f60*/  ISETP.GE.AND P1, PT, R2, UR7, PT ;  /* 0x0000000702007c0c */ /* 0x000fe4000bf26270 */
[----:B------:R-:W-:Y:S02]  /*10f70*/  SEL R158, R158, RZ, !P0 ;  /* 0x000000ff9e9e7207 */ /* 0x000fe40004000000 */
[----:B------:R-:W-:Y:S02]  /*10f80*/  IADD3 R190, P3, R190, R152, RZ ;  /* 0x00000098bebe7210 */ /* 0x000fe40007f7e0ff */
[----:B------:R-:W-:-:S02]  /*10f90*/  ISETP.NE.U32.AND P2, PT, R158, RZ, PT ;  /* 0x000000ff9e00720c */ /* 0x000fc40003f45070 */
[----:B------:R-:W-:Y:S01]  /*10fa0*/  SEL R158, RZ, 0x4, P1 ;  /* 0x00000004ff9e7807 */ /* 0x000fe20000800000 */
[----:B------:R-:W-:Y:S01]  /*10fb0*/  IMAD.X R189, R189, 0x1, R151, P3 ;  /* 0x00000001bdbd7824 */ /* 0x000fe200018e0697 */
[--C-:B-1----:R-:W-:Y:S02]  /*10fc0*/  SHF.R.U32.HI R2, RZ, 0x6, R236.reuse ;  /* 0x00000006ff027819 */ /* 0x102fe400000116ec */
[----:B------:R-:W-:Y:S02]  /*10fd0*/  SEL R158, R158, RZ, !P0 ;  /* 0x000000ff9e9e7207 */ /* 0x000fe40004000000 */
[----:B------:R-:W-:Y:S02]  /*10fe0*/  SHF.R.U32.HI R3, RZ, 0x6, R236 ;  /* 0x00000006ff037819 */ /* 0x000fe400000116ec */
[----:B------:R-:W1:Y:S01]  /*10ff0*/  S2R R236, SR_TID.X ;  /* 0x0000000000ec7919 */ /* 0x000e620000002100 */
[----:B------:R-:W-:Y:S02]  /*11000*/  IADD3 R192, P4, R192, R152, RZ ;  /* 0x00000098c0c07210 */ /* 0x000fe40007f9e0ff */
        /* <DEDUP_REMOVED lines=63> */
[----:B------:R-:W-:Y:S02]  /*11400*/  SEL R158, R158, RZ, !P0 ;  /* 0x000000ff9e9e7207 */ /* 0x000fe40004000000 */
[----:B------:R-:W-:Y:S02]  /*11410*/  IADD3 R162, P3, R162, R152, RZ ;  /* 0x00000098a2a27210 */ /* 0x000fe40007f7e0ff */
[----:B------:R-:W-:-:S02]  /*11420*/  ISETP.NE.U32.AND P2, PT, R158, RZ, PT ;  /* 0x000000ff9e00720c */ /* 0x000fc40003f45070 */
[----:B------:R-:W-:Y:S01]  /*11430*/  SEL R158, RZ, 0x4, P1 ;  /* 0x00000004ff9e7807 */ /* 0x000fe20000800000 */
[----:B------:R-:W-:-:S03]  /*11440*/  IMAD.X R161, R161, 0x1, R151, P3 ;  /* 0x00000001a1a17824 */ /* 0x000fc600018e0697 */
[----:B------:R-:W-:Y:S02]  /*11450*/  SEL R158, R158, RZ, !P0 ;  /* 0x000000ff9e9e7207 */ /* 0x000fe40004000000 */
[----:B------:R-:W-:Y:S02]  /*11460*/  IADD3 R164, P4, R164, R152, RZ ;  /* 0x00000098a4a47210 */ /* 0x000fe40007f9e0ff */
[----:B------:R-:W-:Y:S01]  /*11470*/  ISETP.NE.U32.AND P1, PT, R158, RZ, PT ;  /* 0x000000ff9e00720c */ /* 0x000fe20003f25070 */
[----:B------:R-:W-:Y:S02]  /*11480*/  IMAD.MOV.U32 R158, RZ, RZ, R162 ;  /* 0x000000ffff9e7224 */ /* 0x000fe400078e00a2 */
[----:B------:R-:W-:Y:S02]  /*11490*/  IMAD.MOV.U32 R159, RZ, RZ, R161 ;  /* 0x000000ffff9f7224 */ /* 0x000fe400078e00a1 */
[----:B------:R-:W-:-:S03]  /*114a0*/  IMAD.X R163, R163, 0x1, R151, P4 ;  /* 0x00000001a3a37824 */ /* 0x000fc600020e0697 */
[----:B------:R3:W-:Y:S01]  /*114b0*/  LDGSTS.E [R222+0x24000], desc[UR10][R158.64], P2 ;  /* 0x240000009ede7fae */ /* 0x0007e2000912184a */
[--C-:B-1----:R-:W-:Y:S02]  /*114c0*/  SHF.R.U32.HI R3, RZ, 0x6, R236.reuse ;  /* 0x00000006ff037819 */ /* 0x102fe400000116ec */
[----:B------:R-:W-:Y:S02]  /*114d0*/  SHF.R.U32.HI R2, RZ, 0x6, R236 ;  /* 0x00000006ff027819 */ /* 0x000fe400000116ec */
[----:B------:R-:W1:Y:S01]  /*114e0*/  S2R R236, SR_TID.X ;  /* 0x0000000000ec7919 */ /* 0x000e620000002100 */
[----:B------:R-:W-:Y:S01]  /*114f0*/  SGXT.U32 R3, R3, 0x1 ;  /* 0x000000010303781a */ /* 0x000fe20000000000 */
[----:B---3--:R-:W-:Y:S02]  /*11500*/  IMAD.MOV.U32 R158, RZ, RZ, R164 ;  /* 0x000000ffff9e7224 */ /* 0x008fe400078e00a4 */
[----:B------:R-:W-:Y:S01]  /*11510*/  IMAD.MOV.U32 R159, RZ, RZ, R163 ;  /* 0x000000ffff9f7224 */ /* 0x000fe200078e00a3 */
[----:B------:R-:W-:-:S02]  /*11520*/  LOP3.LUT R3, R3, 0x74, RZ, 0xfc, !PT ;  /* 0x0000007403037812 */ /* 0x000fc400078efcff */
[----:B------:R-:W-:Y:S02]  /*11530*/  SGXT.U32 R2, R2, 0x1 ;  /* 0x000000010202781a */ /* 0x000fe40000000000 */
[----:B------:R3:W-:Y:S01]  /*11540*/  LDGSTS.E [R222+0x24008], desc[UR10][R158.64], P1 ;  /* 0x240080009ede7fae */ /* 0x0007e2000892184a */
[----:B------:R-:W-:Y:S02]  /*11550*/  ISETP.GE.AND P1, PT, R3, UR7, PT ;  /* 0x0000000703007c0c */ /* 0x000fe4000bf26270 */
[----:B------:R-:W-:Y:S02]  /*11560*/  LOP3.LUT R2, R2, 0x76, RZ, 0xfc, !PT ;  /* 0x0000007602027812 */ /* 0x000fe400078efcff */
[----:B---3--:R-:W-:Y:S02]  /*11570*/  SEL R158, RZ, 0x4, P1 ;  /* 0x00000004ff9e7807 */ /* 0x008fe40000800000 */
[----:B------:R-:W-:Y:S02]  /*11580*/  ISETP.GE.AND P1, PT, R2, UR7, PT ;  /* 0x0000000702007c0c */ /* 0x000fe4000bf26270 */
[----:B------:R-:W-:-:S02]  /*11590*/  SEL R158, R158, RZ, !P0 ;  /* 0x000000ff9e9e7207 */ /* 0x000fc40004000000 */
[----:B------:R-:W-:Y:S02]  /*115a0*/  IADD3 R194, P3, R194, R152, RZ ;  /* 0x00000098c2c27210 */ /* 0x000fe40007f7e0ff */
[----:B------:R-:W-:Y:S02]  /*115b0*/  ISETP.NE.U32.AND P2, PT, R158, RZ, PT ;  /* 0x000000ff9e00720c */ /* 0x000fe40003f45070 */
[----:B------:R-:W-:Y:S01]  /*115c0*/  SEL R158, RZ, 0x4, P1 ;  /* 0x00000004ff9e7807 */ /* 0x000fe20000800000 */
[----:B------:R-:W-:Y:S01]  /*115d0*/  IMAD.X R193, R193, 0x1, R151, P3 ;  /* 0x00000001c1c17824 */ /* 0x000fe200018e0697 */
[--C-:B-1----:R-:W-:Y:S02]  /*115e0*/  SHF.R.U32.HI R2, RZ, 0x6, R236.reuse ;  /* 0x00000006ff027819 */ /* 0x102fe400000116ec */
[----:B------:R-:W-:Y:S02]  /*115f0*/  SEL R158, R158, RZ, !P0 ;  /* 0x000000ff9e9e7207 */ /* 0x000fe40004000000 */
[----:B------:R-:W-:-:S02]  /*11600*/  SHF.R.U32.HI R3, RZ, 0x6, R236 ;  /* 0x00000006ff037819 */ /* 0x000fc400000116ec */
[----:B------:R-:W1:Y:S01]  /*11610*/  S2R R236, SR_TID.X ;  /* 0x0000000000ec7919 */ /* 0x000e620000002100 */
[----:B------:R-:W-:Y:S02]  /*11620*/  IADD3 R196, P4, R196, R152, RZ ;  /* 0x00000098c4c47210 */ /* 0x000fe40007f9e0ff */
[----:B------:R-:W-:Y:S01]  /*11630*/  ISETP.NE.U32.AND P1, PT, R158, RZ, PT ;  /* 0x000000ff9e00720c */ /* 0x000fe20003f25070 */
[----:B------:R-:W-:Y:S02]  /*11640*/  IMAD.MOV.U32 R158, RZ, RZ, R194 ;  /* 0x000000ffff9e7224 */ /* 0x000fe400078e00c2 */
[----:B------:R-:W-:Y:S02]  /*11650*/  IMAD.MOV.U32 R159, RZ, RZ, R193 ;  /* 0x000000ffff9f7224 */ /* 0x000fe400078e00c1 */
[----:B------:R-:W-:Y:S01]  /*11660*/  IMAD.X R195, R195, 0x1, R151, P4 ;  /* 0x00000001c3c37824 */ /* 0x000fe200020e0697 */
[----:B------:R-:W-:Y:S02]  /*11670*/  SGXT.U32 R3, R3, 0x1 ;  /* 0x000000010303781a */ /* 0x000fe40000000000 */
[----:B------:R3:W-:Y:S02]  /*11680*/  LDGSTS.E [R222+0x26000], desc[UR10][R158.64], P2 ;  /* 0x260000009ede7fae */ /* 0x0007e4000912184a */
[----:B------:R-:W-:-:S02]  /*11690*/  LOP3.LUT R3, R3, 0x18, RZ, 0xfc, !PT ;  /* 0x0000001803037812 */ /* 0x000fc400078efcff */
[----:B------:R-:W-:Y:S01]  /*116a0*/  SGXT.U32 R2, R2, 0x1 ;  /* 0x000000010202781a */ /* 0x000fe20000000000 */
[----:B---3--:R-:W-:Y:S02]  /*116b0*/  IMAD.MOV.U32 R158, RZ, RZ, R196 ;  /* 0x000000ffff9e7224 */ /* 0x008fe400078e00c4 */
        /* <DEDUP_REMOVED lines=40> */
[----:B-1----:R-:W-:Y:S02]  /*11940*/  SHF.R.U32.HI R2, RZ, 0x6, R236 ;  /* 0x00000006ff027819 */ /* 0x002fe400000116ec */
[----:B------:R-:W-:Y:S01]  /*11950*/  ISETP.NE.U32.AND P1, PT, R158, RZ, PT ;  /* 0x000000ff9e00720c */ /* 0x000fe20003f25070 */
[----:B------:R-:W-:Y:S01]  /*11960*/  IMAD.MOV.U32 R158, RZ, RZ, R149 ;  /* 0x000000ffff9e7224 */ /* 0x000fe200078e0095 */
[----:B------:R-:W-:Y:S01]  /*11970*/  SGXT.U32 R2, R2, 0x1 ;  /* 0x000000010202781a */ /* 0x000fe20000000000 */
[----:B------:R-:W-:Y:S01]  /*11980*/  IMAD.MOV.U32 R159, RZ, RZ, R126 ;  /* 0x000000ffff9f7224 */ /* 0x000fe200078e007e */
[----:B------:R-:W-:Y:S02]  /*11990*/  SHF.R.U32.HI R0, RZ, 0x6, R236 ;  /* 0x00000006ff007819 */ /* 0x000fe400000116ec */
[----:B------:R-:W-:-:S02]  /*119a0*/  LOP3.LUT R2, R2, 0x58, RZ, 0xfc, !PT ;  /* 0x0000005802027812 */ /* 0x000fc400078efcff */
[----:B------:R-:W-:Y:S01]  /*119b0*/  SGXT.U32 R0, R0, 0x1 ;  /* 0x000000010000781a */ /* 0x000fe20000000000 */
[----:B------:R1:W-:Y:S03]  /*119c0*/  LDGSTS.E [R222+0x22000], desc[UR10][R158.64], P2 ;  /* 0x220000009ede7fae */ /* 0x0003e6000912184a */
[----:B------:R-:W-:Y:S01]  /*119d0*/  LOP3.LUT R0, R0, 0x5a, RZ, 0xfc, !PT ;  /* 0x0000005a00007812 */ /* 0x000fe200078efcff */
[----:B------:R-:W-:Y:S01]  /*119e0*/  LDGSTS.E [R222+0x22008], desc[UR10][R124.64], P1 ;  /* 0x220080007cde7fae */ /* 0x000fe2000892184a */
[----:B------:R-:W-:-:S04]  /*119f0*/  ISETP.GE.AND P1, PT, R2, UR7, PT ;  /* 0x0000000702007c0c */ /* 0x000fc8000bf26270 */
[----:B-1----:R-:W-:Y:S02]  /*11a00*/  SEL R158, RZ, 0x4, P1 ;  /* 0x00000004ff9e7807 */ /* 0x002fe40000800000 */
        /* <DEDUP_REMOVED lines=51> */
[----:B------:R-:W-:Y:S01]  /*11d40*/  ISETP.GE.AND P2, PT, R2, UR7, PT ;  /* 0x0000000702007c0c */ /* 0x000fe2000bf46270 */
[----:B------:R-:W4:Y:S01]  /*11d50*/  LDL.LU R3, [R1+0x4] ;  /* 0x0000040001037983 */ /* 0x000f220000300800 */
        /* <DEDUP_REMOVED lines=18> */
[----:B------:R-:W-:Y:S01]  /*11e80*/  IMAD.X R128, R128, 0x1, R151, P4 ;  /* 0x0000000180807824 */ /* 0x000fe200020e0697 */
[-C--:B------:R-:W-:Y:S02]  /*11e90*/  IADD3 R170, P3, R170, R152.reuse, RZ ;  /* 0x00000098aaaa7210 */ /* 0x080fe40007f7e0ff */
[----:B------:R-:W-:-:S03]  /*11ea0*/  IADD3 R172, P4, R172, R152, RZ ;  /* 0x00000098acac7210 */ /* 0x000fc60007f9e0ff */
[--C-:B------:R-:W-:Y:S02]  /*11eb0*/  IMAD.X R169, R169, 0x1, R151.reuse, P3 ;  /* 0x00000001a9a97824 */ /* 0x100fe400018e0697 */
[----:B------:R-:W-:Y:S01]  /*11ec0*/  IMAD.X R171, R171, 0x1, R151, P4 ;  /* 0x00000001abab7824 */ /* 0x000fe200020e0697 */
        /* <DEDUP_REMOVED lines=19> */
[----:B------:R-:W-:Y:S01]  /*12000*/  SEL R158, R158, RZ, !P0 ;  /* 0x000000ff9e9e7207 */ /* 0x000fe20004000000 */
[----:B------:R-:W-:Y:S01]  /*12010*/  IMAD.MOV.U32 R159, RZ, RZ, R129 ;  /* 0x000000ffff9f7224 */ /* 0x000fe200078e0081 */
[----:B-1----:R-:W-:Y:S02]  /*12020*/  SHF.R.U32.HI R2, RZ, 0x6, R236 ;  /* 0x00000006ff027819 */ /* 0x002fe400000116ec */
[----:B------:R-:W-:Y:S01]  /*12030*/  ISETP.NE.U32.AND P1, PT, R158, RZ, PT ;  /* 0x000000ff9e00720c */ /* 0x000fe20003f25070 */
[----:B------:R-:W-:Y:S01]  /*12040*/  IMAD.MOV.U32 R158, RZ, RZ, R150 ;  /* 0x000000ffff9e7224 */ /* 0x000fe200078e0096 */
[----:B------:R-:W-:Y:S02]  /*12050*/  SHF.R.U32.HI R0, RZ, 0x6, R236 ;  /* 0x00000006ff007819 */ /* 0x000fe400000116ec */
[----:B------:R-:W1:Y:S01]  /*12060*/  S2R R236, SR_TID.X ;  /* 0x0000000000ec7919 */ /* 0x000e620000002100 */
[----:B------:R-:W-:Y:S01]  /*12070*/  SGXT.U32 R2, R2, 0x1 ;  /* 0x000000010202781a */ /* 0x000fe20000000000 */
[----:B------:R2:W-:Y:S03]  /*12080*/  LDGSTS.E [R222+0x22000], desc[UR10][R158.64], P2 ;  /* 0x220000009ede7fae */ /* 0x0005e6000912184a */
[----:B------:R-:W-:-:S02]  /*12090*/  LOP3.LUT R2, R2, 0x5c, RZ, 0xfc, !PT ;  /* 0x0000005c02027812 */ /* 0x000fc400078efcff */
[----:B------:R-:W-:Y:S01]  /*120a0*/  SGXT.U32 R0, R0, 0x1 ;  /* 0x000000010000781a */ /* 0x000fe20000000000 */
[----:B--2---:R-:W-:Y:S02]  /*120b0*/  IMAD.MOV.U32 R158, RZ, RZ, R127 ;  /* 0x000000ffff9e7224 */ /* 0x004fe400078e007f */
[----:B------:R-:W-:-:S05]  /*120c0*/  IMAD.MOV.U32 R159, RZ, RZ, R128 ;  /* 0x000000ffff9f7224 */ /* 0x000fca00078e0080 */
[----:B------:R2:W-:Y:S01]  /*120d0*/  LDGSTS.E [R222+0x22008], desc[UR10][R158.64], P1 ;  /* 0x220080009ede7fae */ /* 0x0005e2000892184a */
[----:B------:R-:W-:Y:S02]  /*120e0*/  ISETP.GE.AND P1, PT, R2, UR7, PT ;  /* 0x0000000702007c0c */ /* 0x000fe4000bf26270 */
[----:B------:R-:W-:Y:S02]  /*120f0*/  LOP3.LUT R0, R0, 0x5e, RZ, 0xfc, !PT ;  /* 0x0000005e00007812 */ /* 0x000fe400078efcff */
        /* <DEDUP_REMOVED lines=10> */
[----:B------:R-:W-:-:S04]  /*121a0*/  SGXT.U32 R2, R2, 0x1 ;  /* 0x000000010202781a */ /* 0x000fc80000000000 */
[----:B------:R1:W-:Y:S01]  /*121b0*/  LDGSTS.E [R222+0x24000], desc[UR10][R158.64], P2 ;  /* 0x240000009ede7fae */ /* 0x0003e2000912184a */
[----:B------:R-:W-:Y:S02]  /*121c0*/  LOP3.LUT R2, R2, 0x7c, RZ, 0xfc, !PT ;  /* 0x0000007c02027812 */ /* 0x000fe400078efcff */
[----:B------:R-:W-:Y:S02]  /*121d0*/  SHF.R.U32.HI R0, RZ, 0x6, R236 ;  /* 0x00000006ff007819 */ /* 0x000fe400000116ec */
[----:B------:R-:W2:Y:S01]  /*121e0*/  S2R R236, SR_TID.X ;  /* 0x0000000000ec7919 */ /* 0x000ea20000002100 */
[----:B-1----:R-:W-:Y:S02]  /*121f0*/  IMAD.MOV.U32 R158, RZ, RZ, R172 ;  /* 0x000000ffff9e7224 */ /* 0x002fe400078e00ac */
[----:B------:R-:W-:Y:S01]  /*12200*/  IMAD.MOV.U32 R159, RZ, RZ, R171 ;  /* 0x000000ffff9f7224 */ /* 0x000fe200078e00ab */
[----:B------:R-:W-:-:S04]  /*12210*/  SGXT.U32 R0, R0, 0x1 ;  /* 0x000000010000781a */ /* 0x000fc80000000000 */
[----:B------:R1:W-:Y:S01]  /*12220*/  LDGSTS.E [R222+0x24008], desc[UR10][R158.64], P1 ;  /* 0x240080009ede7fae */ /* 0x0003e2000892184a */
[----:B------:R-:W-:Y:S02]  /*12230*/  ISETP.GE.AND P1, PT, R2, UR7, PT ;  /* 0x0000000702007c0c */ /* 0x000fe4000bf26270 */
[----:B------:R-:W-:Y:S02]  /*12240*/  LOP3.LUT R0, R0, 0x7e, RZ, 0xfc, !PT ;  /* 0x0000007e00007812 */ /* 0x000fe400078efcff */
[----:B-1----:R-:W-:Y:S02]  /*12250*/  SEL R158, RZ, 0x4, P1 ;  /* 0x00000004ff9e7807 */ /* 0x002fe40000800000 */
[----:B------:R-:W-:Y:S02]  /*12260*/  ISETP.GE.AND P1, PT, R0, UR7, PT ;  /* 0x0000000700007c0c */ /* 0x000fe4000bf26270 */
[----:B------:R-:W-:Y:S01]  /*12270*/  SEL R158, R158, RZ, !P0 ;  /* 0x000000ff9e9e7207 */ /* 0x000fe20004000000 */
[----:B------:R-:W-:Y:S01]  /*12280*/  IMAD.MOV.U32 R159, RZ, RZ, R201 ;  /* 0x000000ffff9f7224 */ /* 0x000fe200078e00c9 */
[----:B------:R-:W3:Y:S02]  /*12290*/  LDL.LU R0, [R1+0x8] ;  /* 0x0000080001007983 */ /* 0x000ee40000300800 */
[----:B------:R-:W-:-:S02]  /*122a0*/  ISETP.NE.U32.AND P2, PT, R158, RZ, PT ;  /* 0x000000ff9e00720c */ /* 0x000fc40003f45070 */
[----:B------:R-:W-:Y:S01]  /*122b0*/  SEL R158, RZ, 0x4, P1 ;  /* 0x00000004ff9e7807 */ /* 0x000fe20000800000 */
[----:B------:R-:W4:Y:S03]  /*122c0*/  LDL.LU R5, [R1+0x44] ;  /* 0x0000440001057983 */ /* 0x000f260000300800 */
[----:B------:R-:W-:-:S04]  /*122d0*/  SEL R158, R158, RZ, !P0 ;  /* 0x000000ff9e9e7207 */ /* 0x000fc80004000000 */
[----:B------:R-:W-:Y:S01]  /*122e0*/  ISETP.NE.U32.AND P1, PT, R158, RZ, PT ;  /* 0x000000ff9e00720c */ /* 0x000fe20003f25070 */
[----:B------:R-:W-:Y:S01]  /*122f0*/  IMAD.MOV.U32 R158, RZ, RZ, R202 ;  /* 0x000000ffff9e7224 */ /* 0x000fe200078e00ca */
[----:B--2---:R-:W-:-:S04]  /*12300*/  LOP3.LUT R2, R236, 0x7f, RZ, 0xc0, !PT ;  /* 0x0000007fec027812 */ /* 0x004fc800078ec0ff */
[----:B------:R1:W-:Y:S02]  /*12310*/  LDGSTS.E [R222+0x26000], desc[UR10][R158.64], P2 ;  /* 0x260000009ede7fae */ /* 0x0003e4000912184a */
[----:B-1----:R-:W-:Y:S02]  /*12320*/  IMAD.MOV.U32 R158, RZ, RZ, R204 ;  /* 0x000000ffff9e7224 */ /* 0x002fe400078e00cc */
[----:B------:R-:W-:-:S05]  /*12330*/  IMAD.MOV.U32 R159, RZ, RZ, R203 ;  /* 0x000000ffff9f7224 */ /* 0x000fca00078e00cb */
[----:B------:R1:W-:Y:S01]  /*12340*/  LDGSTS.E [R222+0x26008], desc[UR10][R158.64], P1 ;  /* 0x260080009ede7fae */ /* 0x0003e2000892184a */
[----:B------:R-:W-:-:S03]  /*12350*/  ISETP.GE.AND P1, PT, R2, UR7, PT ;  /* 0x0000000702007c0c */ /* 0x000fc6000bf26270 */
[----:B------:R-:W2:Y:S04]  /*12360*/  LDL.LU R2, [R1+0x48] ;  /* 0x0000480001027983 */ /* 0x000ea80000300800 */
[----:B------:R-:W2:Y:S04]  /*12370*/  LDL.LU R252, [R1+0x84] ;  /* 0x0000840001fc7983 */ /* 0x000ea80000300800 */
[----:B------:R-:W2:Y:S01]  /*12380*/  LDL.LU R236, [R1+0x88] ;  /* 0x0000880001ec7983 */ /* 0x000ea20000300800 */
[----:B-1----:R-:W-:Y:S01]  /*12390*/  SEL R158, RZ, 0x4, P1 ;  /* 0x00000004ff9e7807 */ /* 0x002fe20000800000 */
[----:B------:R-:W-:Y:S01]  /*123a0*/  ULEA UR4, UR5, UR8, 0x10 ;  /* 0x0000000805047291 */ /* 0x000fe2000f8e803f */
[----:B------:R-:W-:Y:S01]  /*123b0*/  IADD3 R223, P2, R223, R154, RZ ;  /* 0x0000009adfdf7210 */ /* 0x000fe20007f5e0ff */
[----:B------:R-:W0:Y:S01]  /*123c0*/  LDGDEPBAR ;  /* 0x00000000000079af */ /* 0x000e220000000000 */
[----:B------:R-:W-:-:S02]  /*123d0*/  SEL R158, R158, RZ, !P0 ;  /* 0x000000ff9e9e7207 */ /* 0x000fc40004000000 */
[----:B------:R-:W-:Y:S01]  /*123e0*/  IADD3 R206, P1, R206, R154, RZ ;  /* 0x0000009acece7210 */ /* 0x000fe20007f3e0ff */
[----:B------:R-:W2:Y:S01]  /*123f0*/  LDL.LU R156, [R1+0xc8] ;  /* 0x0000c800019c7983 */ /* 0x000ea20000300800 */
[----:B------:R-:W-:-:S03]  /*12400*/  ISETP.NE.U32.AND P0, PT, R158, RZ, PT ;  /* 0x000000ff9e00720c */ /* 0x000fc60003f05070 */
[----:B------:R-:W-:Y:S01]  /*12410*/  IMAD.X R205, R205, 0x1, R153, P1 ;  /* 0x00000001cdcd7824 */ /* 0x000fe200008e0699 */
[----:B------:R-:W2:Y:S01]  /*12420*/  LDL.LU R6, [R1+0x108] ;  /* 0x0001080001067983 */ /* 0x000ea20000300800 */
[----:B------:R-:W-:Y:S02]  /*12430*/  VIADD R222, R4, UR4 ;  /* 0x0000000404de7c36 */ /* 0x000fe40008000000 */
[----:B------:R-:W-:Y:S02]  /*12440*/  IMAD.MOV.U32 R158, RZ, RZ, R206 ;  /* 0x000000ffff9e7224 */ /* 0x000fe400078e00ce */
[----:B------:R-:W-:Y:S02]  /*12450*/  IMAD.MOV.U32 R159, RZ, RZ, R205 ;  /* 0x000000ffff9f7224 */ /* 0x000fe400078e00cd */
[--C-:B------:R-:W-:Y:S01]  /*12460*/  IMAD.X R221, R221, 0x1, R153.reuse, P2 ;  /* 0x00000001dddd7824 */ /* 0x100fe200010e0699 */
[----:B------:R-:W-:Y:S02]  /*12470*/  IADD3 R239, P1, R239, R154, RZ ;  /* 0x0000009aefef7210 */ /* 0x000fe40007f3e0ff */
[----:B------:R1:W-:Y:S03]  /*12480*/  LDGSTS.E [R222], desc[UR10][R158.64], P0 ;  /* 0x000000009ede7fae */ /* 0x0003e6000812184a */
[----:B------:R-:W-:-:S02]  /*12490*/  IMAD.X R238, R238, 0x1, R153, P1 ;  /* 0x00000001eeee7824 */ /* 0x000fc400008e0699 */
[----:B-1----:R-:W-:Y:S02]  /*124a0*/  IMAD.MOV.U32 R158, RZ, RZ, R223 ;  /* 0x000000ffff9e7224 */ /* 0x002fe400078e00df */
[----:B------:R-:W-:-:S05]  /*124b0*/  IMAD.MOV.U32 R159, RZ, RZ, R221 ;  /* 0x000000ffff9f7224 */ /* 0x000fca00078e00dd */
[----:B------:R1:W-:Y:S02]  /*124c0*/  LDGSTS.E [R222+0x400], desc[UR10][R158.64], P0 ;  /* 0x004000009ede7fae */ /* 0x0003e4000812184a */
[----:B-1----:R-:W-:Y:S02]  /*124d0*/  IMAD.MOV.U32 R158, RZ, RZ, R239 ;  /* 0x000000ffff9e7224 */ /* 0x002fe400078e00ef */
[----:B------:R-:W-:-:S05]  /*124e0*/  IMAD.MOV.U32 R159, RZ, RZ, R238 ;  /* 0x000000ffff9f7224 */ /* 0x000fca00078e00ee */
[----:B------:R1:W-:Y:S01]  /*124f0*/  LDGSTS.E [R222+0x800], desc[UR10][R158.64], P0 ;  /* 0x008000009ede7fae */ /* 0x0003e2000812184a */
[----:B---3--:R-:W-:-:S05]  /*12500*/  IADD3 R0, P2, R0, R154, RZ ;  /* 0x0000009a00007210 */ /* 0x008fca0007f5e0ff */
[----:B----4-:R-:W-:Y:S01]  /*12510*/  IMAD.X R3, R3, 0x1, R153, P2 ;  /* 0x0000000103037824 */ /* 0x010fe200010e0699 */
[----:B------:R-:W-:Y:S04]  /*12520*/  STL [R1+0x8], R0 ;  /* 0x0000080001007387 */ /* 0x000fe80000100800 */
[----:B------:R3:W-:Y:S04]  /*12530*/  STL [R1+0x4], R3 ;  /* 0x0000040301007387 */ /* 0x0007e80000100800 */
[----:B------:R-:W4:Y:S01]  /*12540*/  LDL.LU R157, [R1+0xc4] ;  /* 0x0000c400019d7983 */ /* 0x000f220000300800 */
[----:B-1----:R-:W-:-:S02]  /*12550*/  IMAD.MOV.U32 R158, RZ, RZ, R0 ;  /* 0x000000ffff9e7224 */ /* 0x002fc400078e0000 */
[----:B------:R-:W-:Y:S01]  /*12560*/  IMAD.MOV.U32 R159, RZ, RZ, R3 ;  /* 0x000000ffff9f7224 */ /* 0x000fe200078e0003 */
[----:B------:R-:W4:Y:S04]  /*12570*/  LDL.LU R8, [R1+0x104] ;  /* 0x0001040001087983 */ /* 0x000f280000300800 */
[----:B---3--:R-:W3:Y:S04]  /*12580*/  LDL.LU R3, [R1+0x148] ;  /* 0x0001480001037983 */ /* 0x008ee80000300800 */
[----:B------:R-:W3:Y:S04]  /*12590*/  LDL.LU R0, [R1+0x188] ;  /* 0x0001880001007983 */ /* 0x000ee80000300800 */
[----:B------:R1:W-:Y:S01]  /*125a0*/  LDGSTS.E [R222+0xc00], desc[UR10][R158.64], P0 ;  /* 0x00c000009ede7fae */ /* 0x0003e2000812184a */
[----:B--2---:R-:W-:-:S05]  /*125b0*/  IADD3 R2, P1, R2, R154, RZ ;  /* 0x0000009a02027210 */ /* 0x004fca0007f3e0ff */
[----:B------:R-:W-:Y:S01]  /*125c0*/  IMAD.X R5, R5, 0x1, R153, P1 ;  /* 0x0000000105057824 */ /* 0x000fe200008e0699 */
[----:B------:R-:W-:Y:S01]  /*125d0*/  IADD3 R236, P2, R236, R154, RZ ;  /* 0x0000009aecec7210 */ /* 0x000fe20007f5e0ff */
[----:B------:R-:W-:Y:S02]  /*125e0*/  STL [R1+0x48], R2 ;  /* 0x0000480201007387 */ /* 0x000fe40000100800 */
[----:B-1----:R-:W-:Y:S02]  /*125f0*/  IMAD.MOV.U32 R159, RZ, RZ, R5 ;  /* 0x000000ffff9f7224 */ /* 0x002fe400078e0005 */
[----:B------:R-:W-:Y:S01]  /*12600*/  IMAD.X R252, R252, 0x1, R153, P2 ;  /* 0x00000001fcfc7824 */ /* 0x000fe200010e0699 */
[----:B------:R1:W-:Y:S01]  /*12610*/  STL [R1+0x44], R5 ;  /* 0x0000440501007387 */ /* 0x0003e20000100800 */
[----:B------:R-:W-:-:S03]  /*12620*/  IMAD.MOV.U32 R158, RZ, RZ, R2 ;  /* 0x000000ffff9e7224 */ /* 0x000fc600078e0002 */
[----:B------:R-:W-:Y:S01]  /*12630*/  STL [R1+0x88], R236 ;  /* 0x000088ec01007387 */ /* 0x000fe20000100800 */
[----:B------:R-:W-:-:S03]  /*12640*/  IADD3 R156, P1, R156, R154, RZ ;  /* 0x0000009a9c9c7210 */ /* 0x000fc60007f3e0ff */
[----:B------:R2:W-:Y:S04]  /*12650*/  LDGSTS.E [R222+0x1000], desc[UR10][R158.64], P0 ;  /* 0x010000009ede7fae */ /* 0x0005e8000812184a */
[----:B-1----:R-:W3:Y:S04]  /*12660*/  LDL.LU R5, [R1+0x144] ;  /* 0x0001440001057983 */ /* 0x002ee80000300800 */
[----:B------:R1:W-:Y:S04]  /*12670*/  STL [R1+0x84], R252 ;  /* 0x000084fc01007387 */ /* 0x0003e80000100800 */
[----:B------:R-:W3:Y:S01]  /*12680*/  LDL.LU R2, [R1+0x184] ;  /* 0x0001840001027983 */ /* 0x000ee20000300800 */
[----:B--2---:R-:W-:-:S02]  /*12690*/  IMAD.MOV.U32 R158, RZ, RZ, R236 ;  /* 0x000000ffff9e7224 */ /* 0x004fc400078e00ec */
[----:B------:R-:W-:Y:S01]  /*126a0*/  IMAD.MOV.U32 R159, RZ, RZ, R252 ;  /* 0x000000ffff9f7224 */ /* 0x000fe200078e00fc */
[----:B------:R-:W-:-:S04]  /*126b0*/  IADD3 R6, P2, R6, R154, RZ ;  /* 0x0000009a06067210 */ /* 0x000fc80007f5e0ff */
[----:B------:R2:W-:Y:S04]  /*126c0*/  LDGSTS.E [R222+0x1400], desc[UR10][R158.64], P0 ;  /* 0x014000009ede7fae */ /* 0x0005e8000812184a */
[----:B------:R1:W-:Y:S01]  /*126d0*/  STL [R1+0xc8], R156 ;  /* 0x0000c89c01007387 */ /* 0x0003e20000100800 */
[----:B--2---:R-:W-:Y:S02]  /*126e0*/  IMAD.MOV.U32 R158, RZ, RZ, R156 ;  /* 0x000000ffff9e7224 */ /* 0x004fe400078e009c */
[----:B----4-:R-:W-:-:S04]  /*126f0*/  IMAD.X R157, R157, 0x1, R153, P1 ;  /* 0x000000019d9d7824 */ /* 0x010fc800008e0699 */
[----:B------:R-:W-:Y:S02]  /*12700*/  IMAD.MOV.U32 R159, RZ, RZ, R157 ;  /* 0x000000ffff9f7224 */ /* 0x000fe400078e009d */
[----:B------:R-:W-:Y:S01]  /*12710*/  IMAD.X R8, R8, 0x1, R153, P2 ;  /* 0x0000000108087824 */ /* 0x000fe200010e0699 */
[-C--:B---3--:R-:W-:Y:S02]  /*12720*/  IADD3 R3, P1, R3, R154.reuse, RZ ;  /* 0x0000009a03037210 */ /* 0x088fe40007f3e0ff */
[----:B------:R2:W-:Y:S01]  /*12730*/  LDGSTS.E [R222+0x1800], desc[UR10][R158.64], P0 ;  /* 0x018000009ede7fae */ /* 0x0005e2000812184a */
[----:B------:R-:W-:-:S03]  /*12740*/  IADD3 R0, P2, R0, R154, RZ ;  /* 0x0000009a00007210 */ /* 0x000fc60007f5e0ff */
[----:B------:R-:W-:Y:S04]  /*12750*/  STL [R1+0xc4], R157 ;  /* 0x0000c49d01007387 */ /* 0x000fe80000100800 */
[----:B------:R3:W-:Y:S01]  /*12760*/  STL [R1+0x108], R6 ;  /* 0x0001080601007387 */ /* 0x0007e20000100800 */
[----:B--2---:R-:W-:Y:S02]  /*12770*/  IMAD.MOV.U32 R158, RZ, RZ, R6 ;  /* 0x000000ffff9e7224 */ /* 0x004fe400078e0006 */
[----:B------:R-:W-:Y:S01]  /*12780*/  IMAD.MOV.U32 R159, RZ, RZ, R8 ;  /* 0x000000ffff9f7224 */ /* 0x000fe200078e0008 */
[----:B------:R2:W-:Y:S04]  /*12790*/  STL [R1+0x104], R8 ;  /* 0x0001040801007387 */ /* 0x0005e80000100800 */
[----:B-1----:R-:W4:Y:S04]  /*127a0*/  LDL.LU R252, [R1+0x204] ;  /* 0x0002040001fc7983 */ /* 0x002f280000300800 */
[----:B------:R-:W4:Y:S04]  /*127b0*/  LDL.LU R236, [R1+0x208] ;  /* 0x0002080001ec7983 */ /* 0x000f280000300800 */
[----:B------:R1:W-:Y:S04]  /*127c0*/  LDGSTS.E [R222+0x1c00], desc[UR10][R158.64], P0 ;  /* 0x01c000009ede7fae */ /* 0x0003e8000812184a */
[----:B------:R-:W-:Y:S01]  /*127d0*/  STL [R1+0x148], R3 ;  /* 0x0001480301007387 */ /* 0x000fe20000100800 */
[----:B-1----:R-:W-:-:S02]  /*127e0*/  IMAD.MOV.U32 R158, RZ, RZ, R3 ;  /* 0x000000ffff9e7224 */ /* 0x002fc400078e0003 */
[----:B------:R-:W-:-:S04]  /*127f0*/  IMAD.X R5, R5, 0x1, R153, P1 ;  /* 0x0000000105057824 */ /* 0x000fc800008e0699 */
[----:B------:R-:W-:Y:S01]  /*12800*/  IMAD.MOV.U32 R159, RZ, RZ, R5 ;  /* 0x000000ffff9f7224 */ /* 0x000fe200078e0005 */
[----:B------:R1:W-:Y:S01]  /*12810*/  STL [R1+0x144], R5 ;  /* 0x0001440501007387 */ /* 0x0003e20000100800 */
[----:B------:R-:W-:-:S03]  /*12820*/  IMAD.X R2, R2, 0x1, R153, P2 ;  /* 0x0000000102027824 */ /* 0x000fc600010e0699 */
[----:B------:R-:W-:Y:S04]  /*12830*/  STL [R1+0x188], R0 ;  /* 0x0001880001007387 */ /* 0x000fe80000100800 */
[----:B------:R-:W4:Y:S04]  /*12840*/  LDL.LU R156, [R1+0x248] ;  /* 0x00024800019c7983 */ /* 0x000f280000300800 */
[----:B------:R1:W-:Y:S04]  /*12850*/  STL [R1+0x184], R2 ;  /* 0x0001840201007387 */ /* 0x0003e80000100800 */
[----:B---3--:R-:W3:Y:S04]  /*12860*/  LDL.LU R6, [R1+0x288] ;  /* 0x0002880001067983 */ /* 0x008ee80000300800 */
[----:B------:R1:W-:Y:S04]  /*12870*/  LDGSTS.E [R222+0x2000], desc[UR10][R158.64], P0 ;  /* 0x020000009ede7fae */ /* 0x0003e8000812184a */
[----:B------:R-:W3:Y:S04]  /*12880*/  LDL.LU R157, [R1+0x244] ;  /* 0x00024400019d7983 */ /* 0x000ee80000300800 */
[----:B--2---:R-:W2:Y:S01]  /*12890*/  LDL.LU R8, [R1+0x284] ;  /* 0x0002840001087983 */ /* 0x004ea20000300800 */
[----:B-1----:R-:W-:-:S03]  /*128a0*/  IMAD.MOV.U32 R158, RZ, RZ, R0 ;  /* 0x000000ffff9e7224 */ /* 0x002fc600078e0000 */
[----:B------:R-:W2:Y:S01]  /*128b0*/  LDL.LU R5, [R1+0x2c4] ;  /* 0x0002c40001057983 */ /* 0x000ea20000300800 */
[----:B------:R-:W-:-:S03]  /*128c0*/  IMAD.MOV.U32 R159, RZ, RZ, R2 ;  /* 0x000000ffff9f7224 */ /* 0x000fc600078e0002 */
[----:B------:R-:W2:Y:S04]  /*128d0*/  LDL.LU R3, [R1+0x2c8] ;  /* 0x0002c80001037983 */ /* 0x000ea80000300800 */
[----:B------:R-:W2:Y:S04]  /*128e0*/  LDL.LU R2, [R1+0x304] ;  /* 0x0003040001027983 */ /* 0x000ea80000300800 */
[----:B------:R-:W2:Y:S04]  /*128f0*/  LDL.LU R0, [R1+0x308] ;  /* 0x0003080001007983 */ /* 0x000ea80000300800 */
[----:B------:R1:W-:Y:S04]  /*12900*/  LDGSTS.E [R222+0x2400], desc[UR10][R158.64], P0 ;  /* 0x024000009ede7fae */ /* 0x0003e8000812184a */
[----:B------:R-:W2:Y:S04]  /*12910*/  LDL.LU R158, [R1+0x1c4] ;  /* 0x0001c400019e7983 */ /* 0x000ea80000300800 */
[----:B------:R-:W1:Y:S01]  /*12920*/  LDL.LU R159, [R1+0x1c8] ;  /* 0x0001c800019f7983 */ /* 0x000e620000300800 */
[----:B----4-:R-:W-:-:S05]  /*12930*/  IADD3 R236, P2, R236, R154, RZ ;  /* 0x0000009aecec7210 */ /* 0x010fca0007f5e0ff */
[----:B------:R-:W-:Y:S01]  /*12940*/  IMAD.X R252, R252, 0x1, R153, P2 ;  /* 0x00000001fcfc7824 */ /* 0x000fe200010e0699 */
[----:B---3--:R-:W-:-:S05]  /*12950*/  IADD3 R6, P2, R6, R154, RZ ;  /* 0x0000009a06067210 */ /* 0x008fca0007f5e0ff */
[----:B--2---:R-:W-:Y:S01]  /*12960*/  IMAD.X R8, R8, 0x1, R153, P2 ;  /* 0x0000000108087824 */ /* 0x004fe200010e0699 */
[----:B-1----:R-:W-:-:S05]  /*12970*/  IADD3 R159, P1, R159, R154, RZ ;  /* 0x0000009a9f9f7210 */ /* 0x002fca0007f3e0ff */
[----:B------:R-:W-:Y:S01]  /*12980*/  IMAD.X R158, R158, 0x1, R153, P1 ;  /* 0x000000019e9e7824 */ /* 0x000fe200008e0699 */
[----:B------:R1:W-:Y:S04]  /*12990*/  STL [R1+0x1c8], R159 ;  /* 0x0001c89f01007387 */ /* 0x0003e80000100800 */
[----:B------:R2:W-:Y:S01]  /*129a0*/  STL [R1+0x1c4], R158 ;  /* 0x0001c49e01007387 */ /* 0x0005e20000100800 */
[----:B-1----:R-:W-:-:S04]  /*129b0*/  LOP3.LUT R159, R159, R158, RZ, 0x3c, !PT ;  /* 0x0000009e9f9f7212 */ /* 0x002fc800078e3cff */
[----:B--2---:R-:W-:-:S04]  /*129c0*/  LOP3.LUT R158, R159, R158, RZ, 0x3c, !PT ;  /* 0x0000009e9f9e7212 */ /* 0x004fc800078e3cff */
[----:B------:R-:W-:Y:S02]  /*129d0*/  LOP3.LUT R159, R159, R158, RZ, 0x3c, !PT ;  /* 0x0000009e9f9f7212 */ /* 0x000fe400078e3cff */
[----:B------:R-:W-:-:S03]  /*129e0*/  IADD3 R156, P1, R156, R154, RZ ;  /* 0x0000009a9c9c7210 */ /* 0x000fc60007f3e0ff */
[----:B------:R1:W-:Y:S02]  /*129f0*/  LDGSTS.E [R222+0x2800], desc[UR10][R158.64], P0 ;  /* 0x028000009ede7fae */ /* 0x0003e4000812184a */
[----:B------:R-:W-:Y:S01]  /*12a00*/  IMAD.X R157, R157, 0x1, R153, P1 ;  /* 0x000000019d9d7824 */ /* 0x000fe200008e0699 */
[----:B------:R-:W-:Y:S01]  /*12a10*/  IADD3 R3, P1, R3, R154, RZ ;  /* 0x0000009a03037210 */ /* 0x000fe20007f3e0ff */
[----:B-1----:R-:W-:Y:S02]  /*12a20*/  IMAD.MOV.U32 R158, RZ, RZ, R236 ;  /* 0x000000ffff9e7224 */ /* 0x002fe400078e00ec */
[----:B------:R-:W-:-:S05]  /*12a30*/  IMAD.MOV.U32 R159, RZ, RZ, R252 ;  /* 0x000000ffff9f7224 */ /* 0x000fca00078e00fc */
[----:B------:R1:W-:Y:S01]  /*12a40*/  LDGSTS.E [R222+0x2c00], desc[UR10][R158.64], P0 ;  /* 0x02c000009ede7fae */ /* 0x0003e2000812184a */
[----:B------:R-:W-:Y:S01]  /*12a50*/  IADD3 R0, P2, R0, R154, RZ ;  /* 0x0000009a00007210 */ /* 0x000fe20007f5e0ff */
[----:B------:R-:W-:Y:S02]  /*12a60*/  IMAD.X R5, R5, 0x1, R153, P1 ;  /* 0x0000000105057824 */ /* 0x000fe400008e0699 */
[----:B------:R-:W-:Y:S01]  /*12a70*/  STL [R1+0x208], R236 ;  /* 0x000208ec01007387 */ /* 0x000fe20000100800 */
[----:B-1----:R-:W-:Y:S02]  /*12a80*/  IMAD.MOV.U32 R158, RZ, RZ, R156 ;  /* 0x000000ffff9e7224 */ /* 0x002fe400078e009c */
[----:B------:R-:W-:Y:S01]  /*12a90*/  IMAD.MOV.U32 R159, RZ, RZ, R157 ;  /* 0x000000ffff9f7224 */ /* 0x000fe200078e009d */
[----:B------:R-:W-:Y:S04]  /*12aa0*/  STL [R1+0x204], R252 ;  /* 0x000204fc01007387 */ /* 0x000fe80000100800 */
[----:B------:R1:W-:Y:S01]  /*12ab0*/  LDGSTS.E [R222+0x3000], desc[UR10][R158.64], P0 ;  /* 0x030000009ede7fae */ /* 0x0003e2000812184a */
[----:B------:R-:W-:-:S03]  /*12ac0*/  IMAD.X R2, R2, 0x1, R153, P2 ;  /* 0x0000000102027824 */ /* 0x000fc600010e0699 */
[----:B------:R-:W-:Y:S01]  /*12ad0*/  STL [R1+0x248], R156 ;  /* 0x0002489c01007387 */ /* 0x000fe20000100800 */
[----:B-1----:R-:W-:Y:S02]  /*12ae0*/  IMAD.MOV.U32 R158, RZ, RZ, R6 ;  /* 0x000000ffff9e7224 */ /* 0x002fe400078e0006 */
[----:B------:R-:W-:Y:S01]  /*12af0*/  IMAD.MOV.U32 R159, RZ, RZ, R8 ;  /* 0x000000ffff9f7224 */ /* 0x000fe200078e0008 */
[----:B------:R-:W-:Y:S04]  /*12b00*/  STL [R1+0x244], R157 ;  /* 0x0002449d01007387 */ /* 0x000fe80000100800 */
[----:B------:R1:W-:Y:S04]  /*12b10*/  LDGSTS.E [R222+0x3400], desc[UR10][R158.64], P0 ;  /* 0x034000009ede7fae */ /* 0x0003e8000812184a */
[----:B------:R-:W-:Y:S04]  /*12b20*/  STL [R1+0x288], R6 ;  /* 0x0002880601007387 */ /* 0x000fe80000100800 */
[----:B------:R-:W-:Y:S01]  /*12b30*/  STL [R1+0x284], R8 ;  /* 0x0002840801007387 */ /* 0x000fe20000100800 */
[----:B-1----:R-:W-:-:S02]  /*12b40*/  IMAD.MOV.U32 R158, RZ, RZ, R3 ;  /* 0x000000ffff9e7224 */ /* 0x002fc400078e0003 */
[----:B------:R-:W-:Y:S01]  /*12b50*/  IMAD.MOV.U32 R159, RZ, RZ, R5 ;  /* 0x000000ffff9f7224 */ /* 0x000fe200078e0005 */
[----:B------:R1:W-:Y:S04]  /*12b60*/  STL [R1+0x2c8], R3 ;  /* 0x0002c80301007387 */ /* 0x0003e80000100800 */
[----:B------:R-:W-:Y:S04]  /*12b70*/  STL [R1+0x2c4], R5 ;  /* 0x0002c40501007387 */ /* 0x000fe80000100800 */
[----:B------:R2:W-:Y:S04]  /*12b80*/  STL [R1+0x308], R0 ;  /* 0x0003080001007387 */ /* 0x0005e80000100800 */
[----:B------:R3:W-:Y:S04]  /*12b90*/  LDGSTS.E [R222+0x3800], desc[UR10][R158.64], P0 ;  /* 0x038000009ede7fae */ /* 0x0007e8000812184a */
[----:B------:R4:W-:Y:S04]  /*12ba0*/  STL [R1+0x304], R2 ;  /* 0x0003040201007387 */ /* 0x0009e80000100800 */
[----:B-1----:R-:W4:Y:S01]  /*12bb0*/  LDL.LU R3, [R1+0xc] ;  /* 0x00000c0001037983 */ /* 0x002f220000300800 */
[----:B---3--:R-:W-:-:S03]  /*12bc0*/  IMAD.MOV.U32 R158, RZ, RZ, R0 ;  /* 0x000000ffff9e7224 */ /* 0x008fc600078e0000 */
[----:B--2---:R-:W2:Y:S01]  /*12bd0*/  LDL.LU R0, [R1+0x10] ;  /* 0x0000100001007983 */ /* 0x004ea20000300800 */
[----:B------:R-:W-:Y:S01]  /*12be0*/  IMAD.MOV.U32 R159, RZ, RZ, R2 ;  /* 0x000000ffff9f7224 */ /* 0x000fe200078e0002 */
[----:B----4-:R-:W-:Y:S02]  /*12bf0*/  LOP3.LUT R2, R4, 0x10, RZ, 0x3c, !PT ;  /* 0x0000001004027812 */ /* 0x010fe400078e3cff */
[----:B------:R-:W3:Y:S04]  /*12c00*/  LDL.LU R5, [R1+0x4c] ;  /* 0x00004c0001057983 */ /* 0x000ee80000300800 */
[----:B------:R1:W-:Y:S02]  /*12c10*/  LDGSTS.E [R222+0x3c00], desc[UR10][R158.64], P0 ;  /* 0x03c000009ede7fae */ /* 0x0003e4000812184a */
[----:B-1----:R-:W-:-:S02]  /*12c20*/  VIADD R222, R2, UR4 ;  /* 0x0000000402de7c36 */ /* 0x002fc40008000000 */
[----:B------:R-:W4:Y:S04]  /*12c30*/  LDL.LU R2, [R1+0x50] ;  /* 0x0000500001027983 */ /* 0x000f280000300800 */
[----:B------:R-:W3:Y:S04]  /*12c40*/  LDL.LU R252, [R1+0x8c] ;  /* 0x00008c0001fc7983 */ /* 0x000ee80000300800 */
[----:B------:R-:W3:Y:S01]  /*12c50*/  LDL.LU R236, [R1+0x90] ;  /* 0x0000900001ec7983 */ /* 0x000ee20000300800 */
[-C--:B------:R-:W-:Y:S02]  /*12c60*/  IADD3 R208, P1, R208, R154.reuse, RZ ;  /* 0x0000009ad0d07210 */ /* 0x080fe40007f3e0ff */
[----:B------:R-:W-:Y:S01]  /*12c70*/  IADD3 R225, P2, R225, R154, RZ ;  /* 0x0000009ae1e17210 */ /* 0x000fe20007f5e0ff */
[----:B------:R-:W3:Y:S02]  /*12c80*/  LDL.LU R156, [R1+0xd0] ;  /* 0x0000d000019c7983 */ /* 0x000ee40000300800 */
[----:B------:R-:W-:-:S02]  /*12c90*/  IMAD.X R207, R207, 0x1, R153, P1 ;  /* 0x00000001cfcf7824 */ /* 0x000fc400008e0699 */
[----:B------:R-:W-:Y:S01]  /*12ca0*/  IMAD.MOV.U32 R158, RZ, RZ, R208 ;  /* 0x000000ffff9e7224 */ /* 0x000fe200078e00d0 */
[----:B------:R-:W3:Y:S01]  /*12cb0*/  LDL.LU R6, [R1+0x110] ;  /* 0x0001100001067983 */ /* 0x000ee20000300800 */
[----:B------:R-:W-:Y:S02]  /*12cc0*/  IMAD.MOV.U32 R159, RZ, RZ, R207 ;  /* 0x000000ffff9f7224 */ /* 0x000fe400078e00cf */
[--C-:B------:R-:W-:Y:S01]  /*12cd0*/  IMAD.X R224, R224, 0x1, R153.reuse, P2 ;  /* 0x00000001e0e07824 */ /* 0x100fe200010e0699 */
[----:B------:R-:W-:Y:S02]  /*12ce0*/  IADD3 R241, P1, R241, R154, RZ ;  /* 0x0000009af1f17210 */ /* 0x000fe40007f3e0ff */
[----:B------:R1:W-:Y:S03]  /*12cf0*/  LDGSTS.E [R222+0x80], desc[UR10][R158.64], P0 ;  /* 0x000800009ede7fae */ /* 0x0003e6000812184a */
[----:B------:R-:W-:-:S02]  /*12d00*/  IMAD.X R240, R240, 0x1, R153, P1 ;  /* 0x00000001f0f07824 */ /* 0x000fc400008e0699 */
[----:B-1----:R-:W-:Y:S02]  /*12d10*/  IMAD.MOV.U32 R158, RZ, RZ, R225 ;  /* 0x000000ffff9e7224 */ /* 0x002fe400078e00e1 */
[----:B------:R-:W-:-:S05]  /*12d20*/  IMAD.MOV.U32 R159, RZ, RZ, R224 ;  /* 0x000000ffff9f7224 */ /* 0x000fca00078e00e0 */
[----:B------:R1:W-:Y:S02]  /*12d30*/  LDGSTS.E [R222+0x480], desc[UR10][R158.64], P0 ;  /* 0x004800009ede7fae */ /* 0x0003e4000812184a */
[----:B-1----:R-:W-:Y:S02]  /*12d40*/  IMAD.MOV.U32 R158, RZ, RZ, R241 ;  /* 0x000000ffff9e7224 */ /* 0x002fe400078e00f1 */
[----:B------:R-:W-:-:S05]  /*12d50*/  IMAD.MOV.U32 R159, RZ, RZ, R240 ;  /* 0x000000ffff9f7224 */ /* 0x000fca00078e00f0 */
[----:B------:R1:W-:Y:S01]  /*12d60*/  LDGSTS.E [R222+0x880], desc[UR10][R158.64], P0 ;  /* 0x008800009ede7fae */ /* 0x0003e2000812184a */
[----:B--2---:R-:W-:-:S05]  /*12d70*/  IADD3 R0, P2, R0, R154, RZ ;  /* 0x0000009a00007210 */ /* 0x004fca0007f5e0ff */
[----:B------:R-:W-:Y:S01]  /*12d80*/  IMAD.X R3, R3, 0x1, R153, P2 ;  /* 0x0000000103037824 */ /* 0x000fe200010e0699 */
[----:B------:R-:W-:Y:S04]  /*12d90*/  STL [R1+0x10], R0 ;  /* 0x0000100001007387 */ /* 0x000fe80000100800 */
[----:B------:R2:W-:Y:S04]  /*12da0*/  STL [R1+0xc], R3 ;  /* 0x00000c0301007387 */ /* 0x0005e80000100800 */
[----:B------:R-:W3:Y:S01]  /*12db0*/  LDL.LU R157, [R1+0xcc] ;  /* 0x0000cc00019d7983 */ /* 0x000ee20000300800 */
[----:B-1----:R-:W-:-:S02]  /*12dc0*/  IMAD.MOV.U32 R158, RZ, RZ, R0 ;  /* 0x000000ffff9e7224 */ /* 0x002fc400078e0000 */
[----:B------:R-:W-:Y:S01]  /*12dd0*/  IMAD.MOV.U32 R159, RZ, RZ, R3 ;  /* 0x000000ffff9f7224 */ /* 0x000fe200078e0003 */
[----:B------:R-:W3:Y:S01]  /*12de0*/  LDL.LU R8, [R1+0x10c] ;  /* 0x00010c0001087983 */ /* 0x000ee20000300800 */
[----:B----4-:R-:W-:-:S03]  /*12df0*/  IADD3 R2, P1, R2, R154, RZ ;  /* 0x0000009a02027210 */ /* 0x010fc60007f3e0ff */
[----:B--2---:R-:W2:Y:S02]  /*12e00*/  LDL.LU R3, [R1+0x150] ;  /* 0x0001500001037983 */ /* 0x004ea40000300800 */
[----:B---3--:R-:W-:Y:S02]  /*12e10*/  IMAD.X R5, R5, 0x1, R153, P1 ;  /* 0x0000000105057824 */ /* 0x008fe400008e0699 */
[----:B------:R-:W3:Y:S01]  /*12e20*/  LDL.LU R0, [R1+0x190] ;  /* 0x0001900001007983 */ /* 0x000ee20000300800 */
[----:B------:R-:W-:-:S03]  /*12e30*/  IADD3 R236, P2, R236, R154, RZ ;  /* 0x0000009aecec7210 */ /* 0x000fc60007f5e0ff */
[----:B------:R-:W-:Y:S02]  /*12e40*/  STL [R1+0x50], R2 ;  /* 0x0000500201007387 */ /* 0x000fe40000100800 */
[----:B------:R-:W-:Y:S02]  /*12e50*/  IMAD.X R252, R252, 0x1, R153, P2 ;  /* 0x00000001fcfc7824 */ /* 0x000fe400010e0699 */
[----:B------:R1:W-:Y:S04]  /*12e60*/  LDGSTS.E [R222+0xc80], desc[UR10][R158.64], P0 ;  /* 0x00c800009ede7fae */ /* 0x0003e8000812184a */
[----:B------:R4:W-:Y:S04]  /*12e70*/  STL [R1+0x4c], R5 ;  /* 0x00004c0501007387 */ /* 0x0009e80000100800 */
[----:B------:R-:W-:Y:S01]  /*12e80*/  STL [R1+0x90], R236 ;  /* 0x000090ec01007387 */ /* 0x000fe20000100800 */
[----:B-1----:R-:W-:-:S03]  /*12e90*/  IMAD.MOV.U32 R159, RZ, RZ, R5 ;  /* 0x000000ffff9f7224 */ /* 0x002fc600078e0005 */
[----:B----4-:R-:W4:Y:S01]  /*12ea0*/  LDL.LU R5, [R1+0x14c] ;  /* 0x00014c0001057983 */ /* 0x010f220000300800 */
[----:B------:R-:W-:-:S03]  /*12eb0*/  IMAD.MOV.U32 R158, RZ, RZ, R2 ;  /* 0x000000ffff9e7224 */ /* 0x000fc600078e0002 */
[----:B------:R1:W-:Y:S04]  /*12ec0*/  STL [R1+0x8c], R252 ;  /* 0x00008cfc01007387 */ /* 0x0003e80000100800 */
[----:B------:R-:W4:Y:S01]  /*12ed0*/  LDL.LU R2, [R1+0x18c] ;  /* 0x00018c0001027983 */ /* 0x000f220000300800 */
[----:B------:R-:W-:-:S03]  /*12ee0*/  IADD3 R156, P1, R156, R154, RZ ;  /* 0x0000009a9c9c7210 */ /* 0x000fc60007f3e0ff */
[----:B------:R1:W-:Y:S01]  /*12ef0*/  LDGSTS.E [R222+0x1080], desc[UR10][R158.64], P0 ;  /* 0x010800009ede7fae */ /* 0x0003e2000812184a */
[----:B------:R-:W-:Y:S01]  /*12f00*/  IADD3 R6, P2, R6, R154, RZ ;  /* 0x0000009a06067210 */ /* 0x000fe20007f5e0ff */
[----:B-1----:R-:W-:Y:S02]  /*12f10*/  IMAD.MOV.U32 R158, RZ, RZ, R236 ;  /* 0x000000ffff9e7224 */ /* 0x002fe400078e00ec */
[----:B------:R-:W-:-:S05]  /*12f20*/  IMAD.MOV.U32 R159, RZ, RZ, R252 ;  /* 0x000000ffff9f7224 */ /* 0x000fca00078e00fc */
[----:B------:R1:W-:Y:S04]  /*12f30*/  LDGSTS.E [R222+0x1480], desc[UR10][R158.64], P0 ;  /* 0x014800009ede7fae */ /* 0x0003e8000812184a */
[----:B------:R4:W-:Y:S01]  /*12f40*/  STL [R1+0xd0], R156 ;  /* 0x0000d09c01007387 */ /* 0x0009e20000100800 */
[----:B-1----:R-:W-:Y:S02]  /*12f50*/  IMAD.MOV.U32 R158, RZ, RZ, R156 ;  /* 0x000000ffff9e7224 */ /* 0x002fe400078e009c */
[----:B------:R-:W-:-:S04]  /*12f60*/  IMAD.X R157, R157, 0x1, R153, P1 ;  /* 0x000000019d9d7824 */ /* 0x000fc800008e0699 */
[----:B------:R-:W-:Y:S02]  /*12f70*/  IMAD.MOV.U32 R159, RZ, RZ, R157 ;  /* 0x000000ffff9f7224 */ /* 0x000fe400078e009d */
[----:B------:R-:W-:Y:S01]  /*12f80*/  IMAD.X R8, R8, 0x1, R153, P2 ;  /* 0x0000000108087824 */ /* 0x000fe200010e0699 */
[-C--:B--2---:R-:W-:Y:S02]  /*12f90*/  IADD3 R3, P1, R3, R154.reuse, RZ ;  /* 0x0000009a03037210 */ /* 0x084fe40007f3e0ff */
[----:B------:R1:W-:Y:S01]  /*12fa0*/  LDGSTS.E [R222+0x1880], desc[UR10][R158.64], P0 ;  /* 0x018800009ede7fae */ /* 0x0003e2000812184a */
[----:B---3--:R-:W-:-:S03]  /*12fb0*/  IADD3 R0, P2, R0, R154, RZ ;  /* 0x0000009a00007210 */ /* 0x008fc60007f5e0ff */
[----:B------:R-:W-:Y:S04]  /*12fc0*/  STL [R1+0xcc], R157 ;  /* 0x0000cc9d01007387 */ /* 0x000fe80000100800 */
[----:B------:R2:W-:Y:S01]  /*12fd0*/  STL [R1+0x110], R6 ;  /* 0x0001100601007387 */ /* 0x0005e20000100800 */
[----:B-1----:R-:W-:Y:S02]  /*12fe0*/  IMAD.MOV.U32 R158, RZ, RZ, R6 ;  /* 0x000000ffff9e7224 */ /* 0x002fe400078e0006 */
[----:B------:R-:W-:Y:S01]  /*12ff0*/  IMAD.MOV.U32 R159, RZ, RZ, R8 ;  /* 0x000000ffff9f7224 */ /* 0x000fe200078e0008 */
[----:B------:R1:W-:Y:S04]  /*13000*/  STL [R1+0x10c], R8 ;  /* 0x00010c0801007387 */ /* 0x0003e80000100800 */
[----:B------:R-:W3:Y:S04]  /*13010*/  LDL.LU R252, [R1+0x20c] ;  /* 0x00020c0001fc7983 */ /* 0x000ee80000300800 */
[----:B------:R-:W3:Y:S01]  /*13020*/  LDL.LU R236, [R1+0x210] ;  /* 0x0002100001ec7983 */ /* 0x000ee20000300800 */
[----:B----4-:R-:W-:-:S03]  /*13030*/  IMAD.X R5, R5, 0x1, R153, P1 ;  /* 0x0000000105057824 */ /* 0x010fc600008e0699 */
[----:B------:R4:W-:Y:S04]  /*13040*/  LDGSTS.E [R222+0x1c80], desc[UR10][R158.64], P0 ;  /* 0x01c800009ede7fae */ /* 0x0009e8000812184a */
[----:B------:R-:W-:Y:S01]  /*13050*/  STL [R1+0x150], R3 ;  /* 0x0001500301007387 */ /* 0x000fe20000100800 */
[----:B------:R-:W-:-:S03]  /*13060*/  IMAD.X R2, R2, 0x1, R153, P2 ;  /* 0x0000000102027824 */ /* 0x000fc600010e0699 */
[----:B------:R1:W-:Y:S01]  /*13070*/  STL [R1+0x14c], R5 ;  /* 0x00014c0501007387 */ /* 0x0003e20000100800 */
[----:B----4-:R-:W-:Y:S02]  /*13080*/  IMAD.MOV.U32 R158, RZ, RZ, R3 ;  /* 0x000000ffff9e7224 */ /* 0x010fe400078e0003 */
[----:B------:R-:W-:Y:S01]  /*13090*/  IMAD.MOV.U32 R159, RZ, RZ, R5 ;  /* 0x000000ffff9f7224 */ /* 0x000fe200078e0005 */
[----:B------:R-:W-:Y:S04]  /*130a0*/  STL [R1+0x190], R0 ;  /* 0x0001900001007387 */ /* 0x000fe80000100800 */
[----:B------:R-:W4:Y:S04]  /*130b0*/  LDL.LU R156, [R1+0x250] ;  /* 0x00025000019c7983 */ /* 0x000f280000300800 */
[----:B------:R1:W-:Y:S04]  /*130c0*/  STL [R1+0x18c], R2 ;  /* 0x00018c0201007387 */ /* 0x0003e80000100800 */
[----:B--2---:R-:W2:Y:S04]  /*130d0*/  LDL.LU R6, [R1+0x290] ;  /* 0x0002900001067983 */ /* 0x004ea80000300800 */
[----:B------:R1:W-:Y:S04]  /*130e0*/  LDGSTS.E [R222+0x2080], desc[UR10][R158.64], P0 ;  /* 0x020800009ede7fae */ /* 0x0003e8000812184a */
[----:B------:R-:W4:Y:S04]  /*130f0*/  LDL.LU R157, [R1+0x24c] ;  /* 0x00024c00019d7983 */ /* 0x000f280000300800 */
[----:B-1----:R-:W4:Y:S01]  /*13100*/  LDL.LU R8, [R1+0x28c] ;  /* 0x00028c0001087983 */ /* 0x002f220000300800 */
[----:B------:R-:W-:-:S03]  /*13110*/  IMAD.MOV.U32 R158, RZ, RZ, R0 ;  /* 0x000000ffff9e7224 */ /* 0x000fc600078e0000 */
[----:B------:R-:W4:Y:S01]  /*13120*/  LDL.LU R5, [R1+0x2cc] ;  /* 0x0002cc0001057983 */ /* 0x000f220000300800 */
[----:B------:R-:W-:-:S03]  /*13130*/  IMAD.MOV.U32 R159, RZ, RZ, R2 ;  /* 0x000000ffff9f7224 */ /* 0x000fc600078e0002 */
[----:B------:R-:W4:Y:S04]  /*13140*/  LDL.LU R3, [R1+0x2d0] ;  /* 0x0002d00001037983 */ /* 0x000f280000300800 */
[----:B------:R-:W4:Y:S04]  /*13150*/  LDL.LU R2, [R1+0x30c] ;  /* 0x00030c0001027983 */ /* 0x000f280000300800 */
[----:B------:R-:W4:Y:S04]  /*13160*/  LDL.LU R0, [R1+0x310] ;  /* 0x0003100001007983 */ /* 0x000f280000300800 */
[----:B------:R1:W-:Y:S04]  /*13170*/  LDGSTS.E [R222+0x2480], desc[UR10][R158.64], P0 ;  /* 0x024800009ede7fae */ /* 0x0003e8000812184a */
[----:B------:R-:W4:Y:S04]  /*13180*/  LDL.LU R158, [R1+0x1cc] ;  /* 0x0001cc00019e7983 */ /* 0x000f280000300800 */
[----:B------:R-:W1:Y:S01]  /*13190*/  LDL.LU R159, [R1+0x1d0] ;  /* 0x0001d000019f7983 */ /* 0x000e620000300800 */
[----:B---3--:R-:W-:-:S05]  /*131a0*/  IADD3 R236, P2, R236, R154, RZ ;  /* 0x0000009aecec7210 */ /* 0x008fca0007f5e0ff */
[----:B------:R-:W-:Y:S01]  /*131b0*/  IMAD.X R252, R252, 0x1, R153, P2 ;  /* 0x00000001fcfc7824 */ /* 0x000fe200010e0699 */
[----:B--2---:R-:W-:-:S05]  /*131c0*/  IADD3 R6, P2, R6, R154, RZ ;  /* 0x0000009a06067210 */ /* 0x004fca0007f5e0ff */
[----:B----4-:R-:W-:Y:S01]  /*131d0*/  IMAD.X R8, R8, 0x1, R153, P2 ;  /* 0x0000000108087824 */ /* 0x010fe200010e0699 */
        /* <DEDUP_REMOVED lines=621> */
[----:B------:R3:W-:Y:S01]  /*158b0*/  STL [R1+0xb8], R236 ;  /* 0x0000b8ec01007387 */ /* 0x0007e20000100800 */
        /* <DEDUP_REMOVED lines=72> */
[----:B------:R1:W-:Y:S04]  /*15d40*/  STL [R1+0x234], R236 ;  /* 0x000234ec01007387 */ /* 0x0003e80000100800 */
[----:B------:R2:W-:Y:S01]  /*15d50*/  LDGSTS.E [R222+0x3300], desc[UR10][R158.64], P0 ;  /* 0x033000009ede7fae */ /* 0x0005e2000812184a */
[----:B------:R-:W-:-:S03]  /*15d60*/  IMAD.X R2, R2, 0x1, R153, P2 ;  /* 0x0000000102027824 */ /* 0x000fc600010e0699 */
[----:B-1----:R-:W3:Y:S04]  /*15d70*/  LDL.LU R236, [R1+0x41c] ;  /* 0x00041c0001ec7983 */ /* 0x002ee80000300800 */
[----:B------:R-:W4:Y:S01]  /*15d80*/  LDL.LU R252, [R1+0x418] ;  /* 0x0004180001fc7983 */ /* 0x000f220000300800 */
[----:B--2---:R-:W-:Y:S02]  /*15d90*/  IMAD.MOV.U32 R158, RZ, RZ, R6 ;  /* 0x000000ffff9e7224 */ /* 0x004fe400078e0006 */
[----:B------:R-:W-:Y:S01]  /*15da0*/  IMAD.MOV.U32 R159, RZ, RZ, R8 ;  /* 0x000000ffff9f7224 */ /* 0x000fe200078e0008 */
[----:B------:R-:W-:Y:S04]  /*15db0*/  STL [R1+0x278], R156 ;  /* 0x0002789c01007387 */ /* 0x000fe80000100800 */
[----:B------:R1:W-:Y:S04]  /*15dc0*/  LDGSTS.E [R222+0x3700], desc[UR10][R158.64], P0 ;  /* 0x037000009ede7fae */ /* 0x0003e8000812184a */
[----:B------:R-:W-:Y:S04]  /*15dd0*/  STL [R1+0x274], R157 ;  /* 0x0002749d01007387 */ /* 0x000fe80000100800 */
[----:B------:R-:W-:Y:S01]  /*15de0*/  STL [R1+0x2b8], R6 ;  /* 0x0002b80601007387 */ /* 0x000fe20000100800 */
[----:B-1----:R-:W-:-:S02]  /*15df0*/  IMAD.MOV.U32 R158, RZ, RZ, R3 ;  /* 0x000000ffff9e7224 */ /* 0x002fc400078e0003 */
[----:B------:R-:W-:Y:S01]  /*15e00*/  IMAD.MOV.U32 R159, RZ, RZ, R5 ;  /* 0x000000ffff9f7224 */ /* 0x000fe200078e0005 */
[----:B------:R-:W-:Y:S04]  /*15e10*/  STL [R1+0x2b4], R8 ;  /* 0x0002b40801007387 */ /* 0x000fe80000100800 */
[----:B------:R-:W-:Y:S04]  /*15e20*/  STL [R1+0x2f8], R3 ;  /* 0x0002f80301007387 */ /* 0x000fe80000100800 */
[----:B------:R-:W-:Y:S04]  /*15e30*/  STL [R1+0x2f4], R5 ;  /* 0x0002f40501007387 */ /* 0x000fe80000100800 */
[----:B------:R-:W-:Y:S04]  /*15e40*/  STL [R1+0x338], R0 ;  /* 0x0003380001007387 */ /* 0x000fe80000100800 */
[----:B------:R1:W-:Y:S04]  /*15e50*/  LDGSTS.E [R222+0x3b00], desc[UR10][R158.64], P0 ;  /* 0x03b000009ede7fae */ /* 0x0003e8000812184a */
[----:B------:R2:W-:Y:S01]  /*15e60*/  STL [R1+0x334], R2 ;  /* 0x0003340201007387 */ /* 0x0005e20000100800 */
[----:B-1----:R-:W-:-:S03]  /*15e70*/  IMAD.MOV.U32 R159, RZ, RZ, R2 ;  /* 0x000000ffff9f7224 */ /* 0x002fc600078e0002 */
[----:B--2---:R-:W2:Y:S01]  /*15e80*/  LDL.LU R2, [R1] ;  /* 0x0000000001027983 */ /* 0x004ea20000300800 */
[----:B------:R-:W-:Y:S01]  /*15e90*/  IMAD.MOV.U32 R158, RZ, RZ, R0 ;  /* 0x000000ffff9e7224 */ /* 0x000fe200078e0000 */
[----:B------:R-:W-:Y:S02]  /*15ea0*/  LOP3.LUT R0, R4, 0x70, RZ, 0x3c, !PT ;  /* 0x0000007004007812 */ /* 0x000fe400078e3cff */
[----:B------:R-:W4:Y:S04]  /*15eb0*/  LDL.LU R8, [R1+0x3c] ;  /* 0x00003c0001087983 */ /* 0x000f280000300800 */
[----:B------:R-:W4:Y:S04]  /*15ec0*/  LDL.LU R156, [R1+0x40] ;  /* 0x00004000019c7983 */ /* 0x000f280000300800 */
[----:B------:R1:W-:Y:S04]  /*15ed0*/  LDGSTS.E [R222+0x3f00], desc[UR10][R158.64], P0 ;  /* 0x03f000009ede7fae */ /* 0x0003e8000812184a */
[----:B------:R-:W4:Y:S01]  /*15ee0*/  LDL.LU R157, [R1+0x7c] ;  /* 0x00007c00019d7983 */ /* 0x000f220000300800 */
[----:B-1----:R-:W-:-:S03]  /*15ef0*/  VIADD R222, R0, UR4 ;  /* 0x0000000400de7c36 */ /* 0x002fc60008000000 */
[----:B------:R-:W4:Y:S04]  /*15f00*/  LDL.LU R0, [R1+0x80] ;  /* 0x0000800001007983 */ /* 0x000f280000300800 */
[----:B------:R-:W4:Y:S04]  /*15f10*/  LDL.LU R5, [R1+0xbc] ;  /* 0x0000bc0001057983 */ /* 0x000f280000300800 */
[----:B------:R-:W4:Y:S01]  /*15f20*/  LDL.LU R3, [R1+0xc0] ;  /* 0x0000c00001037983 */ /* 0x000f220000300800 */
[-C--:B------:R-:W-:Y:S02]  /*15f30*/  IADD3 R220, P1, R220, R154.reuse, RZ ;  /* 0x0000009adcdc7210 */ /* 0x080fe40007f3e0ff */
[----:B------:R-:W-:-:S03]  /*15f40*/  IADD3 R237, P2, R237, R154, RZ ;  /* 0x0000009aeded7210 */ /* 0x000fc60007f5e0ff */
[----:B------:R-:W-:Y:S02]  /*15f50*/  IMAD.X R219, R219, 0x1, R153, P1 ;  /* 0x00000001dbdb7824 */ /* 0x000fe400008e0699 */
[----:B------:R-:W-:Y:S02]  /*15f60*/  IMAD.MOV.U32 R158, RZ, RZ, R220 ;  /* 0x000000ffff9e7224 */ /* 0x000fe400078e00dc */
[----:B------:R-:W-:-:S05]  /*15f70*/  IMAD.MOV.U32 R159, RZ, RZ, R219 ;  /* 0x000000ffff9f7224 */ /* 0x000fca00078e00db */
[----:B------:R1:W-:Y:S02]  /*15f80*/  LDGSTS.E [R222+0x380], desc[UR10][R158.64], P0 ;  /* 0x003800009ede7fae */ /* 0x0003e4000812184a */
[----:B-1----:R-:W-:Y:S02]  /*15f90*/  IMAD.MOV.U32 R158, RZ, RZ, R237 ;  /* 0x000000ffff9e7224 */ /* 0x002fe400078e00ed */
[----:B---3--:R-:W-:-:S04]  /*15fa0*/  IMAD.X R236, R236, 0x1, R153, P2 ;  /* 0x00000001ecec7824 */ /* 0x008fc800010e0699 */
[----:B------:R-:W-:-:S05]  /*15fb0*/  IMAD.MOV.U32 R159, RZ, RZ, R236 ;  /* 0x000000ffff9f7224 */ /* 0x000fca00078e00ec */
[----:B------:R1:W-:Y:S01]  /*15fc0*/  LDGSTS.E [R222+0x780], desc[UR10][R158.64], P0 ;  /* 0x007800009ede7fae */ /* 0x0003e2000812184a */
[----:B--2---:R-:W-:-:S05]  /*15fd0*/  IADD3 R2, P1, R2, R154, RZ ;  /* 0x0000009a02027210 */ /* 0x004fca0007f3e0ff */
[--C-:B----4-:R-:W-:Y:S01]  /*15fe0*/  IMAD.X R252, R252, 0x1, R153.reuse, P1 ;  /* 0x00000001fcfc7824 */ /* 0x110fe200008e0699 */
[----:B------:R-:W-:Y:S01]  /*15ff0*/  IADD3 R156, P2, R156, R154, RZ ;  /* 0x0000009a9c9c7210 */ /* 0x000fe20007f5e0ff */
[----:B-1----:R-:W-:Y:S02]  /*16000*/  IMAD.MOV.U32 R158, RZ, RZ, R2 ;  /* 0x000000ffff9e7224 */ /* 0x002fe400078e0002 */
[----:B------:R-:W-:Y:S02]  /*16010*/  IMAD.MOV.U32 R159, RZ, RZ, R252 ;  /* 0x000000ffff9f7224 */ /* 0x000fe400078e00fc */
[----:B------:R-:W-:-:S03]  /*16020*/  IMAD.X R8, R8, 0x1, R153, P2 ;  /* 0x0000000108087824 */ /* 0x000fc600010e0699 */
[----:B------:R1:W-:Y:S04]  /*16030*/  LDGSTS.E [R222+0xb80], desc[UR10][R158.64], P0 ;  /* 0x00b800009ede7fae */ /* 0x0003e8000812184a */
[----:B------:R2:W-:Y:S01]  /*16040*/  STL [R1], R2 ;  /* 0x0000000201007387 */ /* 0x0005e20000100800 */
[-C--:B------:R-:W-:Y:S01]  /*16050*/  IADD3 R0, P1, R0, R154.reuse, RZ ;  /* 0x0000009a00007210 */ /* 0x080fe20007f3e0ff */
[----:B-1----:R-:W-:Y:S02]  /*16060*/  IMAD.MOV.U32 R158, RZ, RZ, R156 ;  /* 0x000000ffff9e7224 */ /* 0x002fe400078e009c */
[----:B------:R-:W-:Y:S02]  /*16070*/  IMAD.MOV.U32 R159, RZ, RZ, R8 ;  /* 0x000000ffff9f7224 */ /* 0x000fe400078e0008 */
[----:B------:R-:W-:Y:S01]  /*16080*/  IMAD.X R157, R157, 0x1, R153, P1 ;  /* 0x000000019d9d7824 */ /* 0x000fe200008e0699 */
[----:B------:R-:W-:Y:S01]  /*16090*/  STL [R1+0x40], R156 ;  /* 0x0000409c01007387 */ /* 0x000fe20000100800 */
[----:B------:R-:W-:-:S03]  /*160a0*/  IADD3 R3, P2, R3, R154, RZ ;  /* 0x0000009a03037210 */ /* 0x000fc60007f5e0ff */
[----:B--2---:R-:W2:Y:S04]  /*160b0*/  LDL.LU R2, [R1+0x100] ;  /* 0x0001000001027983 */ /* 0x004ea80000300800 */
[----:B------:R1:W-:Y:S01]  /*160c0*/  LDGSTS.E [R222+0xf80], desc[UR10][R158.64], P0 ;  /* 0x00f800009ede7fae */ /* 0x0003e2000812184a */
[----:B------:R-:W-:-:S03]  /*160d0*/  IMAD.X R5, R5, 0x1, R153, P2 ;  /* 0x0000000105057824 */ /* 0x000fc600010e0699 */
[----:B------:R3:W-:Y:S04]  /*160e0*/  STL [R1+0x3c], R8 ;  /* 0x00003c0801007387 */ /* 0x0007e80000100800 */
[----:B------:R-:W4:Y:S01]  /*160f0*/  LDL.LU R6, [R1+0x140] ;  /* 0x0001400001067983 */ /* 0x000f220000300800 */
[----:B-1----:R-:W-:Y:S02]  /*16100*/  IMAD.MOV.U32 R158, RZ, RZ, R0 ;  /* 0x000000ffff9e7224 */ /* 0x002fe400078e0000 */
[----:B------:R-:W-:Y:S01]  /*16110*/  IMAD.MOV.U32 R159, RZ, RZ, R157 ;  /* 0x000000ffff9f7224 */ /* 0x000fe200078e009d */
[----:B---3--:R-:W5:Y:S04]  /*16120*/  LDL.LU R8, [R1+0x414] ;  /* 0x0004140001087983 */ /* 0x008f680000300800 */
[----:B------:R-:W3:Y:S04]  /*16130*/  LDL.LU R156, [R1+0x13c] ;  /* 0x00013c00019c7983 */ /* 0x000ee80000300800 */
[----:B------:R-:W-:Y:S04]  /*16140*/  STL [R1+0x80], R0 ;  /* 0x0000800001007387 */ /* 0x000fe80000100800 */
[----:B------:R1:W-:Y:S04]  /*16150*/  STL [R1+0x7c], R157 ;  /* 0x00007c9d01007387 */ /* 0x0003e80000100800 */
[----:B------:R1:W-:Y:S04]  /*16160*/  LDGSTS.E [R222+0x1380], desc[UR10][R158.64], P0 ;  /* 0x013800009ede7fae */ /* 0x0003e8000812184a */
[----:B------:R-:W-:Y:S04]  /*16170*/  STL [R1+0xc0], R3 ;  /* 0x0000c00301007387 */ /* 0x000fe80000100800 */
[----:B-1----:R-:W3:Y:S01]  /*16180*/  LDL.LU R157, [R1+0x180] ;  /* 0x00018000019d7983 */ /* 0x002ee20000300800 */
[----:B------:R-:W-:-:S02]  /*16190*/  IMAD.MOV.U32 R158, RZ, RZ, R3 ;  /* 0x000000ffff9e7224 */ /* 0x000fc400078e0003 */
[----:B------:R-:W-:Y:S01]  /*161a0*/  IMAD.MOV.U32 R159, RZ, RZ, R5 ;  /* 0x000000ffff9f7224 */ /* 0x000fe200078e0005 */
[----:B------:R1:W-:Y:S04]  /*161b0*/  STL [R1+0xbc], R5 ;  /* 0x0000bc0501007387 */ /* 0x0003e80000100800 */
[----:B------:R-:W3:Y:S04]  /*161c0*/  LDL.LU R0, [R1+0x1c0] ;  /* 0x0001c00001007983 */ /* 0x000ee80000300800 */
[----:B------:R2:W-:Y:S04]  /*161d0*/  LDGSTS.E [R222+0x1780], desc[UR10][R158.64], P0 ;  /* 0x017800009ede7fae */ /* 0x0005e8000812184a */
[----:B-1----:R-:W5:Y:S04]  /*161e0*/  LDL.LU R5, [R1+0x410] ;  /* 0x0004100001057983 */ /* 0x002f680000300800 */
[----:B------:R-:W3:Y:S04]  /*161f0*/  LDL.LU R3, [R1+0x1bc] ;  /* 0x0001bc0001037983 */ /* 0x000ee80000300800 */
[----:B------:R-:W3:Y:S01]  /*16200*/  LDL.LU R159, [R1+0xfc] ;  /* 0x0000fc00019f7983 */ /* 0x000ee20000300800 */
[----:B--2---:R-:W-:-:S05]  /*16210*/  IADD3 R2, P1, R2, R154, RZ ;  /* 0x0000009a02027210 */ /* 0x004fca0007f3e0ff */
[----:B------:R-:W-:Y:S01]  /*16220*/  IMAD.MOV.U32 R158, RZ, RZ, R2 ;  /* 0x000000ffff9e7224 */ /* 0x000fe200078e0002 */
[----:B----4-:R-:W-:Y:S01]  /*16230*/  IADD3 R6, P2, R6, R154, RZ ;  /* 0x0000009a06067210 */ /* 0x010fe20007f5e0ff */
[----:B------:R1:W-:Y:S04]  /*16240*/  STL [R1+0x100], R2 ;  /* 0x0001000201007387 */ /* 0x0003e80000100800 */
[--C-:B---3--:R-:W-:Y:S02]  /*16250*/  IMAD.X R156, R156, 0x1, R153.reuse, P2 ;  /* 0x000000019c9c7824 */ /* 0x108fe400010e0699 */
[----:B------:R-:W-:-:S05]  /*16260*/  IMAD.X R159, R159, 0x1, R153, P1 ;  /* 0x000000019f9f7824 */ /* 0x000fca00008e0699 */
[----:B------:R2:W-:Y:S04]  /*16270*/  STL [R1+0xfc], R159 ;  /* 0x0000fc9f01007387 */ /* 0x0005e80000100800 */
[----:B------:R3:W-:Y:S04]  /*16280*/  LDGSTS.E [R222+0x1b80], desc[UR10][R158.64], P0 ;  /* 0x01b800009ede7fae */ /* 0x0007e8000812184a */
[----:B------:R4:W-:Y:S04]  /*16290*/  STL [R1+0x140], R6 ;  /* 0x0001400601007387 */ /* 0x0009e80000100800 */
[----:B-1----:R-:W4:Y:S01]  /*162a0*/  LDL.LU R2, [R1+0x240] ;  /* 0x0002400001027983 */ /* 0x002f220000300800 */
[----:B---3--:R-:W-:-:S02]  /*162b0*/  IMAD.MOV.U32 R158, RZ, RZ, R6 ;  /* 0x000000ffff9e7224 */ /* 0x008fc400078e0006 */
[----:B--2---:R-:W-:Y:S01]  /*162c0*/  IMAD.MOV.U32 R159, RZ, RZ, R156 ;  /* 0x000000ffff9f7224 */ /* 0x004fe200078e009c */
[----:B------:R1:W-:Y:S04]  /*162d0*/  STL [R1+0x13c], R156 ;  /* 0x00013c9c01007387 */ /* 0x0003e80000100800 */
[----:B----4-:R-:W2:Y:S04]  /*162e0*/  LDL.LU R6, [R1+0x23c] ;  /* 0x00023c0001067983 */ /* 0x010ea80000300800 */
[----:B------:R3:W-:Y:S04]  /*162f0*/  LDGSTS.E [R222+0x1f80], desc[UR10][R158.64], P0 ;  /* 0x01f800009ede7fae */ /* 0x0007e8000812184a */
[----:B-1----:R-:W4:Y:S04]  /*16300*/  LDL.LU R156, [R1+0x2c0] ;  /* 0x0002c000019c7983 */ /* 0x002f280000300800 */
[----:B------:R-:W2:Y:S01]  /*16310*/  LDL.LU R159, [R1+0x17c] ;  /* 0x00017c00019f7983 */ /* 0x000ea20000300800 */
[----:B------:R-:W-:-:S02]  /*16320*/  IADD3 R157, P1, R157, R154, RZ ;  /* 0x0000009a9d9d7210 */ /* 0x000fc40007f3e0ff */
[----:B------:R-:W-:-:S03]  /*16330*/  IADD3 R0, P2, R0, R154, RZ ;  /* 0x0000009a00007210 */ /* 0x000fc60007f5e0ff */
[----:B---3--:R-:W-:Y:S02]  /*16340*/  IMAD.MOV.U32 R158, RZ, RZ, R157 ;  /* 0x000000ffff9e7224 */ /* 0x008fe400078e009d */
[--C-:B------:R-:W-:Y:S01]  /*16350*/  IMAD.X R3, R3, 0x1, R153.reuse, P2 ;  /* 0x0000000103037824 */ /* 0x100fe200010e0699 */
[----:B------:R1:W-:Y:S01]  /*16360*/  STL [R1+0x180], R157 ;  /* 0x0001809d01007387 */ /* 0x0003e20000100800 */
[----:B--2---:R-:W-:-:S05]  /*16370*/  IMAD.X R159, R159, 0x1, R153, P1 ;  /* 0x000000019f9f7824 */ /* 0x004fca00008e0699 */
        /* <DEDUP_REMOVED lines=10> */
[----:B------:R-:W2:Y:S04]  /*16420*/  LDL.LU R158, [R1+0x1fc] ;  /* 0x0001fc00019e7983 */ /* 0x000ea80000300800 */
[----:B------:R-:W3:Y:S01]  /*16430*/  LDL.LU R159, [R1+0x200] ;  /* 0x00020000019f7983 */ /* 0x000ee20000300800 */
[----:B------:R-:W-:-:S05]  /*16440*/  IADD3 R2, P2, R2, R154, RZ ;  /* 0x0000009a02027210 */ /* 0x000fca0007f5e0ff */
[----:B------:R-:W-:Y:S01]  /*16450*/  IMAD.X R6, R6, 0x1, R153, P2 ;  /* 0x0000000106067824 */ /* 0x000fe200010e0699 */
[----:B---3--:R-:W-:-:S05]  /*16460*/  IADD3 R159, P1, R159, R154, RZ ;  /* 0x0000009a9f9f7210 */ /* 0x008fca0007f3e0ff */
[----:B--2---:R-:W-:Y:S01]  /*16470*/  IMAD.X R158, R158, 0x1, R153, P1 ;  /* 0x000000019e9e7824 */ /* 0x004fe200008e0699 */
[----:B------:R1:W-:Y:S04]  /*16480*/  STL [R1+0x200], R159 ;  /* 0x0002009f01007387 */ /* 0x0003e80000100800 */
[----:B------:R2:W-:Y:S01]  /*16490*/  STL [R1+0x1fc], R158 ;  /* 0x0001fc9e01007387 */ /* 0x0005e20000100800 */
[----:B-1----:R-:W-:-:S04]  /*164a0*/  LOP3.LUT R159, R159, R158, RZ, 0x3c, !PT ;  /* 0x0000009e9f9f7212 */ /* 0x002fc800078e3cff */
[----:B--2---:R-:W-:-:S04]  /*164b0*/  LOP3.LUT R158, R159, R158, RZ, 0x3c, !PT ;  /* 0x0000009e9f9e7212 */ /* 0x004fc800078e3cff */
[----:B------:R-:W-:Y:S01]  /*164c0*/  LOP3.LUT R159, R159, R158, RZ, 0x3c, !PT ;  /* 0x0000009e9f9f7212 */ /* 0x000fe200078e3cff */
[----:B------:R-:W-:Y:S04]  /*164d0*/  STL [R1+0x240], R2 ;  /* 0x0002400201007387 */ /* 0x000fe80000100800 */
[----:B------:R1:W-:Y:S04]  /*164e0*/  LDGSTS.E [R222+0x2b80], desc[UR10][R158.64], P0 ;  /* 0x02b800009ede7fae */ /* 0x0003e8000812184a */
[----:B------:R2:W-:Y:S01]  /*164f0*/  STL [R1+0x23c], R6 ;  /* 0x00023c0601007387 */ /* 0x0005e20000100800 */
[----:B-1----:R-:W-:-:S02]  /*16500*/  IMAD.MOV.U32 R158, RZ, RZ, R2 ;  /* 0x000000ffff9e7224 */ /* 0x002fc400078e0002 */
[----:B------:R-:W-:Y:S02]  /*16510*/  IMAD.MOV.U32 R159, RZ, RZ, R6 ;  /* 0x000000ffff9f7224 */ /* 0x000fe400078e0006 */
[----:B--2---:R-:W5:Y:S04]  /*16520*/  LDL.LU R6, [R1+0x40c] ;  /* 0x00040c0001067983 */ /* 0x004f680000300800 */
[----:B------:R-:W5:Y:S04]  /*16530*/  LDL.LU R2, [R1+0x408] ;  /* 0x0004080001027983 */ /* 0x000f680000300800 */
[----:B------:R1:W-:Y:S04]  /*16540*/  LDGSTS.E [R222+0x2f80], desc[UR10][R158.64], P0 ;  /* 0x02f800009ede7fae */ /* 0x0003e8000812184a */
[----:B------:R-:W2:Y:S04]  /*16550*/  LDL.LU R158, [R1+0x27c] ;  /* 0x00027c00019e7983 */ /* 0x000ea80000300800 */
[----:B------:R-:W1:Y:S01]  /*16560*/  LDL.LU R159, [R1+0x280] ;  /* 0x00028000019f7983 */ /* 0x000e620000300800 */
[----:B------:R-:W-:-:S05]  /*16570*/  IADD3 R156, P2, R156, R154, RZ ;  /* 0x0000009a9c9c7210 */ /* 0x000fca0007f5e0ff */
[----:B------:R-:W-:Y:S01]  /*16580*/  IMAD.X R157, R157, 0x1, R153, P2 ;  /* 0x000000019d9d7824 */ /* 0x000fe200010e0699 */
[----:B-1----:R-:W-:-:S05]  /*16590*/  IADD3 R159, P1, R159, R154, RZ ;  /* 0x0000009a9f9f7210 */ /* 0x002fca0007f3e0ff */
        /* <DEDUP_REMOVED lines=16> */
[----:B----4-:R-:W-:-:S05]  /*166a0*/  IADD3 R3, P2, R3, R154, RZ ;  /* 0x0000009a03037210 */ /* 0x010fca0007f5e0ff */
        /* <DEDUP_REMOVED lines=13> */
[----:B--2---:R1:W5:Y:S04]  /*16780*/  LDL.LU R0, [R1+0x3fc] ;  /* 0x0003fc0001007983 */ /* 0x0043680000300800 */
[----:B------:R1:W-:Y:S01]  /*16790*/  LDGSTS.E [R222+0x3f80], desc[UR10][R158.64], P0 ;  /* 0x03f800009ede7fae */ /* 0x0003e2000812184a */
[----:B------:R-:W2:Y:S01]  /*167a0*/  S2R R3, SR_TID.X ;  /* 0x0000000000037919 */ /* 0x000ea20000002100 */
[----:B------:R-:W-:Y:S02]  /*167b0*/  UMOV UR4, UR6 ;  /* 0x0000000600047c82 */ /* 0x000fe40008000000 */
[----:B------:R-:W0:Y:S04]  /*167c0*/  LDGDEPBAR ;  /* 0x00000000000079af */ /* 0x000e280000000000 */
[----:B------:R-:W3:Y:S01]  /*167d0*/  LDL R159, [R1+0x344] ;  /* 0x00034400019f7983 */ /* 0x000ee20000100800 */
[----:B--2---:R-:W-:-:S04]  /*167e0*/  SHF.R.U32.HI R3, RZ, 0x6, R3 ;  /* 0x00000006ff037819 */ /* 0x004fc80000011603 */
[----:B------:R-:W-:Y:S02]  /*167f0*/  SGXT.U32 R3, R3, 0x1 ;  /* 0x000000010303781a */ /* 0x000fe40000000000 */
[----:B---3--:R-:W-:-:S13]  /*16800*/  ISETP.NE.U32.AND P0, PT, R159, UR6, PT ;  /* 0x000000069f007c0c */ /* 0x008fda000bf05070 */
[----:B-1----:R-:W-:Y:S05]  /*16810*/  @P0 BRA `(.L_x_1) ;  /* 0xffffff84005c0947 */ /* 0x002fea000383ffff */
.L_x_0:
[----:B-----5:R-:W1:Y:S01]  /*16820*/  S2R R5, SR_TID.X ;  /* 0x0000000000057919 */ /* 0x020e620000002100 */
[----:B------:R-:W-:Y:S02]  /*16830*/  WARPGROUP.DEPBAR.LE gsb0, 0x0 ;  /* 0x00008000000079c5 */ /* 0x000fe40000010000 */
[----:B------:R-:W-:-:S04]  /*16840*/  DEPBAR.LE SB0, 0x0 ;  /* 0x000080000000791a */ /* 0x000fc80000000000 */
[----:B------:R-:W2:Y:S01]  /*16850*/  S2R R159, SR_TID.X ;  /* 0x00000000009f7919 */ /* 0x000ea20000002100 */
[----:B------:R-:W3:Y:S01]  /*16860*/  LDL.LU R158, [R1+0x350] ;  /* 0x00035000019e7983 */ /* 0x000ee20000300800 */
[----:B------:R-:W-:Y:S01]  /*16870*/  LOP3.LUT R20, R0, R3, RZ, 0xfc, !PT ;  /* 0x0000000300147212 */ /* 0x000fe200078efcff */
[----:B------:R-:W-:Y:S01]  /*16880*/  ULDC UR6, c[0x0][0x248] ;  /* 0x0000920000067ab9 */ /* 0x000fe20000000800 */
[----:B------:R-:W-:Y:S01]  /*16890*/  ULDC UR4, c[0x0][0x244] ;  /* 0x0000910000047ab9 */ /* 0x000fe20000000800 */
[C---:B-1----:R-:W-:Y:S02]  /*168a0*/  IMAD.SHL.U32 R2, R5.reuse, 0x8, RZ ;  /* 0x0000000805027824 */ /* 0x042fe400078e00ff */
[C---:B------:R-:W-:Y:S02]  /*168b0*/  IMAD.SHL.U32 R4, R5.reuse, 0x80, RZ ;  /* 0x0000008005047824 */ /* 0x040fe400078e00ff */
[----:B------:R-:W-:Y:S01]  /*168c0*/  IMAD.SHL.U32 R6, R5, 0x10, RZ ;  /* 0x0000001005067824 */ /* 0x000fe200078e00ff */
[----:B------:R-:W-:-:S02]  /*168d0*/  LOP3.LUT R2, R2, 0x380, RZ, 0xc0, !PT ;  /* 0x0000038002027812 */ /* 0x000fc400078ec0ff */
[----:B------:R-:W-:Y:S02]  /*168e0*/  LOP3.LUT R5, R4, 0x400, RZ, 0xc0, !PT ;  /* 0x0000040004057812 */ /* 0x000fe400078ec0ff */
[----:B------:R-:W-:Y:S02]  /*168f0*/  LOP3.LUT R109, R6, 0x70, RZ, 0xc0, !PT ;  /* 0x00000070066d7812 */ /* 0x000fe400078ec0ff */
[----:B------:R-:W-:Y:S02]  /*16900*/  IADD3 R2, R2, UR8, R5 ;  /* 0x0000000802027c10 */ /* 0x000fe4000fffe005 */
[----:B--2---:R-:W-:-:S03]  /*16910*/  LOP3.LUT R159, R159, 0x7f, RZ, 0xc0, !PT ;  /* 0x0000007f9f9f7812 */ /* 0x004fc600078ec0ff */
[----:B------:R-:W-:Y:S01]  /*16920*/  IMAD.IADD R109, R109, 0x1, R2 ;  /* 0x000000016d6d7824 */ /* 0x000fe200078e0202 */
[----:B------:R-:W-:Y:S01]  /*16930*/  BAR.SYNC.DEFER_BLOCKING 0x0 ;  /* 0x0000000000007b1d */ /* 0x000fe20000010000 */
[----:B------:R-:W-:-:S05]  /*16940*/  LEA R2, R159, UR8, 0x4 ;  /* 0x000000089f027c11 */ /* 0x000fca000f8e20ff */
[----:B------:R-:W-:Y:S02]  /*16950*/  STSM.16.M88.4 [R109], R24 ;  /* 0x000000186d007844 */ /* 0x000fe40000000200 */
[----:B------:R-:W-:Y:S06]  /*16960*/  BAR.SYNC.DEFER_BLOCKING 0x0 ;  /* 0x0000000000007b1d */ /* 0x000fec0000010000 */
[----:B------:R-:W1:Y:S02]  /*16970*/  LDS.128 R112, [R2] ;  /* 0x0000000002707984 */ /* 0x000e640000000c00 */
[----:B------:R-:W-:Y:S06]  /*16980*/  BAR.SYNC.DEFER_BLOCKING 0x0 ;  /* 0x0000000000007b1d */ /* 0x000fec0000010000 */
[----:B------:R2:W-:Y:S02]  /*16990*/  STSM.16.M88.4 [R109], R28 ;  /* 0x0000001c6d007844 */ /* 0x0005e40000000200 */
[----:B------:R-:W-:Y:S01]  /*169a0*/  BAR.SYNC.DEFER_BLOCKING 0x0 ;  /* 0x0000000000007b1d */ /* 0x000fe20000010000 */
[----:B--2---:R-:W-:-:S05]  /*169b0*/  IMAD R28, R20, UR6, RZ ;  /* 0x00000006141c7c24 */ /* 0x004fca000f8e02ff */
[----:B------:R-:W2:Y:S02]  /*169c0*/  LDS.128 R104, [R2] ;  /* 0x0000000002687984 */ /* 0x000ea40000000c00 */
[----:B------:R-:W-:Y:S06]  /*169d0*/  BAR.SYNC.DEFER_BLOCKING 0x0 ;  /* 0x0000000000007b1d */ /* 0x000fec0000010000 */
[----:B------:R-:W-:Y:S02]  /*169e0*/  STSM.16.M88.4 [R109], R32 ;  /* 0x000000206d007844 */ /* 0x000fe40000000200 */
[----:B------:R-:W-:Y:S06]  /*169f0*/  BAR.SYNC.DEFER_BLOCKING 0x0 ;  /* 0x0000000000007b1d */ /* 0x000fec0000010000 */
[----:B------:R-:W4:Y:S02]  /*16a00*/  LDS.128 R100, [R2] ;  /* 0x0000000002647984 */ /* 0x000f240000000c00 */
[----:B------:R-:W-:Y:S06]  /*16a10*/  BAR.SYNC.DEFER_BLOCKING 0x0 ;  /* 0x0000000000007b1d */ /* 0x000fec0000010000 */
[----:B------:R-:W-:Y:S02]  /*16a20*/  STSM.16.M88.4 [R109], R36 ;  /* 0x000000246d007844 */ /* 0x000fe40000000200 */
[----:B------:R-:W-:Y:S06]  /*16a30*/  BAR.SYNC.DEFER_BLOCKING 0x0 ;  /* 0x0000000000007b1d */ /* 0x000fec0000010000 */
[----:B------:R-:W4:Y:S02]  /*16a40*/  LDS.128 R96, [R2] ;  /* 0x0000000002607984 */ /* 0x000f240000000c00 */
[----:B------:R-:W-:Y:S06]  /*16a50*/  BAR.SYNC.DEFER_BLOCKING 0x0 ;  /* 0x0000000000007b1d */ /* 0x000fec0000010000 */
[----:B------:R1:W-:Y:S02]  /*16a60*/  STSM.16.M88.4 [R109], R40 ;  /* 0x000000286d007844 */ /* 0x0003e40000000200 */
[----:B------:R-:W-:Y:S01]  /*16a70*/  BAR.SYNC.DEFER_BLOCKING 0x0 ;  /* 0x0000000000007b1d */ /* 0x000fe20000010000 */
[C---:B---3--:R-:W-:Y:S01]  /*16a80*/  ISETP.GE.AND P0, PT, R158.reuse, R156, PT ;  /* 0x0000009c9e00720c */ /* 0x048fe20003f06270 */
[----:B------:R-:W-:-:S04]  /*16a90*/  IMAD R108, R158, UR4, RZ ;  /* 0x000000049e6c7c24 */ /* 0x000fc8000f8e02ff */
[----:B------:R-:W-:Y:S01]  /*16aa0*/  ULDC.64 UR4, c[0x0][0x220] ;  /* 0x0000880000047ab9 */ /* 0x000fe20000000a00 */
[----:B------:R-:W-:Y:S02]  /*16ab0*/  ISETP.LT.AND P1, PT, R20, R157, !P0 ;  /* 0x0000009d1400720c */ /* 0x000fe40004721270 */
[----:B-1----:R-:W-:-:S04]  /*16ac0*/  LEA R40, P2, R108, UR4, 0x2 ;  /* 0x000000046c287c11 */ /* 0x002fc8000f8410ff */
[----:B------:R-:W-:Y:S02]  /*16ad0*/  LEA.HI.X.SX32 R41, R108, UR5, 0x2, P2 ;  /* 0x000000056c297c11 */ /* 0x000fe400090f16ff */
[C---:B------:R-:W-:Y:S01]  /*16ae0*/  LEA R42, P2, R28.reuse, R40, 0x2 ;  /* 0x000000281c2a7211 */ /* 0x040fe200078410ff */
[----:B------:R-:W1:Y:S03]  /*16af0*/  LDS.128 R92, [R2] ;  /* 0x00000000025c7984 */ /* 0x000e660000000c00 */
[----:B------:R-:W-:Y:S01]  /*16b00*/  LEA.HI.X.SX32 R43, R28, R41, 0x2, P2 ;  /* 0x000000291c2b7211 */ /* 0x000fe200010f16ff */
[----:B------:R-:W-:Y:S06]  /*16b10*/  BAR.SYNC.DEFER_BLOCKING 0x0 ;  /* 0x0000000000007b1d */ /* 0x000fec0000010000 */
[----:B------:R3:W-:Y:S02]  /*16b20*/  STSM.16.M88.4 [R109], R44 ;  /* 0x0000002c6d007844 */ /* 0x0007e40000000200 */
[----:B------:R-:W-:Y:S01]  /*16b30*/  BAR.SYNC.DEFER_BLOCKING 0x0 ;  /* 0x0000000000007b1d */ /* 0x000fe20000010000 */
[----:B---3--:R-:W-:-:S02]  /*16b40*/  LOP3.LUT R46, R0, 0x2, R3, 0xfe, !PT ;  /* 0x00000002002e7812 */ /* 0x008fc400078efe03 */
[--C-:B------:R-:W-:Y:S02]  /*16b50*/  LOP3.LUT R44, R0, 0x4, R3.reuse, 0xfe, !PT ;  /* 0x00000004002c7812 */ /* 0x100fe400078efe03 */
[CC--:B------:R-:W-:Y:S01]  /*16b60*/  ISETP.LT.AND P2, PT, R46.reuse, R157.reuse, !P0 ;  /* 0x0000009d2e00720c */ /* 0x0c0fe20004741270 */
[----:B------:R-:W-:Y:S01]  /*16b70*/  IMAD R45, R46, UR6, RZ ;  /* 0x000000062e2d7c24 */ /* 0x000fe2000f8e02ff */
[--C-:B------:R-:W-:Y:S01]  /*16b80*/  LOP3.LUT R46, R0, 0x6, R3.reuse, 0xfe, !PT ;  /* 0x00000006002e7812 */ /* 0x100fe200078efe03 */
[C---:B------:R-:W-:Y:S01]  /*16b90*/  IMAD R47, R44.reuse, UR6, RZ ;  /* 0x000000062c2f7c24 */ /* 0x040fe2000f8e02ff */
[-C--:B------:R-:W-:Y:S02]  /*16ba0*/  ISETP.LT.AND P3, PT, R44, R157.reuse, !P0 ;  /* 0x0000009d2c00720c */ /* 0x080fe40004761270 */
[----:B------:R-:W-:Y:S01]  /*16bb0*/  ISETP.LT.AND P4, PT, R46, R157, !P0 ;  /* 0x0000009d2e00720c */ /* 0x000fe20004781270 */
[----:B------:R-:W3:Y:S01]  /*16bc0*/  LDS.128 R88, [R2] ;  /* 0x0000000002587984 */ /* 0x000ee20000000c00 */
[----:B------:R-:W-:Y:S06]  /*16bd0*/  BAR.SYNC.DEFER_BLOCKING 0x0 ;  /* 0x0000000000007b1d */ /* 0x000fec0000010000 */
[----:B------:R2:W-:Y:S02]  /*16be0*/  STSM.16.M88.4 [R109], R48 ;  /* 0x000000306d007844 */ /* 0x0005e40000000200 */
[----:B------:R-:W-:Y:S01]  /*16bf0*/  BAR.SYNC.DEFER_BLOCKING 0x0 ;  /* 0x0000000000007b1d */ /* 0x000fe20000010000 */
[----:B--2---:R-:W-:Y:S01]  /*16c00*/  LOP3.LUT R48, R0, 0x8, R3, 0xfe, !PT ;  /* 0x0000000800307812 */ /* 0x004fe200078efe03 */
[----:B------:R-:W-:Y:S01]  /*16c10*/  IMAD R49, R46, UR6, RZ ;  /* 0x000000062e317c24 */ /* 0x000fe2000f8e02ff */
[----:B------:R-:W-:-:S02]  /*16c20*/  LEA R46, P5, R47, R40, 0x2 ;  /* 0x000000282f2e7211 */ /* 0x000fc400078a10ff */
[--C-:B------:R-:W-:Y:S01]  /*16c30*/  LOP3.LUT R50, R0, 0xa, R3.reuse, 0xfe, !PT ;  /* 0x0000000a00327812 */ /* 0x100fe200078efe03 */
[----:B------:R-:W-:Y:S01]  /*16c40*/  IMAD R51, R48, UR6, RZ ;  /* 0x0000000630337c24 */ /* 0x000fe2000f8e02ff */
[----:B------:R-:W-:Y:S01]  /*16c50*/  LEA.HI.X.SX32 R47, R47, R41, 0x2, P5 ;  /* 0x000000292f2f7211 */ /* 0x000fe200028f16ff */
[----:B------:R-:W2:Y:S01]  /*16c60*/  LDS.128 R36, [R2] ;  /* 0x0000000002247984 */ /* 0x000ea20000000c00 */
[----:B------:R-:W-:Y:S06]  /*16c70*/  BAR.SYNC.DEFER_BLOCKING 0x0 ;  /* 0x0000000000007b1d */ /* 0x000fec0000010000 */
[----:B------:R4:W-:Y:S02]  /*16c80*/  STSM.16.M88.4 [R109], R52 ;  /* 0x000000346d007844 */ /* 0x0009e40000000200 */
[----:B------:R-:W-:Y:S01]  /*16c90*/  BAR.SYNC.DEFER_BLOCKING 0x0 ;  /* 0x0000000000007b1d */ /* 0x000fe20000010000 */
[----:B----4-:R-:W-:-:S05]  /*16ca0*/  LOP3.LUT R52, R0, 0xc, R3, 0xfe, !PT ;  /* 0x0000000c00347812 */ /* 0x010fca00078efe03 */
[----:B------:R-:W4:Y:S02]  /*16cb0*/  LDS.128 R32, [R2] ;  /* 0x0000000002207984 */ /* 0x000f240000000c00 */
        /* <DEDUP_REMOVED lines=31> */
[----:B------:R1:W-:Y:S01]  /*16eb0*/  @P1 STG.E desc[UR10][R42.64], R112 ;  /* 0x000000702a001986 */ /* 0x0003e2000c10190a */
[----:B------:R-:W-:-:S04]  /*16ec0*/  LEA R44, P1, R45, R40, 0x2 ;  /* 0x000000282d2c7211 */ /* 0x000fc800078210ff */
[----:B------:R-:W-:Y:S02]  /*16ed0*/  LEA.HI.X.SX32 R45, R45, R41, 0x2, P1 ;  /* 0x000000292d2d7211 */ /* 0x000fe400008f16ff */
[----:B------:R-:W-:-:S03]  /*16ee0*/  ISETP.LT.AND P1, PT, R48, R157, !P0 ;  /* 0x0000009d3000720c */ /* 0x000fc60004721270 */
[----:B------:R-:W-:Y:S01]  /*16ef0*/  @P2 STG.E desc[UR10][R44.64], R113 ;  /* 0x000000712c002986 */ /* 0x000fe2000c10190a */
[-C--:B------:R-:W-:Y:S02]  /*16f00*/  LEA R48, P2, R51, R40.reuse, 0x2 ;  /* 0x0000002833307211 */ /* 0x080fe400078410ff */
[C---:B-1----:R-:W-:Y:S01]  /*16f10*/  LEA R42, P6, R49.reuse, R40, 0x2 ;  /* 0x00000028312a7211 */ /* 0x042fe200078c10ff */
[----:B------:R1:W-:Y:S01]  /*16f20*/  @P3 STG.E desc[UR10][R46.64], R114 ;  /* 0x000000722e003986 */ /* 0x0003e2000c10190a */
[C---:B------:R-:W-:Y:S01]  /*16f30*/  ISETP.LT.AND P3, PT, R52.reuse, R157, !P0 ;  /* 0x0000009d3400720c */ /* 0x040fe20004761270 */
[----:B------:R-:W-:Y:S01]  /*16f40*/  IMAD R52, R52, UR6, RZ ;  /* 0x0000000634347c24 */ /* 0x000fe2000f8e02ff */
[-C--:B------:R-:W-:Y:S02]  /*16f50*/  LEA.HI.X.SX32 R43, R49, R41.reuse, 0x2, P6 ;  /* 0x00000029312b7211 */ /* 0x080fe400030f16ff */
[----:B------:R-:W-:Y:S01]  /*16f60*/  LEA.HI.X.SX32 R49, R51, R41, 0x2, P2 ;  /* 0x0000002933317211 */ /* 0x000fe200010f16ff */
[C---:B------:R-:W-:Y:S01]  /*16f70*/  IMAD R51, R50.reuse, UR6, RZ ;  /* 0x0000000632337c24 */ /* 0x040fe2000f8e02ff */
[----:B------:R-:W-:Y:S01]  /*16f80*/  ISETP.LT.AND P2, PT, R50, R157, !P0 ;  /* 0x0000009d3200720c */ /* 0x000fe20004741270 */
[----:B------:R3:W-:Y:S01]  /*16f90*/  @P4 STG.E desc[UR10][R42.64], R115 ;  /* 0x000000732a004986 */ /* 0x0007e2000c10190a */
[----:B------:R-:W-:-:S03]  /*16fa0*/  LOP3.LUT R50, R0, 0xe, R3, 0xfe, !PT ;  /* 0x0000000e00327812 */ /* 0x000fc600078efe03 */
[----:B------:R2:W-:Y:S01]  /*16fb0*/  @P1 STG.E desc[UR10][R48.64], R104 ;  /* 0x0000006830001986 */ /* 0x0005e2000c10190a */
[----:B-1----:R-:W-:Y:S02]  /*16fc0*/  LOP3.LUT R46, R0, 0x10, R3, 0xfe, !PT ;  /* 0x00000010002e7812 */ /* 0x002fe400078efe03 */
[CC--:B------:R-:W-:Y:S02]  /*16fd0*/  LEA R44, P1, R51.reuse, R40.reuse, 0x2 ;  /* 0x00000028332c7211 */ /* 0x0c0fe400078210ff */
[C---:B------:R-:W-:Y:S01]  /*16fe0*/  ISETP.LT.AND P4, PT, R50.reuse, R157, !P0 ;  /* 0x0000009d3200720c */ /* 0x040fe20004781270 */
[----:B------:R-:W-:Y:S01]  /*16ff0*/  IMAD R50, R50, UR6, RZ ;  /* 0x0000000632327c24 */ /* 0x000fe2000f8e02ff */
[----:B------:R-:W-:Y:S02]  /*17000*/  LEA.HI.X.SX32 R45, R51, R41, 0x2, P1 ;  /* 0x00000029332d7211 */ /* 0x000fe400008f16ff */
[-C--:B---3--:R-:W-:Y:S02]  /*17010*/  LEA R42, P5, R52, R40.reuse, 0x2 ;  /* 0x00000028342a7211 */ /* 0x088fe400078a10ff */
[C---:B------:R-:W-:Y:S01]  /*17020*/  ISETP.LT.AND P1, PT, R46.reuse, R157, !P0 ;  /* 0x0000009d2e00720c */ /* 0x040fe20004721270 */
[----:B--2---:R-:W-:Y:S01]  /*17030*/  IMAD R49, R46, UR6, RZ ;  /* 0x000000062e317c24 */ /* 0x004fe2000f8e02ff */
[----:B------:R1:W-:Y:S01]  /*17040*/  @P2 STG.E desc[UR10][R44.64], R105 ;  /* 0x000000692c002986 */ /* 0x0003e2000c10190a */
[----:B------:R-:W-:-:S02]  /*17050*/  LEA R46, P6, R50, R40, 0x2 ;  /* 0x00000028322e7211 */ /* 0x000fc400078c10ff */
[-C--:B------:R-:W-:Y:S02]  /*17060*/  LEA.HI.X.SX32 R43, R52, R41.reuse, 0x2, P5 ;  /* 0x00000029342b7211 */ /* 0x080fe400028f16ff */
[C---:B------:R-:W-:Y:S02]  /*17070*/  LEA R48, P2, R49.reuse, R40, 0x2 ;  /* 0x0000002831307211 */ /* 0x040fe400078410ff */
[--C-:B------:R-:W-:Y:S01]  /*17080*/  LOP3.LUT R52, R0, 0x12, R3.reuse, 0xfe, !PT ;  /* 0x0000001200347812 */ /* 0x100fe200078efe03 */
[----:B------:R2:W-:Y:S01]  /*17090*/  @P3 STG.E desc[UR10][R42.64], R106 ;  /* 0x0000006a2a003986 */ /* 0x0005e2000c10190a */
[-C--:B------:R-:W-:Y:S02]  /*170a0*/  LEA.HI.X.SX32 R47, R50, R41.reuse, 0x2, P6 ;  /* 0x00000029322f7211 */ /* 0x080fe400030f16ff */
[----:B------:R-:W-:Y:S02]  /*170b0*/  LEA.HI.X.SX32 R49, R49, R41, 0x2, P2 ;  /* 0x0000002931317211 */ /* 0x000fe400010f16ff */
[C---:B------:R-:W-:Y:S01]  /*170c0*/  ISETP.LT.AND P2, PT, R52.reuse, R157, !P0 ;  /* 0x0000009d3400720c */ /* 0x040fe20004741270 */
[----:B------:R-:W-:Y:S01]  /*170d0*/  IMAD R52, R52, UR6, RZ ;  /* 0x0000000634347c24 */ /* 0x000fe2000f8e02ff */
[C-C-:B------:R-:W-:Y:S01]  /*170e0*/  LOP3.LUT R50, R0.reuse, 0x14, R3.reuse, 0xfe, !PT ;  /* 0x0000001400327812 */ /* 0x140fe200078efe03 */
[----:B------:R3:W-:Y:S01]  /*170f0*/  @P4 STG.E desc[UR10][R46.64], R107 ;  /* 0x0000006b2e004986 */ /* 0x0007e2000c10190a */
[----:B-1----:R-:W-:-:S02]  /*17100*/  LOP3.LUT R44, R0, 0x16, R3, 0xfe, !PT ;  /* 0x00000016002c7812 */ /* 0x002fc400078efe03 */
[C---:B------:R-:W-:Y:S01]  /*17110*/  ISETP.LT.AND P3, PT, R50.reuse, R157, !P0 ;  /* 0x0000009d3200720c */ /* 0x040fe20004761270 */
[----:B------:R1:W-:Y:S01]  /*17120*/  @P1 STG.E desc[UR10][R48.64], R100 ;  /* 0x0000006430001986 */ /* 0x0003e2000c10190a */
[----:B------:R-:W-:Y:S01]  /*17130*/  IMAD R45, R50, UR6, RZ ;  /* 0x00000006322d7c24 */ /* 0x000fe2000f8e02ff */
[-C--:B--2---:R-:W-:Y:S02]  /*17140*/  LEA R42, P1, R52, R40.reuse, 0x2 ;  /* 0x00000028342a7211 */ /* 0x084fe400078210ff */
[----:B------:R-:W-:Y:S02]  /*17150*/  LOP3.LUT R50, R0, 0x18, R3, 0xfe, !PT ;  /* 0x0000001800327812 */ /* 0x000fe400078efe03 */
[----:B------:R-:W-:Y:S01]  /*17160*/  LEA.HI.X.SX32 R43, R52, R41, 0x2, P1 ;  /* 0x00000029342b7211 */ /* 0x000fe200008f16ff */
[----:B---3--:R-:W-:Y:S01]  /*17170*/  IMAD R47, R44, UR6, RZ ;  /* 0x000000062c2f7c24 */ /* 0x008fe2000f8e02ff */
[CC--:B------:R-:W-:Y:S01]  /*17180*/  ISETP.LT.AND P1, PT, R50.reuse, R157.reuse, !P0 ;  /* 0x0000009d3200720c */ /* 0x0c0fe20004721270 */
[----:B------:R-:W-:Y:S01]  /*17190*/  IMAD R50, R50, UR6, RZ ;  /* 0x0000000632327c24 */ /* 0x000fe2000f8e02ff */
[----:B------:R-:W-:Y:S01]  /*171a0*/  ISETP.LT.AND P4, PT, R44, R157, !P0 ;  /* 0x0000009d2c00720c */ /* 0x000fe20004781270 */
[----:B------:R2:W-:Y:S01]  /*171b0*/  @P2 STG.E desc[UR10][R42.64], R101 ;  /* 0x000000652a002986 */ /* 0x0005e2000c10190a */
[----:B------:R-:W-:-:S02]  /*171c0*/  LEA R44, P5, R45, R40, 0x2 ;  /* 0x000000282d2c7211 */ /* 0x000fc400078a10ff */
[-C--:B------:R-:W-:Y:S02]  /*171d0*/  LEA R46, P6, R47, R40.reuse, 0x2 ;  /* 0x000000282f2e7211 */ /* 0x080fe400078c10ff */
[----:B-1----:R-:W-:Y:S02]  /*171e0*/  LEA R48, P2, R50, R40, 0x2 ;  /* 0x0000002832307211 */ /* 0x002fe400078410ff */
[--C-:B------:R-:W-:Y:S02]  /*171f0*/  LOP3.LUT R52, R0, 0x1a, R3.reuse, 0xfe, !PT ;  /* 0x0000001a00347812 */ /* 0x100fe400078efe03 */
[-C--:B------:R-:W-:Y:S02]  /*17200*/  LEA.HI.X.SX32 R45, R45, R41.reuse, 0x2, P5 ;  /* 0x000000292d2d7211 */ /* 0x080fe400028f16ff */
[-C--:B------:R-:W-:Y:S01]  /*17210*/  LEA.HI.X.SX32 R47, R47, R41.reuse, 0x2, P6 ;  /* 0x000000292f2f7211 */ /* 0x080fe200030f16ff */
[----:B------:R-:W-:Y:S01]  /*17220*/  IMAD R51, R52, UR6, RZ ;  /* 0x0000000634337c24 */ /* 0x000fe2000f8e02ff */
[----:B------:R-:W-:Y:S01]  /*17230*/  LEA.HI.X.SX32 R49, R50, R41, 0x2, P2 ;  /* 0x0000002932317211 */ /* 0x000fe200010f16ff */
[----:B------:R-:W-:Y:S01]  /*17240*/  @P3 STG.E desc[UR10][R44.64], R102 ;  /* 0x000000662c003986 */ /* 0x000fe2000c10190a */
[----:B------:R-:W-:-:S02]  /*17250*/  LOP3.LUT R50, R0, 0x1c, R3, 0xfe, !PT ;  /* 0x0000001c00327812 */ /* 0x000fc400078efe03 */
[-C--:B------:R-:W-:Y:S01]  /*17260*/  ISETP.LT.AND P2, PT, R52, R157.reuse, !P0 ;  /* 0x0000009d3400720c */ /* 0x080fe20004741270 */
[----:B------:R1:W-:Y:S01]  /*17270*/  @P4 STG.E desc[UR10][R46.64], R103 ;  /* 0x000000672e004986 */ /* 0x0003e2000c10190a */
[--C-:B------:R-:W-:Y:S01]  /*17280*/  LOP3.LUT R52, R0, 0x1e, R3.reuse, 0xfe, !PT ;  /* 0x0000001e00347812 */ /* 0x100fe200078efe03 */
[C---:B------:R-:W-:Y:S01]  /*17290*/  IMAD R53, R50.reuse, UR6, RZ ;  /* 0x0000000632357c24 */ /* 0x040fe2000f8e02ff */
[-C--:B------:R-:W-:Y:S01]  /*172a0*/  ISETP.LT.AND P3, PT, R50, R157.reuse, !P0 ;  /* 0x0000009d3200720c */ /* 0x080fe20004761270 */
[----:B------:R3:W-:Y:S01]  /*172b0*/  @P1 STG.E desc[UR10][R48.64], R96 ;  /* 0x0000006030001986 */ /* 0x0007e2000c10190a */
[----:B--2---:R-:W-:Y:S02]  /*172c0*/  LEA R42, P1, R51, R40, 0x2 ;  /* 0x00000028332a7211 */ /* 0x004fe400078210ff */
[C---:B------:R-:W-:Y:S01]  /*172d0*/  ISETP.LT.AND P4, PT, R52.reuse, R157, !P0 ;  /* 0x0000009d3400720c */ /* 0x040fe20004781270 */
[----:B------:R-:W-:Y:S01]  /*172e0*/  IMAD R52, R52, UR6, RZ ;  /* 0x0000000634347c24 */ /* 0x000fe2000f8e02ff */
[----:B------:R-:W-:-:S02]  /*172f0*/  LOP3.LUT R50, R0, 0x20, R3, 0xfe, !PT ;  /* 0x0000002000327812 */ /* 0x000fc400078efe03 */
[----:B------:R-:W-:Y:S02]  /*17300*/  LEA.HI.X.SX32 R43, R51, R41, 0x2, P1 ;  /* 0x00000029332b7211 */ /* 0x000fe400008f16ff */
[C---:B------:R-:W-:Y:S01]  /*17310*/  ISETP.LT.AND P1, PT, R50.reuse, R157, !P0 ;  /* 0x0000009d3200720c */ /* 0x040fe20004721270 */
[----:B------:R-:W-:Y:S01]  /*17320*/  IMAD R50, R50, UR6, RZ ;  /* 0x0000000632327c24 */ /* 0x000fe2000f8e02ff */
[CC--:B-1----:R-:W-:Y:S01]  /*17330*/  LEA R46, P6, R52.reuse, R40.reuse, 0x2 ;  /* 0x00000028342e7211 */ /* 0x0c2fe200078c10ff */
[----:B------:R1:W-:Y:S01]  /*17340*/  @P2 STG.E desc[UR10][R42.64], R97 ;  /* 0x000000612a002986 */ /* 0x0003e2000c10190a */
[-C--:B------:R-:W-:Y:S02]  /*17350*/  LEA R44, P5, R53, R40.reuse, 0x2 ;  /* 0x00000028352c7211 */ /* 0x080fe400078a10ff */
[----:B------:R-:W-:Y:S02]  /*17360*/  LEA.HI.X.SX32 R47, R52, R41, 0x2, P6 ;  /* 0x00000029342f7211 */ /* 0x000fe400030f16ff */
[----:B---3--:R-:W-:-:S02]  /*17370*/  LEA R48, P2, R50, R40, 0x2 ;  /* 0x0000002832307211 */ /* 0x008fc400078410ff */
[--C-:B------:R-:W-:Y:S02]  /*17380*/  LOP3.LUT R52, R0, 0x22, R3.reuse, 0xfe, !PT ;  /* 0x0000002200347812 */ /* 0x100fe400078efe03 */
[-C--:B------:R-:W-:Y:S02]  /*17390*/  LEA.HI.X.SX32 R45, R53, R41.reuse, 0x2, P5 ;  /* 0x00000029352d7211 */ /* 0x080fe400028f16ff */
[----:B------:R-:W-:Y:S01]  /*173a0*/  LEA.HI.X.SX32 R49, R50, R41, 0x2, P2 ;  /* 0x0000002932317211 */ /* 0x000fe200010f16ff */
[----:B------:R-:W-:Y:S01]  /*173b0*/  IMAD R51, R52, UR6, RZ ;  /* 0x0000000634337c24 */ /* 0x000fe2000f8e02ff */
[--C-:B------:R-:W-:Y:S01]  /*173c0*/  LOP3.LUT R50, R0, 0x24, R3.reuse, 0xfe, !PT ;  /* 0x0000002400327812 */ /* 0x100fe200078efe03 */
[----:B------:R-:W-:Y:S01]  /*173d0*/  @P3 STG.E desc[UR10][R44.64], R98 ;  /* 0x000000622c003986 */ /* 0x000fe2000c10190a */
[-C--:B------:R-:W-:Y:S02]  /*173e0*/  ISETP.LT.AND P2, PT, R52, R157.reuse, !P0 ;  /* 0x0000009d3400720c */ /* 0x080fe40004741270 */
[--C-:B------:R-:W-:Y:S01]  /*173f0*/  LOP3.LUT R52, R0, 0x26, R3.reuse, 0xfe, !PT ;  /* 0x0000002600347812 */ /* 0x100fe200078efe03 */
[----:B------:R2:W-:Y:S01]  /*17400*/  @P4 STG.E desc[UR10][R46.64], R99 ;  /* 0x000000632e004986 */ /* 0x0005e2000c10190a */
[CC--:B------:R-:W-:Y:S01]  /*17410*/  ISETP.LT.AND P3, PT, R50.reuse, R157.reuse, !P0 ;  /* 0x0000009d3200720c */ /* 0x0c0fe20004761270 */
[----:B------:R-:W-:Y:S01]  /*17420*/  IMAD R53, R50, UR6, RZ ;  /* 0x0000000632357c24 */ /* 0x000fe2000f8e02ff */
[C---:B------:R-:W-:Y:S01]  /*17430*/  ISETP.LT.AND P4, PT, R52.reuse, R157, !P0 ;  /* 0x0000009d3400720c */ /* 0x040fe20004781270 */
[----:B------:R3:W-:Y:S01]  /*17440*/  @P1 STG.E desc[UR10][R48.64], R92 ;  /* 0x0000005c30001986 */ /* 0x0007e2000c10190a */
[----:B-1----:R-:W-:Y:S01]  /*17450*/  LEA R42, P1, R51, R40, 0x2 ;  /* 0x00000028332a7211 */ /* 0x002fe200078210ff */
[----:B------:R-:W-:Y:S01]  /*17460*/  IMAD R52, R52, UR6, RZ ;  /* 0x0000000634347c24 */ /* 0x000fe2000f8e02ff */
[----:B------:R-:W-:-:S02]  /*17470*/  LOP3.LUT R50, R0, 0x28, R3, 0xfe, !PT ;  /* 0x0000002800327812 */ /* 0x000fc400078efe03 */
[----:B------:R-:W-:Y:S02]  /*17480*/  LEA.HI.X.SX32 R43, R51, R41, 0x2, P1 ;  /* 0x00000029332b7211 */ /* 0x000fe400008f16ff */
[C---:B------:R-:W-:Y:S01]  /*17490*/  ISETP.LT.AND P1, PT, R50.reuse, R157, !P0 ;  /* 0x0000009d3200720c */ /* 0x040fe20004721270 */
[----:B------:R-:W-:Y:S01]  /*174a0*/  IMAD R50, R50, UR6, RZ ;  /* 0x0000000632327c24 */ /* 0x000fe2000f8e02ff */
[CC--:B--2---:R-:W-:Y:S01]  /*174b0*/  LEA R46, P6, R52.reuse, R40.reuse, 0x2 ;  /* 0x00000028342e7211 */ /* 0x0c4fe200078c10ff */
        /* <DEDUP_REMOVED lines=13> */
[C---:B------:R-:W-:Y:S01]  /*17590*/  ISETP.LT.AND P3, PT, R50.reuse, R157, !P0 ;  /* 0x0000009d3200720c */ /* 0x040fe20004761270 */
[----:B------:R-:W-:Y:S01]  /*175a0*/  IMAD R53, R50, UR6, RZ ;  /* 0x0000000632357c24 */ /* 0x000fe2000f8e02ff */
[----:B------:R-:W-:Y:S01]  /*175b0*/  LOP3.LUT R50, R0, 0x30, R3, 0xfe, !PT ;  /* 0x0000003000327812 */ /* 0x000fe200078efe03 */
[----:B------:R3:W-:Y:S01]  /*175c0*/  @P1 STG.E desc[UR10][R48.64], R88 ;  /* 0x0000005830001986 */ /* 0x0007e2000c10190a */
[----:B-1----:R-:W-:-:S02]  /*175d0*/  LEA R42, P1, R51, R40, 0x2 ;  /* 0x00000028332a7211 */ /* 0x002fc400078210ff */
[C---:B------:R-:W-:Y:S01]  /*175e0*/  ISETP.LT.AND P4, PT, R52.reuse, R157, !P0 ;  /* 0x0000009d3400720c */ /* 0x040fe20004781270 */
[----:B------:R-:W-:Y:S01]  /*175f0*/  IMAD R52, R52, UR6, RZ ;  /* 0x0000000634347c24 */ /* 0x000fe2000f8e02ff */
[----:B------:R-:W-:Y:S02]  /*17600*/  LEA.HI.X.SX32 R43, R51, R41, 0x2, P1 ;  /* 0x00000029332b7211 */ /* 0x000fe400008f16ff */
[C---:B------:R-:W-:Y:S01]  /*17610*/  ISETP.LT.AND P1, PT, R50.reuse, R157, !P0 ;  /* 0x0000009d3200720c */ /* 0x040fe20004721270 */
[----:B------:R-:W-:Y:S01]  /*17620*/  IMAD R50, R50, UR6, RZ ;  /* 0x0000000632327c24 */ /* 0x000fe2000f8e02ff */
[-C--:B--2---:R-:W-:Y:S01]  /*17630*/  LEA R46, P6, R52, R40.reuse, 0x2 ;  /* 0x00000028342e7211 */ /* 0x084fe200078c10ff */
[----:B------:R1:W-:Y:S01]  /*17640*/  @P2 STG.E desc[UR10][R42.64], R89 ;  /* 0x000000592a002986 */ /* 0x0003e2000c10190a */
[-C--:B------:R-:W-:Y:S02]  /*17650*/  LEA R44, P5, R53, R40.reuse, 0x2 ;  /* 0x00000028352c7211 */ /* 0x080fe400078a10ff */
[----:B---3--:R-:W-:-:S02]  /*17660*/  LEA R48, P2, R50, R40, 0x2 ;  /* 0x0000002832307211 */ /* 0x008fc400078410ff */
[-C--:B------:R-:W-:Y:S02]  /*17670*/  LEA.HI.X.SX32 R47, R52, R41.reuse, 0x2, P6 ;  /* 0x00000029342f7211 */ /* 0x080fe400030f16ff */
[--C-:B------:R-:W-:Y:S02]  /*17680*/  LOP3.LUT R52, R0, 0x32, R3.reuse, 0xfe, !PT ;  /* 0x0000003200347812 */ /* 0x100fe400078efe03 */
[-C--:B------:R-:W-:Y:S02]  /*17690*/  LEA.HI.X.SX32 R45, R53, R41.reuse, 0x2, P5 ;  /* 0x00000029352d7211 */ /* 0x080fe400028f16ff */
[----:B------:R-:W-:Y:S01]  /*176a0*/  LEA.HI.X.SX32 R49, R50, R41, 0x2, P2 ;  /* 0x0000002932317211 */ /* 0x000fe200010f16ff */
[----:B------:R-:W-:Y:S01]  /*176b0*/  IMAD R51, R52, UR6, RZ ;  /* 0x0000000634337c24 */ /* 0x000fe2000f8e02ff */
[----:B------:R-:W-:Y:S01]  /*176c0*/  LOP3.LUT R50, R0, 0x34, R3, 0xfe, !PT ;  /* 0x0000003400327812 */ /* 0x000fe200078efe03 */
[----:B------:R2:W-:Y:S01]  /*176d0*/  @P3 STG.E desc[UR10][R44.64], R90 ;  /* 0x0000005a2c003986 */ /* 0x0005e2000c10190a */
[----:B------:R-:W-:-:S02]  /*176e0*/  ISETP.LT.AND P2, PT, R52, R157, !P0 ;  /* 0x0000009d3400720c */ /* 0x000fc40004741270 */
[CC--:B------:R-:W-:Y:S01]  /*176f0*/  ISETP.LT.AND P3, PT, R50.reuse, R157.reuse, !P0 ;  /* 0x0000009d3200720c */ /* 0x0c0fe20004761270 */
[----:B------:R-:W-:Y:S01]  /*17700*/  @P4 STG.E desc[UR10][R46.64], R91 ;  /* 0x0000005b2e004986 */ /* 0x000fe2000c10190a */
[----:B------:R-:W-:Y:S01]  /*17710*/  IMAD R53, R50, UR6, RZ ;  /* 0x0000000632357c24 */ /* 0x000fe2000f8e02ff */
[C-C-:B------:R-:W-:Y:S02]  /*17720*/  LOP3.LUT R52, R0.reuse, 0x36, R3.reuse, 0xfe, !PT ;  /* 0x0000003600347812 */ /* 0x140fe400078efe03 */
[----:B------:R3:W-:Y:S01]  /*17730*/  @P1 STG.E desc[UR10][R48.64], R36 ;  /* 0x0000002430001986 */ /* 0x0007e2000c10190a */
[----:B------:R-:W-:Y:S02]  /*17740*/  LOP3.LUT R50, R0, 0x38, R3, 0xfe, !PT ;  /* 0x0000003800327812 */ /* 0x000fe400078efe03 */
[C---:B-1----:R-:W-:Y:S02]  /*17750*/  LEA R42, P1, R51.reuse, R40, 0x2 ;  /* 0x00000028332a7211 */ /* 0x042fe400078210ff */
[C---:B------:R-:W-:Y:S01]  /*17760*/  ISETP.LT.AND P4, PT, R52.reuse, R157, !P0 ;  /* 0x0000009d3400720c */ /* 0x040fe20004781270 */
[----:B------:R-:W-:Y:S01]  /*17770*/  IMAD R52, R52, UR6, RZ ;  /* 0x0000000634347c24 */ /* 0x000fe2000f8e02ff */
[----:B------:R-:W-:-:S02]  /*17780*/  LEA.HI.X.SX32 R43, R51, R41, 0x2, P1 ;  /* 0x00000029332b7211 */ /* 0x000fc400008f16ff */
[C---:B------:R-:W-:Y:S02]  /*17790*/  ISETP.LT.AND P1, PT, R50.reuse, R157, !P0 ;  /* 0x0000009d3200720c */ /* 0x040fe40004721270 */
[CC--:B--2---:R-:W-:Y:S01]  /*177a0*/  LEA R44, P5, R53.reuse, R40.reuse, 0x2 ;  /* 0x00000028352c7211 */ /* 0x0c4fe200078a10ff */
[----:B---3--:R-:W-:Y:S01]  /*177b0*/  IMAD R36, R50, UR6, RZ ;  /* 0x0000000632247c24 */ /* 0x008fe2000f8e02ff */
[----:B------:R1:W-:Y:S01]  /*177c0*/  @P2 STG.E desc[UR10][R42.64], R37 ;  /* 0x000000252a002986 */ /* 0x0003e2000c10190a */
[-C--:B------:R-:W-:Y:S02]  /*177d0*/  LEA R46, P6, R52, R40.reuse, 0x2 ;  /* 0x00000028342e7211 */ /* 0x080fe400078c10ff */
[----:B------:R-:W-:Y:S02]  /*177e0*/  LOP3.LUT R50, R0, 0x3a, R3, 0xfe, !PT ;  /* 0x0000003a00327812 */ /* 0x000fe400078efe03 */
[----:B------:R-:W-:Y:S02]  /*177f0*/  LEA R48, P2, R36, R40, 0x2 ;  /* 0x0000002824307211 */ /* 0x000fe400078410ff */
[-C--:B------:R-:W-:Y:S01]  /*17800*/  LEA.HI.X.SX32 R45, R53, R41.reuse, 0x2, P5 ;  /* 0x00000029352d7211 */ /* 0x080fe200028f16ff */
[----:B------:R-:W-:Y:S01]  /*17810*/  IMAD R51, R50, UR6, RZ ;  /* 0x0000000632337c24 */ /* 0x000fe2000f8e02ff */
[----:B------:R-:W-:-:S02]  /*17820*/  LEA.HI.X.SX32 R47, R52, R41, 0x2, P6 ;  /* 0x00000029342f7211 */ /* 0x000fc400030f16ff */
[----:B------:R-:W-:Y:S01]  /*17830*/  LEA.HI.X.SX32 R49, R36, R41, 0x2, P2 ;  /* 0x0000002924317211 */ /* 0x000fe200010f16ff */
[----:B------:R2:W-:Y:S01]  /*17840*/  @P3 STG.E desc[UR10][R44.64], R38 ;  /* 0x000000262c003986 */ /* 0x0005e2000c10190a */
[--C-:B------:R-:W-:Y:S02]  /*17850*/  LOP3.LUT R36, R0, 0x3c, R3.reuse, 0xfe, !PT ;  /* 0x0000003c00247812 */ /* 0x100fe400078efe03 */
[-C--:B------:R-:W-:Y:S01]  /*17860*/  ISETP.LT.AND P2, PT, R50, R157.reuse, !P0 ;  /* 0x0000009d3200720c */ /* 0x080fe20004741270 */
[----:B------:R-:W-:Y:S01]  /*17870*/  @P4 STG.E desc[UR10][R46.64], R39 ;  /* 0x000000272e004986 */ /* 0x000fe2000c10190a */
[C---:B------:R-:W-:Y:S01]  /*17880*/  ISETP.LT.AND P3, PT, R36.reuse, R157, !P0 ;  /* 0x0000009d2400720c */ /* 0x040fe20004761270 */
[----:B-1----:R-:W-:Y:S01]  /*17890*/  IMAD R43, R36, UR6, RZ ;  /* 0x00000006242b7c24 */ /* 0x002fe2000f8e02ff */
[C-C-:B------:R-:W-:Y:S01]  /*178a0*/  LOP3.LUT R50, R0.reuse, 0x3e, R3.reuse, 0xfe, !PT ;  /* 0x0000003e00327812 */ /* 0x140fe200078efe03 */
[----:B----4-:R1:W-:Y:S01]  /*178b0*/  @P1 STG.E desc[UR10][R48.64], R32 ;  /* 0x0000002030001986 */ /* 0x0103e2000c10190a */
[----:B------:R-:W-:-:S02]  /*178c0*/  LOP3.LUT R42, R0, 0x40, R3, 0xfe, !PT ;  /* 0x00000040002a7812 */ /* 0x000fc400078efe03 */
[CC--:B------:R-:W-:Y:S02]  /*178d0*/  LEA R36, P1, R51.reuse, R40.reuse, 0x2 ;  /* 0x0000002833247211 */ /* 0x0c0fe400078210ff */
[C---:B------:R-:W-:Y:S01]  /*178e0*/  ISETP.LT.AND P4, PT, R50.reuse, R157, !P0 ;  /* 0x0000009d3200720c */ /* 0x040fe20004781270 */
[----:B------:R-:W-:Y:S01]  /*178f0*/  IMAD R50, R50, UR6, RZ ;  /* 0x0000000632327c24 */ /* 0x000fe2000f8e02ff */
[----:B------:R-:W-:Y:S02]  /*17900*/  LEA.HI.X.SX32 R37, R51, R41, 0x2, P1 ;  /* 0x0000002933257211 */ /* 0x000fe400008f16ff */
[C---:B------:R-:W-:Y:S02]  /*17910*/  ISETP.LT.AND P1, PT, R42.reuse, R157, !P0 ;  /* 0x0000009d2a00720c */ /* 0x040fe40004721270 */
[-C--:B--2---:R-:W-:Y:S01]  /*17920*/  LEA R38, P5, R43, R40.reuse, 0x2 ;  /* 0x000000282b267211 */ /* 0x084fe200078a10ff */
[----:B-1----:R-:W-:Y:S01]  /*17930*/  IMAD R32, R42, UR6, RZ ;  /* 0x000000062a207c24 */ /* 0x002fe2000f8e02ff */
[----:B------:R1:W-:Y:S01]  /*17940*/  @P2 STG.E desc[UR10][R36.64], R33 ;  /* 0x0000002124002986 */ /* 0x0003e2000c10190a */
[----:B------:R-:W-:-:S02]  /*17950*/  LEA R42, P6, R50, R40, 0x2 ;  /* 0x00000028322a7211 */ /* 0x000fc400078c10ff */
[--C-:B------:R-:W-:Y:S02]  /*17960*/  LOP3.LUT R46, R0, 0x42, R3.reuse, 0xfe, !PT ;  /* 0x00000042002e7812 */ /* 0x100fe400078efe03 */
[----:B------:R-:W-:Y:S02]  /*17970*/  LEA R44, P2, R32, R40, 0x2 ;  /* 0x00000028202c7211 */ /* 0x000fe400078410ff */
[-C--:B------:R-:W-:Y:S01]  /*17980*/  LEA.HI.X.SX32 R39, R43, R41.reuse, 0x2, P5 ;  /* 0x000000292b277211 */ /* 0x080fe200028f16ff */
[----:B------:R-:W-:Y:S01]  /*17990*/  IMAD R47, R46, UR6, RZ ;  /* 0x000000062e2f7c24 */ /* 0x000fe2000f8e02ff */
[-C--:B------:R-:W-:Y:S02]  /*179a0*/  LEA.HI.X.SX32 R43, R50, R41.reuse, 0x2, P6 ;  /* 0x00000029322b7211 */ /* 0x080fe400030f16ff */
[----:B------:R-:W-:Y:S01]  /*179b0*/  LEA.HI.X.SX32 R45, R32, R41, 0x2, P2 ;  /* 0x00000029202d7211 */ /* 0x000fe200010f16ff */
[----:B------:R2:W-:Y:S01]  /*179c0*/  @P3 STG.E desc[UR10][R38.64], R34 ;  /* 0x0000002226003986 */ /* 0x0005e2000c10190a */
[----:B------:R-:W-:-:S02]  /*179d0*/  LOP3.LUT R32, R0, 0x44, R3, 0xfe, !PT ;  /* 0x0000004400207812 */ /* 0x000fc400078efe03 */
[-C--:B------:R-:W-:Y:S01]  /*179e0*/  ISETP.LT.AND P2, PT, R46, R157.reuse, !P0 ;  /* 0x0000009d2e00720c */ /* 0x080fe20004741270 */
[----:B------:R-:W-:Y:S01]  /*179f0*/  @P4 STG.E desc[UR10][R42.64], R35 ;  /* 0x000000232a004986 */ /* 0x000fe2000c10190a */
[CC--:B------:R-:W-:Y:S01]  /*17a00*/  ISETP.LT.AND P3, PT, R32.reuse, R157.reuse, !P0 ;  /* 0x0000009d2000720c */ /* 0x0c0fe20004761270 */
[----:B-1----:R-:W-:Y:S01]  /*17a10*/  IMAD R37, R32, UR6, RZ ;  /* 0x0000000620257c24 */ /* 0x002fe2000f8e02ff */
[C-C-:B------:R-:W-:Y:S01]  /*17a20*/  LOP3.LUT R46, R0.reuse, 0x46, R3.reuse, 0xfe, !PT ;  /* 0x00000046002e7812 */ /* 0x140fe200078efe03 */
[----:B------:R1:W-:Y:S01]  /*17a30*/  @P1 STG.E desc[UR10][R44.64], R4 ;  /* 0x000000042c001986 */ /* 0x0003e2000c10190a */
[----:B------:R-:W-:Y:S02]  /*17a40*/  LOP3.LUT R36, R0, 0x48, R3, 0xfe, !PT ;  /* 0x0000004800247812 */ /* 0x000fe400078efe03 */
[C---:B------:R-:W-:Y:S02]  /*17a50*/  LEA R32, P1, R47.reuse, R40, 0x2 ;  /* 0x000000282f207211 */ /* 0x040fe400078210ff */
[C---:B------:R-:W-:Y:S01]  /*17a60*/  ISETP.LT.AND P4, PT, R46.reuse, R157, !P0 ;  /* 0x0000009d2e00720c */ /* 0x040fe20004781270 */
[----:B------:R-:W-:Y:S01]  /*17a70*/  IMAD R46, R46, UR6, RZ ;  /* 0x000000062e2e7c24 */ /* 0x000fe2000f8e02ff */
[----:B------:R-:W-:-:S02]  /*17a80*/  LEA.HI.X.SX32 R33, R47, R41, 0x2, P1 ;  /* 0x000000292f217211 */ /* 0x000fc400008f16ff */
[C---:B------:R-:W-:Y:S02]  /*17a90*/  ISETP.LT.AND P1, PT, R36.reuse, R157, !P0 ;  /* 0x0000009d2400720c */ /* 0x040fe40004721270 */
[CC--:B--2---:R-:W-:Y:S01]  /*17aa0*/  LEA R34, P5, R37.reuse, R40.reuse, 0x2 ;  /* 0x0000002825227211 */ /* 0x0c4fe200078a10ff */
[----:B-1----:R-:W-:Y:S01]  /*17ab0*/  IMAD R4, R36, UR6, RZ ;  /* 0x0000000624047c24 */ /* 0x002fe2000f8e02ff */
        /* <DEDUP_REMOVED lines=15> */
[----:B------:R1:W-:Y:S01]  /*17bb0*/  @P1 STG.E desc[UR10][R38.64], R8 ;  /* 0x0000000826001986 */ /* 0x0003e2000c10190a */
        /* <DEDUP_REMOVED lines=16> */
[----:B------:R-:W-:Y:S01]  /*17cc0*/  @P3 STG.E desc[UR10][R6.64], R10 ;  /* 0x0000000a06003986 */ /* 0x000fe2000c10190a */
[----:B------:R-:W-:-:S02]  /*17cd0*/  LOP3.LUT R8, R0, 0x54, R3, 0xfe, !PT ;  /* 0x0000005400087812 */ /* 0x000fc400078efe03 */
[-C--:B------:R-:W-:Y:S01]  /*17ce0*/  ISETP.LT.AND P2, PT, R36, R157.reuse, !P0 ;  /* 0x0000009d2400720c */ /* 0x080fe20004741270 */
[----:B------:R2:W-:Y:S01]  /*17cf0*/  @P4 STG.E desc[UR10][R32.64], R11 ;  /* 0x0000000b20004986 */ /* 0x0005e2000c10190a */
[--C-:B------:R-:W-:Y:S01]  /*17d00*/  LOP3.LUT R36, R0, 0x56, R3.reuse, 0xfe, !PT ;  /* 0x0000005600247812 */ /* 0x100fe200078efe03 */
[C---:B-1----:R-:W-:Y:S01]  /*17d10*/  IMAD R9, R8.reuse, UR6, RZ ;  /* 0x0000000608097c24 */ /* 0x042fe2000f8e02ff */
[-C--:B------:R-:W-:Y:S01]  /*17d20*/  ISETP.LT.AND P3, PT, R8, R157.reuse, !P0 ;  /* 0x0000009d0800720c */ /* 0x080fe20004761270 */
[----:B------:R1:W-:Y:S01]  /*17d30*/  @P1 STG.E desc[UR10][R34.64], R12 ;  /* 0x0000000c22001986 */ /* 0x0003e2000c10190a */
[----:B------:R-:W-:Y:S02]  /*17d40*/  LOP3.LUT R8, R0, 0x58, R3, 0xfe, !PT ;  /* 0x0000005800087812 */ /* 0x000fe400078efe03 */
[C---:B------:R-:W-:Y:S02]  /*17d50*/  LEA R4, P1, R37.reuse, R40, 0x2 ;  /* 0x0000002825047211 */ /* 0x040fe400078210ff */
[C---:B------:R-:W-:Y:S01]  /*17d60*/  ISETP.LT.AND P4, PT, R36.reuse, R157, !P0 ;  /* 0x0000009d2400720c */ /* 0x040fe20004781270 */
[----:B------:R-:W-:Y:S01]  /*17d70*/  IMAD R36, R36, UR6, RZ ;  /* 0x0000000624247c24 */ /* 0x000fe2000f8e02ff */
[----:B------:R-:W-:Y:S01]  /*17d80*/  LEA.HI.X.SX32 R5, R37, R41, 0x2, P1 ;  /* 0x0000002925057211 */ /* 0x000fe200008f16ff */
[C---:B--2---:R-:W-:Y:S01]  /*17d90*/  IMAD R11, R8.reuse, UR6, RZ ;  /* 0x00000006080b7c24 */ /* 0x044fe2000f8e02ff */
[----:B------:R-:W-:-:S02]  /*17da0*/  ISETP.LT.AND P1, PT, R8, R157, !P0 ;  /* 0x0000009d0800720c */ /* 0x000fc40004721270 */
[-C--:B------:R-:W-:Y:S01]  /*17db0*/  LEA R6, P5, R9, R40.reuse, 0x2 ;  /* 0x0000002809067211 */ /* 0x080fe200078a10ff */
[----:B------:R2:W-:Y:S01]  /*17dc0*/  @P2 STG.E desc[UR10][R4.64], R13 ;  /* 0x0000000d04002986 */ /* 0x0005e2000c10190a */
[-C--:B------:R-:W-:Y:S02]  /*17dd0*/  LEA R8, P6, R36, R40.reuse, 0x2 ;  /* 0x0000002824087211 */ /* 0x080fe400078c10ff */
[----:B------:R-:W-:Y:S02]  /*17de0*/  LEA R10, P2, R11, R40, 0x2 ;  /* 0x000000280b0a7211 */ /* 0x000fe400078410ff */
[--C-:B------:R-:W-:Y:S02]  /*17df0*/  LOP3.LUT R32, R0, 0x5a, R3.reuse, 0xfe, !PT ;  /* 0x0000005a00207812 */ /* 0x100fe400078efe03 */
[-C--:B------:R-:W-:Y:S02]  /*17e00*/  LEA.HI.X.SX32 R7, R9, R41.reuse, 0x2, P5 ;  /* 0x0000002909077211 */ /* 0x080fe400028f16ff */
[-C--:B------:R-:W-:Y:S01]  /*17e10*/  LEA.HI.X.SX32 R9, R36, R41.reuse, 0x2, P6 ;  /* 0x0000002924097211 */ /* 0x080fe200030f16ff */
[----:B------:R-:W-:Y:S01]  /*17e20*/  IMAD R33, R32, UR6, RZ ;  /* 0x0000000620217c24 */ /* 0x000fe2000f8e02ff */
[----:B------:R-:W-:Y:S01]  /*17e30*/  LEA.HI.X.SX32 R11, R11, R41, 0x2, P2 ;  /* 0x000000290b0b7211 */ /* 0x000fe200010f16ff */
[----:B------:R3:W-:Y:S01]  /*17e40*/  @P3 STG.E desc[UR10][R6.64], R14 ;  /* 0x0000000e06003986 */ /* 0x0007e2000c10190a */
[----:B-1----:R-:W-:-:S02]  /*17e50*/  LOP3.LUT R12, R0, 0x5c, R3, 0xfe, !PT ;  /* 0x0000005c000c7812 */ /* 0x002fc400078efe03 */
[-C--:B------:R-:W-:Y:S01]  /*17e60*/  ISETP.LT.AND P2, PT, R32, R157.reuse, !P0 ;  /* 0x0000009d2000720c */ /* 0x080fe20004741270 */
[----:B------:R-:W-:Y:S01]  /*17e70*/  @P4 STG.E desc[UR10][R8.64], R15 ;  /* 0x0000000f08004986 */ /* 0x000fe2000c10190a */
[--C-:B------:R-:W-:Y:S01]  /*17e80*/  LOP3.LUT R32, R0, 0x5e, R3.reuse, 0xfe, !PT ;  /* 0x0000005e00207812 */ /* 0x100fe200078efe03 */
[C---:B--2---:R-:W-:Y:S01]  /*17e90*/  IMAD R13, R12.reuse, UR6, RZ ;  /* 0x000000060c0d7c24 */ /* 0x044fe2000f8e02ff */
[C---:B------:R-:W-:Y:S01]  /*17ea0*/  LEA R4, P5, R33.reuse, R40, 0x2 ;  /* 0x0000002821047211 */ /* 0x040fe200078a10ff */
[----:B------:R1:W-:Y:S01]  /*17eb0*/  @P1 STG.E desc[UR10][R10.64], R16 ;  /* 0x000000100a001986 */ /* 0x0003e2000c10190a */
[-C--:B------:R-:W-:Y:S02]  /*17ec0*/  ISETP.LT.AND P1, PT, R12, R157.reuse, !P0 ;  /* 0x0000009d0c00720c */ /* 0x080fe40004721270 */
[----:B------:R-:W-:Y:S02]  /*17ed0*/  LOP3.LUT R12, R0, 0x60, R3, 0xfe, !PT ;  /* 0x00000060000c7812 */ /* 0x000fe400078efe03 */
[C---:B------:R-:W-:Y:S01]  /*17ee0*/  ISETP.LT.AND P3, PT, R32.reuse, R157, !P0 ;  /* 0x0000009d2000720c */ /* 0x040fe20004761270 */
[----:B------:R-:W-:Y:S01]  /*17ef0*/  IMAD R32, R32, UR6, RZ ;  /* 0x0000000620207c24 */ /* 0x000fe2000f8e02ff */
[----:B------:R-:W-:-:S02]  /*17f00*/  LEA.HI.X.SX32 R5, R33, R41, 0x2, P5 ;  /* 0x0000002921057211 */ /* 0x000fc400028f16ff */
[CC--:B---3--:R-:W-:Y:S02]  /*17f10*/  LEA R6, P4, R13.reuse, R40.reuse, 0x2 ;  /* 0x000000280d067211 */ /* 0x0c8fe400078810ff */
[C---:B------:R-:W-:Y:S01]  /*17f20*/  ISETP.LT.AND P5, PT, R12.reuse, R157, !P0 ;  /* 0x0000009d0c00720c */ /* 0x040fe200047a1270 */
[----:B-1----:R-:W-:Y:S01]  /*17f30*/  IMAD R11, R12, UR6, RZ ;  /* 0x000000060c0b7c24 */ /* 0x002fe2000f8e02ff */
[----:B------:R-:W-:Y:S01]  /*17f40*/  LEA R8, P6, R32, R40, 0x2 ;  /* 0x0000002820087211 */ /* 0x000fe200078c10ff */
[----:B------:R1:W-:Y:S01]  /*17f50*/  @P2 STG.E desc[UR10][R4.64], R17 ;  /* 0x0000001104002986 */ /* 0x0003e2000c10190a */
[--C-:B------:R-:W-:Y:S02]  /*17f60*/  LOP3.LUT R12, R0, 0x62, R3.reuse, 0xfe, !PT ;  /* 0x00000062000c7812 */ /* 0x100fe400078efe03 */
[-C--:B------:R-:W-:Y:S02]  /*17f70*/  LEA.HI.X.SX32 R7, R13, R41.reuse, 0x2, P4 ;  /* 0x000000290d077211 */ /* 0x080fe400020f16ff */
[----:B------:R-:W-:Y:S01]  /*17f80*/  LEA.HI.X.SX32 R9, R32, R41, 0x2, P6 ;  /* 0x0000002920097211 */ /* 0x000fe200030f16ff */
[C---:B------:R-:W-:Y:S01]  /*17f90*/  IMAD R13, R12.reuse, UR6, RZ ;  /* 0x000000060c0d7c24 */ /* 0x040fe2000f8e02ff */
[----:B------:R-:W-:Y:S01]  /*17fa0*/  ISETP.LT.AND P4, PT, R12, R157, !P0 ;  /* 0x0000009d0c00720c */ /* 0x000fe20004781270 */
[----:B------:R2:W-:Y:S01]  /*17fb0*/  @P1 STG.E desc[UR10][R6.64], R18 ;  /* 0x0000001206001986 */ /* 0x0005e2000c10190a */
[----:B------:R-:W-:-:S02]  /*17fc0*/  LOP3.LUT R32, R0, 0x64, R3, 0xfe, !PT ;  /* 0x0000006400207812 */ /* 0x000fc400078efe03 */
[-C--:B------:R-:W-:Y:S01]  /*17fd0*/  LEA R10, P2, R11, R40.reuse, 0x2 ;  /* 0x000000280b0a7211 */ /* 0x080fe200078410ff */
[----:B------:R3:W-:Y:S01]  /*17fe0*/  @P3 STG.E desc[UR10][R8.64], R19 ;  /* 0x0000001308003986 */ /* 0x0007e2000c10190a */
[C-C-:B------:R-:W-:Y:S02]  /*17ff0*/  LOP3.LUT R16, R0.reuse, 0x66, R3.reuse, 0xfe, !PT ;  /* 0x0000006600107812 */ /* 0x140fe400078efe03 */
[----:B-1----:R-:W-:Y:S02]  /*18000*/  LEA R4, P3, R13, R40, 0x2 ;  /* 0x000000280d047211 */ /* 0x002fe400078610ff */
[----:B------:R-:W-:Y:S02]  /*18010*/  LOP3.LUT R14, R0, 0x68, R3, 0xfe, !PT ;  /* 0x00000068000e7812 */ /* 0x000fe400078efe03 */
[C---:B------:R-:W-:Y:S01]  /*18020*/  ISETP.LT.AND P1, PT, R32.reuse, R157, !P0 ;  /* 0x0000009d2000720c */ /* 0x040fe20004721270 */
[----:B------:R-:W-:Y:S01]  /*18030*/  IMAD R32, R32, UR6, RZ ;  /* 0x0000000620207c24 */ /* 0x000fe2000f8e02ff */
[----:B------:R-:W-:-:S02]  /*18040*/  LEA.HI.X.SX32 R11, R11, R41, 0x2, P2 ;  /* 0x000000290b0b7211 */ /* 0x000fc400010f16ff */
[C---:B------:R-:W-:Y:S01]  /*18050*/  ISETP.LT.AND P2, PT, R16.reuse, R157, !P0 ;  /* 0x0000009d1000720c */ /* 0x040fe20004741270 */
[----:B------:R-:W-:Y:S01]  /*18060*/  IMAD R16, R16, UR6, RZ ;  /* 0x0000000610107c24 */ /* 0x000fe2000f8e02ff */
[----:B------:R-:W-:Y:S01]  /*18070*/  LEA.HI.X.SX32 R5, R13, R41, 0x2, P3 ;  /* 0x000000290d057211 */ /* 0x000fe200018f16ff */
[----:B------:R1:W-:Y:S01]  /*18080*/  @P5 STG.E desc[UR10][R10.64], R20 ;  /* 0x000000140a005986 */ /* 0x0003e2000c10190a */
[C---:B------:R-:W-:Y:S01]  /*18090*/  ISETP.LT.AND P3, PT, R14.reuse, R157, !P0 ;  /* 0x0000009d0e00720c */ /* 0x040fe20004761270 */
[----:B------:R-:W-:Y:S01]  /*180a0*/  IMAD R14, R14, UR6, RZ ;  /* 0x000000060e0e7c24 */ /* 0x000fe2000f8e02ff */
[----:B------:R-:W-:Y:S01]  /*180b0*/  LOP3.LUT R12, R0, 0x6a, R3, 0xfe, !PT ;  /* 0x0000006a000c7812 */ /* 0x000fe200078efe03 */
[----:B------:R4:W-:Y:S01]  /*180c0*/  @P4 STG.E desc[UR10][R4.64], R21 ;  /* 0x0000001504004986 */ /* 0x0009e2000c10190a */
[-C--:B--2---:R-:W-:Y:S02]  /*180d0*/  LEA R6, P6, R32, R40.reuse, 0x2 ;  /* 0x0000002820067211 */ /* 0x084fe400078c10ff */
[----:B---3--:R-:W-:Y:S01]  /*180e0*/  LEA R8, P4, R16, R40, 0x2 ;  /* 0x0000002810087211 */ /* 0x008fe200078810ff */
[----:B------:R-:W-:Y:S01]  /*180f0*/  IMAD R13, R12, UR6, RZ ;  /* 0x000000060c0d7c24 */ /* 0x000fe2000f8e02ff */
[----:B------:R-:W-:-:S02]  /*18100*/  LEA.HI.X.SX32 R7, R32, R41, 0x2, P6 ;  /* 0x0000002920077211 */ /* 0x000fc400030f16ff */
[----:B------:R-:W-:Y:S02]  /*18110*/  ISETP.LT.AND P6, PT, R12, R157, !P0 ;  /* 0x0000009d0c00720c */ /* 0x000fe400047c1270 */
[-C--:B-1----:R-:W-:Y:S01]  /*18120*/  LEA R10, P5, R14, R40.reuse, 0x2 ;  /* 0x000000280e0a7211 */ /* 0x082fe200078a10ff */
[----:B------:R-:W-:Y:S01]  /*18130*/  @P1 STG.E desc[UR10][R6.64], R22 ;  /* 0x0000001606001986 */ /* 0x000fe2000c10190a */
[-C--:B------:R-:W-:Y:S02]  /*18140*/  LEA.HI.X.SX32 R9, R16, R41.reuse, 0x2, P4 ;  /* 0x0000002910097211 */ /* 0x080fe400020f16ff */
[----:B------:R-:W-:Y:S02]  /*18150*/  LEA.HI.X.SX32 R11, R14, R41, 0x2, P5 ;  /* 0x000000290e0b7211 */ /* 0x000fe400028f16ff */
[----:B------:R-:W-:Y:S01]  /*18160*/  LEA R12, P4, R13, R40, 0x2 ;  /* 0x000000280d0c7211 */ /* 0x000fe200078810ff */
[----:B------:R1:W-:Y:S01]  /*18170*/  @P2 STG.E desc[UR10][R8.64], R23 ;  /* 0x0000001708002986 */ /* 0x0003e2000c10190a */
[----:B------:R-:W-:-:S02]  /*18180*/  LOP3.LUT R38, R0, 0x6c, R3, 0xfe, !PT ;  /* 0x0000006c00267812 */ /* 0x000fc400078efe03 */
[C-C-:B------:R-:W-:Y:S01]  /*18190*/  LOP3.LUT R36, R0.reuse, 0x6e, R3.reuse, 0xfe, !PT ;  /* 0x0000006e00247812 */ /* 0x140fe200078efe03 */
[----:B------:R2:W-:Y:S01]  /*181a0*/  @P3 STG.E desc[UR10][R10.64], R24 ;  /* 0x000000180a003986 */ /* 0x0005e2000c10190a */
[----:B------:R-:W-:Y:S02]  /*181b0*/  LEA.HI.X.SX32 R13, R13, R41, 0x2, P4 ;  /* 0x000000290d0d7211 */ /* 0x000fe400020f16ff */
[----:B----4-:R-:W-:Y:S02]  /*181c0*/  LOP3.LUT R4, R0, 0x70, R3, 0xfe, !PT ;  /* 0x0000007000047812 */ /* 0x010fe400078efe03 */
[CC--:B------:R-:W-:Y:S01]  /*181d0*/  ISETP.LT.AND P1, PT, R38.reuse, R157.reuse, !P0 ;  /* 0x0000009d2600720c */ /* 0x0c0fe20004721270 */
[----:B------:R-:W-:Y:S01]  /*181e0*/  IMAD R38, R38, UR6, RZ ;  /* 0x0000000626267c24 */ /* 0x000fe2000f8e02ff */
[CC--:B------:R-:W-:Y:S01]  /*181f0*/  ISETP.LT.AND P3, PT, R36.reuse, R157.reuse, !P0 ;  /* 0x0000009d2400720c */ /* 0x0c0fe20004761270 */
[----:B------:R-:W-:Y:S01]  /*18200*/  IMAD R36, R36, UR6, RZ ;  /* 0x0000000624247c24 */ /* 0x000fe2000f8e02ff */
[----:B------:R3:W-:Y:S01]  /*18210*/  @P6 STG.E desc[UR10][R12.64], R25 ;  /* 0x000000190c006986 */ /* 0x0007e2000c10190a */
[C---:B------:R-:W-:Y:S01]  /*18220*/  ISETP.LT.AND P2, PT, R4.reuse, R157, !P0 ;  /* 0x0000009d0400720c */ /* 0x040fe20004741270 */
[----:B-1----:R-:W-:Y:S01]  /*18230*/  IMAD R9, R4, UR6, RZ ;  /* 0x0000000604097c24 */ /* 0x002fe2000f8e02ff */
[----:B------:R-:W-:-:S02]  /*18240*/  LEA R4, P6, R38, R40, 0x2 ;  /* 0x0000002826047211 */ /* 0x000fc400078c10ff */
[-C--:B------:R-:W-:Y:S02]  /*18250*/  LEA R6, P5, R36, R40.reuse, 0x2 ;  /* 0x0000002824067211 */ /* 0x080fe400078a10ff */
[--C-:B------:R-:W-:Y:S02]  /*18260*/  LOP3.LUT R34, R0, 0x72, R3.reuse, 0xfe, !PT ;  /* 0x0000007200227812 */ /* 0x100fe400078efe03 */
[-C--:B------:R-:W-:Y:S02]  /*18270*/  LEA.HI.X.SX32 R5, R38, R41.reuse, 0x2, P6 ;  /* 0x0000002926057211 */ /* 0x080fe400030f16ff */
[----:B------:R-:W-:Y:S02]  /*18280*/  LEA.HI.X.SX32 R7, R36, R41, 0x2, P5 ;  /* 0x0000002924077211 */ /* 0x000fe400028f16ff */
[----:B------:R1:W4:Y:S01]  /*18290*/  LDS.128 R36, [R2] ;  /* 0x0000000002247984 */ /* 0x0003220000000c00 */
[C---:B------:R-:W-:Y:S01]  /*182a0*/  ISETP.LT.AND P4, PT, R34.reuse, R157, !P0 ;  /* 0x0000009d2200720c */ /* 0x040fe20004781270 */
[----:B------:R-:W-:Y:S01]  /*182b0*/  IMAD R34, R34, UR6, RZ ;  /* 0x0000000622227c24 */ /* 0x000fe2000f8e02ff */
[----:B------:R-:W-:Y:S01]  /*182c0*/  LOP3.LUT R32, R0, 0x74, R3, 0xfe, !PT ;  /* 0x0000007400207812 */ /* 0x000fe200078efe03 */
[----:B------:R-:W-:Y:S01]  /*182d0*/  @P1 STG.E desc[UR10][R4.64], R26 ;  /* 0x0000001a04001986 */ /* 0x000fe2000c10190a */
[----:B------:R-:W-:-:S02]  /*182e0*/  LEA R8, P6, R9, R40, 0x2 ;  /* 0x0000002809087211 */ /* 0x000fc400078c10ff */
[----:B--2---:R-:W-:Y:S01]  /*182f0*/  LEA R10, P5, R34, R40, 0x2 ;  /* 0x00000028220a7211 */ /* 0x004fe200078a10ff */
[----:B------:R2:W-:Y:S01]  /*18300*/  @P3 STG.E desc[UR10][R6.64], R27 ;  /* 0x0000001b06003986 */ /* 0x0005e2000c10190a */
[--C-:B------:R-:W-:Y:S02]  /*18310*/  LOP3.LUT R18, R0, 0x78, R3.reuse, 0xfe, !PT ;  /* 0x0000007800127812 */ /* 0x100fe400078efe03 */
[----:B------:R-:W-:Y:S02]  /*18320*/  LEA.HI.X.SX32 R11, R34, R41, 0x2, P5 ;  /* 0x00000029220b7211 */ /* 0x000fe400028f16ff */
[C---:B------:R-:W-:Y:S01]  /*18330*/  ISETP.LT.AND P5, PT, R32.reuse, R157, !P0 ;  /* 0x0000009d2000720c */ /* 0x040fe200047a1270 */
[----:B------:R-:W-:Y:S01]  /*18340*/  IMAD R32, R32, UR6, RZ ;  /* 0x0000000620207c24 */ /* 0x000fe2000f8e02ff */
[----:B------:R-:W-:Y:S02]  /*18350*/  LOP3.LUT R16, R0, 0x7a, R3, 0xfe, !PT ;  /* 0x0000007a00107812 */ /* 0x000fe400078efe03 */
[----:B------:R-:W-:-:S02]  /*18360*/  LEA.HI.X.SX32 R9, R9, R41, 0x2, P6 ;  /* 0x0000002909097211 */ /* 0x000fc400030f16ff */
[CC--:B------:R-:W-:Y:S01]  /*18370*/  ISETP.LT.AND P3, PT, R18.reuse, R157.reuse, !P0 ;  /* 0x0000009d1200720c */ /* 0x0c0fe20004761270 */
[----:B------:R-:W-:Y:S01]  /*18380*/  IMAD R18, R18, UR6, RZ ;  /* 0x0000000612127c24 */ /* 0x000fe2000f8e02ff */
[--C-:B------:R-:W-:Y:S01]  /*18390*/  LOP3.LUT R20, R0, 0x76, R3.reuse, 0xfe, !PT ;  /* 0x0000007600147812 */ /* 0x100fe200078efe03 */
[----:B---3--:R-:W-:Y:S01]  /*183a0*/  IMAD R12, R16, UR6, RZ ;  /* 0x00000006100c7c24 */ /* 0x008fe2000f8e02ff */
[-C--:B-1----:R-:W-:Y:S01]  /*183b0*/  LEA R2, P1, R32, R40.reuse, 0x2 ;  /* 0x0000002820027211 */ /* 0x082fe200078210ff */
[----:B------:R1:W-:Y:S01]  /*183c0*/  @P2 STG.E desc[UR10][R8.64], R28 ;  /* 0x0000001c08002986 */ /* 0x0003e2000c10190a */
[C-C-:B------:R-:W-:Y:S02]  /*183d0*/  LOP3.LUT R14, R0.reuse, 0x7c, R3.reuse, 0xfe, !PT ;  /* 0x0000007c000e7812 */ /* 0x140fe400078efe03 */
[----:B------:R-:W-:Y:S01]  /*183e0*/  LOP3.LUT R0, R0, 0x7e, R3, 0xfe, !PT ;  /* 0x0000007e00007812 */ /* 0x000fe200078efe03 */
[----:B------:R3:W-:Y:S01]  /*183f0*/  @P4 STG.E desc[UR10][R10.64], R29 ;  /* 0x0000001d0a004986 */ /* 0x0007e2000c10190a */
[C---:B------:R-:W-:Y:S01]  /*18400*/  ISETP.LT.AND P4, PT, R20.reuse, R157, !P0 ;  /* 0x0000009d1400720c */ /* 0x040fe20004781270 */
[----:B------:R-:W-:Y:S01]  /*18410*/  IMAD R20, R20, UR6, RZ ;  /* 0x0000000614147c24 */ /* 0x000fe2000f8e02ff */
[----:B--2---:R-:W-:Y:S01]  /*18420*/  LEA R6, P2, R18, R40, 0x2 ;  /* 0x0000002812067211 */ /* 0x004fe200078410ff */
[----:B------:R-:W-:Y:S01]  /*18430*/  IMAD R13, R14, UR6, RZ ;  /* 0x000000060e0d7c24 */ /* 0x000fe2000f8e02ff */
[-C--:B------:R-:W-:Y:S01]  /*18440*/  LEA.HI.X.SX32 R3, R32, R41.reuse, 0x2, P1 ;  /* 0x0000002920037211 */ /* 0x080fe200008f16ff */
[----:B------:R-:W-:Y:S01]  /*18450*/  IMAD R15, R0, UR6, RZ ;  /* 0x00000006000f7c24 */ /* 0x000fe2000f8e02ff */
[----:B------:R-:W-:-:S02]  /*18460*/  LEA.HI.X.SX32 R7, R18, R41, 0x2, P2 ;  /* 0x0000002912077211 */ /* 0x000fc400010f16ff */
[-C--:B-1----:R-:W-:Y:S01]  /*18470*/  LEA R8, P1, R12, R40.reuse, 0x2 ;  /* 0x000000280c087211 */ /* 0x082fe200078210ff */
[----:B------:R1:W-:Y:S01]  /*18480*/  @P5 STG.E desc[UR10][R2.64], R30 ;  /* 0x0000001e02005986 */ /* 0x0003e2000c10190a */
[----:B------:R-:W-:Y:S02]  /*18490*/  LEA R4, P6, R20, R40, 0x2 ;  /* 0x0000002814047211 */ /* 0x000fe400078c10ff */
[----:B------:R-:W-:Y:S02]  /*184a0*/  ISETP.LT.AND P2, PT, R16, R157, !P0 ;  /* 0x0000009d1000720c */ /* 0x000fe40004741270 */
[----:B------:R-:W-:Y:S02]  /*184b0*/  LEA.HI.X.SX32 R9, R12, R41, 0x2, P1 ;  /* 0x000000290c097211 */ /* 0x000fe400008f16ff */
[-C--:B------:R-:W-:Y:S02]  /*184c0*/  ISETP.LT.AND P1, PT, R14, R157.reuse, !P0 ;  /* 0x0000009d0e00720c */ /* 0x080fe40004721270 */
[----:B------:R-:W-:-:S02]  /*184d0*/  ISETP.LT.AND P0, PT, R0, R157, !P0 ;  /* 0x0000009d0000720c */ /* 0x000fc40004701270 */
[----:B------:R-:W-:Y:S02]  /*184e0*/  LEA.HI.X.SX32 R5, R20, R41, 0x2, P6 ;  /* 0x0000002914057211 */ /* 0x000fe400030f16ff */
[----:B---3--:R-:W-:-:S03]  /*184f0*/  LEA R10, P6, R13, R40, 0x2 ;  /* 0x000000280d0a7211 */ /* 0x008fc600078c10ff */
[----:B------:R1:W-:Y:S01]  /*18500*/  @P4 STG.E desc[UR10][R4.64], R31 ;  /* 0x0000001f04004986 */ /* 0x0003e2000c10190a */
[-C--:B------:R-:W-:Y:S02]  /*18510*/  LEA.HI.X.SX32 R11, R13, R41.reuse, 0x2, P6 ;  /* 0x000000290d0b7211 */ /* 0x080fe400030f16ff */
[C---:B------:R-:W-:Y:S01]  /*18520*/  LEA R40, P6, R15.reuse, R40, 0x2 ;  /* 0x000000280f287211 */ /* 0x040fe200078c10ff */
[----:B----4-:R1:W-:Y:S03]  /*18530*/  @P3 STG.E desc[UR10][R6.64], R36 ;  /* 0x0000002406003986 */ /* 0x0103e6000c10190a */
[----:B------:R-:W-:Y:S01]  /*18540*/  LEA.HI.X.SX32 R41, R15, R41, 0x2, P6 ;  /* 0x000000290f297211 */ /* 0x000fe200030f16ff */
[----:B------:R1:W-:Y:S04]  /*18550*/  @P2 STG.E desc[UR10][R8.64], R37 ;  /* 0x0000002508002986 */ /* 0x0003e8000c10190a */
[----:B------:R1:W-:Y:S01]  /*18560*/  @P1 STG.E desc[UR10][R10.64], R38 ;  /* 0x000000260a001986 */ /* 0x0003e2000c10190a */
[----:B------:R-:W-:Y:S05]  /*18570*/  @!P0 EXIT ;  /* 0x000000000000894d */ /* 0x000fea0003800000 */
[----:B------:R-:W-:Y:S01]  /*18580*/  STG.E desc[UR10][R40.64], R39 ;  /* 0x0000002728007986 */ /* 0x000fe2000c10190a */
[----:B------:R-:W-:Y:S05]  /*18590*/  EXIT ;  /* 0x000000000000794d */ /* 0x000fea0003800000 */
.L_x_2:
[----:B------:R-:W-:-:S00]  /*185a0*/  BRA `(.L_x_2) ;  /* 0xfffffffc00fc7947 */ /* 0x000fc0000383ffff */
[----:B------:R-:W-:-:S00]  /*185b0*/  NOP ;  /* 0x0000000000007918 */ /* 0x000fc00000000000 */
        /* <DEDUP_REMOVED lines=12> */
.L_x_3:


//--------------------- .nv.shared.matmul_kernel  --------------------------
	.section	.nv.shared.matmul_kernel,"aw",@nobits
	.sectionflags	@""
	.align	16
	.zero		1024


//--------------------- .nv.shared.reserved.0     --------------------------
	.section	.nv.shared.reserved.0,"aw",@nobits
	.weak		__nv_reservedSMEM_offset_0_alias
	.size		__nv_reservedSMEM_offset_0_alias, 0, 0
	.other		__nv_reservedSMEM_offset_0_alias,@"STO_CUDA_RESERVED_SHARED STV_DEFAULT"
__nv_reservedSMEM_offset_0_alias:
	.zero		0


//--------------------- .nv.constant0.matmul_kernel --------------------------
	.section	.nv.constant0.matmul_kernel,"a",@progbits
	.sectionflags	@""
	.align	4
.nv.constant0.matmul_kernel:
	.zero		608


//--------------------- SYMBOLS --------------------------

	.type		.nv.reservedSmem.offset0,@object
	.size		.nv.reservedSmem.offset0,0x4
